	.target	sm_90a

	.elftype	@"ET_EXEC"


//--------------------- .note.nv.tkinfo           --------------------------
	.section	.note.nv.tkinfo,"",@"SHT_NOTE"
	.sectionflags	@"SHF_NOTE_NV_TKINFO"
	.tkinfo
        /*0018*/ 	.word	0x00000002
        /*0030*/ 	.string	""
        /*0030*/ 	.string	"ptxas"
        /*0030*/ 	.string	"Cuda compilation tools, release 13.0, V13.0.88"
        /*0030*/ 	.string	"Build cuda_13.0.r13.0/compiler.36424714_0"
        /*0030*/ 	.string	"-v  -suppress-debug-info  -lineinfo  -arch sm_90a "



//--------------------- .note.nv.cuinfo           --------------------------
	.section	.note.nv.cuinfo,"",@"SHT_NOTE"
	.sectionflags	@"SHF_NOTE_NV_CUINFO"
        /*0018*/ 	.short	0x0002
        /*001a*/ 	.short	0x005a
        /*001c*/ 	.short	0x0082
	.zero		2


//--------------------- .nv.info                  --------------------------
	.section	.nv.info,"",@"SHT_CUDA_INFO"
	.align	4


	//----- nvinfo : EIATTR_REGCOUNT
	.align		4
        /*0000*/ 	.byte	0x04, 0x2f
        /*0002*/ 	.short	(.L_1 - .L_0)
	.align		4
.L_0:
        /*0004*/ 	.word	index@(matmul_kernel)
        /*0008*/ 	.word	0x000000ff


	//----- nvinfo : EIATTR_FRAME_SIZE
	.align		4
.L_1:
        /*000c*/ 	.byte	0x04, 0x11
        /*000e*/ 	.short	(.L_3 - .L_2)
	.align		4
.L_2:
        /*0010*/ 	.word	index@(matmul_kernel)
        /*0014*/ 	.word	0x000008e0


	//----- nvinfo : EIATTR_MIN_STACK_SIZE
	.align		4
.L_3:
        /*0018*/ 	.byte	0x04, 0x12
        /*001a*/ 	.short	(.L_5 - .L_4)
	.align		4
.L_4:
        /*001c*/ 	.word	index@(matmul_kernel)
        /*0020*/ 	.word	0x000008e0
.L_5:


//--------------------- .nv.compat                --------------------------
	.section	.nv.compat,"",@"SHT_CUDA_COMPAT_INFO"
	.align	4
        /*0000*/ 	.byte	0x02, 0x09, 0x01, 0x00, 0x02, 0x02, 0x04, 0x00, 0x02, 0x05, 0x05, 0x00, 0x03, 0x07, 0x01, 0x01
        /*0010*/ 	.byte	0x02, 0x03, 0x00, 0x00, 0x02, 0x06, 0x01, 0x00, 0x04, 0x0b, 0x08, 0x00, 0x00, 0x00, 0x00, 0x00
        /*0020*/ 	.byte	0x00, 0x00, 0x00, 0x00


//--------------------- .nv.info.matmul_kernel    --------------------------
	.section	.nv.info.matmul_kernel,"",@"SHT_CUDA_INFO"
	.sectionflags	@""
	.align	4


	//----- nvinfo : EIATTR_CUDA_API_VERSION
	.align		4
        /*0000*/ 	.byte	0x04, 0x37
        /*0002*/ 	.short	(.L_7 - .L_6)
.L_6:
        /*0004*/ 	.word	0x00000082


	//----- nvinfo : EIATTR_KPARAM_INFO
	.align		4
.L_7:
        /*0008*/ 	.byte	0x04, 0x17
        /*000a*/ 	.short	(.L_9 - .L_8)
.L_8:
        /*000c*/ 	.word	0x00000000
        /*0010*/ 	.short	0x000d
        /*0012*/ 	.short	0x0048
        /*0014*/ 	.byte	0x00, 0xf4, 0x21, 0x00


	//----- nvinfo : EIATTR_KPARAM_INFO
	.align		4
.L_9:
        /*0018*/ 	.byte	0x04, 0x17
        /*001a*/ 	.short	(.L_11 - .L_10)
.L_10:
        /*001c*/ 	.word	0x00000000
        /*0020*/ 	.short	0x000c
        /*0022*/ 	.short	0x0040
        /*0024*/ 	.byte	0x00, 0xf4, 0x21, 0x00


	//----- nvinfo : EIATTR_KPARAM_INFO
	.align		4
.L_11:
        /*0028*/ 	.byte	0x04, 0x17
        /*002a*/ 	.short	(.L_13 - .L_12)
.L_12:
        /*002c*/ 	.word	0x00000000
        /*0030*/ 	.short	0x000b
        /*0032*/ 	.short	0x0038
        /*0034*/ 	.byte	0x00, 0xf0, 0x11, 0x00


	//----- nvinfo : EIATTR_KPARAM_INFO
	.align		4
.L_13:
        /*0038*/ 	.byte	0x04, 0x17
        /*003a*/ 	.short	(.L_15 - .L_14)
.L_14:
        /*003c*/ 	.word	0x00000000
        /*0040*/ 	.short	0x000a
        /*0042*/ 	.short	0x0034
        /*0044*/ 	.byte	0x00, 0xf0, 0x11, 0x00


	//----- nvinfo : EIATTR_KPARAM_INFO
	.align		4
.L_15:
        /*0048*/ 	.byte	0x04, 0x17
        /*004a*/ 	.short	(.L_17 - .L_16)
.L_16:
        /*004c*/ 	.word	0x00000000
        /*0050*/ 	.short	0x0009
        /*0052*/ 	.short	0x0030
        /*0054*/ 	.byte	0x00, 0xf0, 0x11, 0x00


	//----- nvinfo : EIATTR_KPARAM_INFO
	.align		4
.L_17:
        /*0058*/ 	.byte	0x04, 0x17
        /*005a*/ 	.short	(.L_19 - .L_18)
.L_18:
        /*005c*/ 	.word	0x00000000
        /*0060*/ 	.short	0x0008
        /*0062*/ 	.short	0x002c
        /*0064*/ 	.byte	0x00, 0xf0, 0x11, 0x00


	//----- nvinfo : EIATTR_KPARAM_INFO
	.align		4
.L_19:
        /*0068*/ 	.byte	0x04, 0x17
        /*006a*/ 	.short	(.L_21 - .L_20)
.L_20:
        /*006c*/ 	.word	0x00000000
        /*0070*/ 	.short	0x0007
        /*0072*/ 	.short	0x0028
        /*0074*/ 	.byte	0x00, 0xf0, 0x11, 0x00


	//----- nvinfo : EIATTR_KPARAM_INFO
	.align		4
.L_21:
        /*0078*/ 	.byte	0x04, 0x17
        /*007a*/ 	.short	(.L_23 - .L_22)
.L_22:
        /*007c*/ 	.word	0x00000000
        /*0080*/ 	.short	0x0006
        /*0082*/ 	.short	0x0024
        /*0084*/ 	.byte	0x00, 0xf0, 0x11, 0x00


	//----- nvinfo : EIATTR_KPARAM_INFO
	.align		4
.L_23:
        /*0088*/ 	.byte	0x04, 0x17
        /*008a*/ 	.short	(.L_25 - .L_24)
.L_24:
        /*008c*/ 	.word	0x00000000
        /*0090*/ 	.short	0x0005
        /*0092*/ 	.short	0x0020
        /*0094*/ 	.byte	0x00, 0xf0, 0x11, 0x00


	//----- nvinfo : EIATTR_KPARAM_INFO
	.align		4
.L_25:
        /*0098*/ 	.byte	0x04, 0x17
        /*009a*/ 	.short	(.L_27 - .L_26)
.L_26:
        /*009c*/ 	.word	0x00000000
        /*00a0*/ 	.short	0x0004
        /*00a2*/ 	.short	0x001c
        /*00a4*/ 	.byte	0x00, 0xf0, 0x11, 0x00


	//----- nvinfo : EIATTR_KPARAM_INFO
	.align		4
.L_27:
        /*00a8*/ 	.byte	0x04, 0x17
        /*00aa*/ 	.short	(.L_29 - .L_28)
.L_28:
        /*00ac*/ 	.word	0x00000000
        /*00b0*/ 	.short	0x0003
        /*00b2*/ 	.short	0x0018
        /*00b4*/ 	.byte	0x00, 0xf0, 0x11, 0x00


	//----- nvinfo : EIATTR_KPARAM_INFO
	.align		4
.L_29:
        /*00b8*/ 	.byte	0x04, 0x17
        /*00ba*/ 	.short	(.L_31 - .L_30)
.L_30:
        /*00bc*/ 	.word	0x00000000
        /*00c0*/ 	.short	0x0002
        /*00c2*/ 	.short	0x0010
        /*00c4*/ 	.byte	0x00, 0xf4, 0x21, 0x00


	//----- nvinfo : EIATTR_KPARAM_INFO
	.align		4
.L_31:
        /*00c8*/ 	.byte	0x04, 0x17
        /*00ca*/ 	.short	(.L_33 - .L_32)
.L_32:
        /*00cc*/ 	.word	0x00000000
        /*00d0*/ 	.short	0x0001
        /*00d2*/ 	.short	0x0008
        /*00d4*/ 	.byte	0x00, 0xf4, 0x21, 0x00


	//----- nvinfo : EIATTR_KPARAM_INFO
	.align		4
.L_33:
        /*00d8*/ 	.byte	0x04, 0x17
        /*00da*/ 	.short	(.L_35 - .L_34)
.L_34:
        /*00dc*/ 	.word	0x00000000
        /*00e0*/ 	.short	0x0000
        /*00e2*/ 	.short	0x0000
        /*00e4*/ 	.byte	0x00, 0xf4, 0x21, 0x00


	//----- nvinfo : EIATTR_EXPLICIT_CLUSTER
	.align		4
.L_35:
        /*00e8*/ 	.byte	0x01, 0x3e
	.zero		2


	//----- nvinfo : EIATTR_CTA_PER_CLUSTER
	.align		4
        /*00ec*/ 	.byte	0x04, 0x3d
        /*00ee*/ 	.short	(.L_37 - .L_36)
.L_36:
        /*00f0*/ 	.word	0x00000004
        /*00f4*/ 	.word	0x00000001
        /*00f8*/ 	.word	0x00000001


	//----- nvinfo : EIATTR_SPARSE_MMA_MASK
	.align		4
.L_37:
        /*00fc*/ 	.byte	0x03, 0x50
        /*00fe*/ 	.short	0x0000


	//----- nvinfo : EIATTR_MAXREG_COUNT
	.align		4
        /*0100*/ 	.byte	0x03, 0x1b
        /*0102*/ 	.short	0x00ff


	//----- nvinfo : EIATTR_NUM_BARRIERS
	.align		4
        /*0104*/ 	.byte	0x02, 0x4c
        /*0106*/ 	.byte	0x01
	.zero		1


	//----- nvinfo : EIATTR_ANNOTATIONS
	.align		4
        /*0108*/ 	.byte	0x04, 0x55
        /*010a*/ 	.short	(.L_39 - .L_38)


	//   ....[0]....
.L_38:
        /*010c*/ 	.word	0x00000001
        /*0110*/ 	.byte	0x10, 0x06, 0x00, 0x00, 0x01, 0x00, 0x00, 0x00, 0xe0, 0x0d, 0x00, 0x00, 0x01, 0x00, 0x00, 0x00
        /* <DEDUP_REMOVED lines=1064> */
        /*43a0*/ 	.byte	0x30, 0xad, 0x01, 0x00


	//----- nvinfo : EIATTR_MERCURY_ISA_VERSION
	.align		4
.L_39:
        /*43a4*/ 	.byte	0x03, 0x5f
        /*43a6*/ 	.short	0x0101


	//----- nvinfo : EIATTR_EXIT_INSTR_OFFSETS
	.align		4
        /*43a8*/ 	.byte	0x04, 0x1c
        /*43aa*/ 	.short	(.L_41 - .L_40)


	//   ....[0]....
.L_40:
        /*43ac*/ 	.word	0x0001f600


	//   ....[1]....
        /*43b0*/ 	.word	0x0001f620


	//----- nvinfo : EIATTR_REQNTID
	.align		4
.L_41:
        /*43b4*/ 	.byte	0x04, 0x10
        /*43b6*/ 	.short	(.L_43 - .L_42)
.L_42:
        /*43b8*/ 	.word	0x00000080
        /*43bc*/ 	.word	0x00000001
        /*43c0*/ 	.word	0x00000001


	//----- nvinfo : EIATTR_CBANK_PARAM_SIZE
	.align		4
.L_43:
        /*43c4*/ 	.byte	0x03, 0x19
        /*43c6*/ 	.short	0x0050


	//----- nvinfo : EIATTR_PARAM_CBANK
	.align		4
        /*43c8*/ 	.byte	0x04, 0x0a
        /*43ca*/ 	.short	(.L_45 - .L_44)
	.align		4
.L_44:
        /*43cc*/ 	.word	index@(.nv.constant0.matmul_kernel)
        /*43d0*/ 	.short	0x0210
        /*43d2*/ 	.short	0x0050


	//----- nvinfo : EIATTR_SW_WAR
	.align		4
.L_45:
        /*43d4*/ 	.byte	0x04, 0x36
        /*43d6*/ 	.short	(.L_47 - .L_46)
.L_46:
        /*43d8*/ 	.word	0x00000008
.L_47:


//--------------------- .nv.callgraph             --------------------------
	.section	.nv.callgraph,"",@"SHT_CUDA_CALLGRAPH"
	.align	4
	.sectionentsize	8
	.align		4
        /*0000*/ 	.word	0x00000000
	.align		4
        /*0004*/ 	.word	0xffffffff
	.align		4
        /*0008*/ 	.word	0x00000000
	.align		4
        /*000c*/ 	.word	0xfffffffe
	.align		4
        /*0010*/ 	.word	0x00000000
	.align		4
        /*0014*/ 	.word	0xfffffffd
	.align		4
        /*0018*/ 	.word	0x00000000
	.align		4
        /*001c*/ 	.word	0xfffffffc


//--------------------- .text.matmul_kernel       --------------------------
	.section	.text.matmul_kernel,"ax",@progbits
	.align	128
        .global         matmul_kernel
        .type           matmul_kernel,@function
        .size           matmul_kernel,(.L_x_4 - matmul_kernel)
        .other          matmul_kernel,@"STO_CUDA_ENTRY STV_DEFAULT"
matmul_kernel:
.text.matmul_kernel:
[----:B------:R-:W0:Y:S08]  /*0000*/  LDC R1, c[0x0][0x28] ;  /* 0x00000a00ff017b82 */ /* 0x000e300000000800 */
[----:B------:R-:W1:Y:S01]  /*0010*/  LDC.64 R18, c[0x0][0x228] ;  /* 0x00008a00ff127b82 */ /* 0x000e620000000a00 */
[----:B------:R-:W2:Y:S01]  /*0020*/  S2R R24, SR_TID.X ;  /* 0x0000000000187919 */ /* 0x000ea20000002100 */
[----:B0-----:R-:W-:Y:S01]  /*0030*/  VIADD R1, R1, 0xfffff720 ;  /* 0xfffff72001017836 */ /* 0x001fe20000000000 */
[----:B------:R-:W-:Y:S01]  /*0040*/  UMOV UR8, 0x400 ;  /* 0x0000040000087882 */ /* 0x000fe20000000000 */
[----:B------:R-:W-:-:S04]  /*0050*/  ULDC.64 UR40, c[0x0][0x208] ;  /* 0x0000820000287ab9 */ /* 0x000fc80000000a00 */
[----:B------:R-:W0:Y:S08]  /*0060*/  S2UR UR4, SR_CTAID.X ;  /* 0x00000000000479c3 */ /* 0x000e300000002500 */
[----:B------:R-:W3:Y:S01]  /*0070*/  S2UR UR6, SR_CgaCtaId ;  /* 0x00000000000679c3 */ /* 0x000ee20000008800 */
[----:B-1----:R-:W-:-:S07]  /*0080*/  VIADD R0, R19, 0x7f ;  /* 0x0000007f13007836 */ /* 0x002fce0000000000 */
[----:B------:R-:W1:Y:S01]  /*0090*/  LDC R21, c[0x0][0x230] ;  /* 0x00008c00ff157b82 */ /* 0x000e620000000800 */
[----:B------:R-:W-:Y:S02]  /*00a0*/  SHF.R.S32.HI R3, RZ, 0x1f, R0 ;  /* 0x0000001fff037819 */ /* 0x000fe40000011400 */
[----:B0-----:R-:W-:Y:S01]  /*00b0*/  I2FP.F32.U32 R5, UR4 ;  /* 0x0000000400057c45 */ /* 0x001fe20008201000 */
[----:B------:R-:W-:Y:S01]  /*00c0*/  ULDC UR4, c[0x0][0x150] ;  /* 0x0000540000047ab9 */ /* 0x000fe20000000800 */
[----:B------:R-:W-:Y:S02]  /*00d0*/  LEA.HI R3, R3, R0, RZ, 0x7 ;  /* 0x0000000003037211 */ /* 0x000fe400078f38ff */
[----:B--2---:R-:W-:Y:S01]  /*00e0*/  LOP3.LUT R231, R24, 0x7f, RZ, 0xc0, !PT ;  /* 0x0000007f18e77812 */ /* 0x004fe200078ec0ff */
[----:B------:R-:W-:Y:S01]  /*00f0*/  FMUL R5, R5, UR4 ;  /* 0x0000000405057c20 */ /* 0x000fe20008400000 */
[----:B------:R-:W-:Y:S01]  /*0100*/  SHF.R.S32.HI R3, RZ, 0x7, R3 ;  /* 0x00000007ff037819 */ /* 0x000fe20000011403 */
[----:B---3--:R-:W-:-:S02]  /*0110*/  USHF.L.U32 UR5, UR6, 0x7, URZ ;  /* 0x0000000706057899 */ /* 0x008fc4000800063f */
[----:B------:R-:W-:Y:S02]  /*0120*/  ULEA UR8, UR6, UR8, 0x18 ;  /* 0x0000000806087291 */ /* 0x000fe4000f8ec03f */
[----:B------:R-:W-:Y:S01]  /*0130*/  IMAD.SHL.U32 R4, R3, 0x8, RZ ;  /* 0x0000000803047824 */ /* 0x000fe200078e00ff */
[----:B------:R-:W0:Y:S01]  /*0140*/  F2I.U32.TRUNC.NTZ R5, R5 ;  /* 0x0000000500057305 */ /* 0x000e22000020f000 */
[----:B------:R-:W-:-:S03]  /*0150*/  ULOP3.LUT UR5, UR5, 0x180, URZ, 0xc0, !UPT ;  /* 0x0000018005057892 */ /* 0x000fc6000f8ec03f */
[----:B------:R-:W-:Y:S01]  /*0160*/  IABS R7, R4 ;  /* 0x0000000400077213 */ /* 0x000fe20000000000 */
[----:B-1----:R-:W-:-:S03]  /*0170*/  VIADD R21, R21, 0x7f ;  /* 0x0000007f15157836 */ /* 0x002fc60000000000 */
[----:B------:R-:W1:Y:S01]  /*0180*/  I2F.RP R0, R7 ;  /* 0x0000000700007306 */ /* 0x000e620000209400 */
[----:B0-----:R-:W-:-:S07]  /*0190*/  IABS R11, R5 ;  /* 0x00000005000b7213 */ /* 0x001fce0000000000 */
[----:B-1----:R-:W0:Y:S02]  /*01a0*/  MUFU.RCP R0, R0 ;  /* 0x0000000000007308 */ /* 0x002e240000001000 */
[----:B0-----:R-:W-:Y:S01]  /*01b0*/  VIADD R2, R0, 0xffffffe ;  /* 0x0ffffffe00027836 */ /* 0x001fe20000000000 */
[----:B------:R-:W-:-:S05]  /*01c0*/  IABS R0, R4 ;  /* 0x0000000400007213 */ /* 0x000fca0000000000 */
[----:B------:R0:W1:Y:S01]  /*01d0*/  F2I.FTZ.U32.TRUNC.NTZ R3, R2 ;  /* 0x0000000200037305 */ /* 0x000062000021f000 */
[----:B------:R-:W-:Y:S02]  /*01e0*/  IMAD.MOV R0, RZ, RZ, -R0 ;  /* 0x000000ffff007224 */ /* 0x000fe400078e0a00 */
[----:B0-----:R-:W-:Y:S02]  /*01f0*/  IMAD.MOV.U32 R2, RZ, RZ, RZ ;  /* 0x000000ffff027224 */ /* 0x001fe400078e00ff */
[----:B-1----:R-:W-:-:S04]  /*0200*/  IMAD.MOV R6, RZ, RZ, -R3 ;  /* 0x000000ffff067224 */ /* 0x002fc800078e0a03 */
[----:B------:R-:W-:-:S04]  /*0210*/  IMAD R9, R6, R7, RZ ;  /* 0x0000000706097224 */ /* 0x000fc800078e02ff */
[----:B------:R-:W-:-:S06]  /*0220*/  IMAD.HI.U32 R2, R3, R9, R2 ;  /* 0x0000000903027227 */ /* 0x000fcc00078e0002 */
[----:B------:R-:W-:-:S04]  /*0230*/  IMAD.HI.U32 R2, R2, R11, RZ ;  /* 0x0000000b02027227 */ /* 0x000fc800078e00ff */
[----:B------:R-:W-:-:S05]  /*0240*/  IMAD R0, R2, R0, R11 ;  /* 0x0000000002007224 */ /* 0x000fca00078e020b */
[----:B------:R-:W-:-:S13]  /*0250*/  ISETP.GT.U32.AND P1, PT, R7, R0, PT ;  /* 0x000000000700720c */ /* 0x000fda0003f24070 */
[----:B------:R-:W-:Y:S02]  /*0260*/  @!P1 IMAD.IADD R0, R0, 0x1, -R7 ;  /* 0x0000000100009824 */ /* 0x000fe400078e0a07 */
[----:B------:R-:W-:Y:S01]  /*0270*/  @!P1 VIADD R2, R2, 0x1 ;  /* 0x0000000102029836 */ /* 0x000fe20000000000 */
[----:B------:R-:W-:Y:S02]  /*0280*/  ISETP.NE.AND P1, PT, R4, RZ, PT ;  /* 0x000000ff0400720c */ /* 0x000fe40003f25270 */
[----:B------:R-:W-:Y:S02]  /*0290*/  ISETP.GE.U32.AND P0, PT, R0, R7, PT ;  /* 0x000000070000720c */ /* 0x000fe40003f06070 */
[----:B------:R-:W-:-:S04]  /*02a0*/  LOP3.LUT R0, R5, R4, RZ, 0x3c, !PT ;  /* 0x0000000405007212 */ /* 0x000fc800078e3cff */
[----:B------:R-:W-:Y:S01]  /*02b0*/  ISETP.GE.AND P2, PT, R0, RZ, PT ;  /* 0x000000ff0000720c */ /* 0x000fe20003f46270 */
[----:B------:R-:W-:-:S05]  /*02c0*/  VIADD R0, R18, 0x1ff ;  /* 0x000001ff12007836 */ /* 0x000fca0000000000 */
[----:B------:R-:W-:Y:S01]  /*02d0*/  SHF.R.S32.HI R3, RZ, 0x1f, R0 ;  /* 0x0000001fff037819 */ /* 0x000fe20000011400 */
[----:B------:R-:W-:-:S03]  /*02e0*/  @P0 VIADD R2, R2, 0x1 ;  /* 0x0000000102020836 */ /* 0x000fc60000000000 */
[----:B------:R-:W-:-:S03]  /*02f0*/  LEA.HI R3, R3, R0, RZ, 0x9 ;  /* 0x0000000003037211 */ /* 0x000fc600078f48ff */
[----:B------:R-:W-:Y:S01]  /*0300*/  @!P2 IMAD.MOV R2, RZ, RZ, -R2 ;  /* 0x000000ffff02a224 */ /* 0x000fe200078e0a02 */
[----:B------:R-:W-:-:S05]  /*0310*/  @!P1 LOP3.LUT R2, RZ, R4, RZ, 0x33, !PT ;  /* 0x00000004ff029212 */ /* 0x000fca00078e33ff */
[----:B------:R-:W-:Y:S02]  /*0320*/  IMAD.SHL.U32 R6, R2, 0x8, RZ ;  /* 0x0000000802067824 */ /* 0x000fe400078e00ff */
[----:B------:R-:W-:-:S03]  /*0330*/  IMAD.MOV R2, RZ, RZ, -R2 ;  /* 0x000000ffff027224 */ /* 0x000fc600078e0a02 */
[----:B------:R-:W-:Y:S01]  /*0340*/  LEA.HI.SX32 R3, R3, -R6, 0x17 ;  /* 0x8000000603037211 */ /* 0x000fe200078fbaff */
[----:B------:R-:W-:-:S03]  /*0350*/  IMAD R4, R4, R2, R5 ;  /* 0x0000000204047224 */ /* 0x000fc600078e0205 */
[----:B------:R-:W-:Y:S02]  /*0360*/  VIMNMX R11, R3, 0x8, PT ;  /* 0x00000008030b7848 */ /* 0x000fe40003fe0100 */
[----:B------:R-:W-:Y:S02]  /*0370*/  IABS R9, R4 ;  /* 0x0000000400097213 */ /* 0x000fe40000000000 */
[----:B------:R-:W-:-:S04]  /*0380*/  IABS R7, R11 ;  /* 0x0000000b00077213 */ /* 0x000fc80000000000 */
[----:B------:R-:W0:Y:S08]  /*0390*/  I2F.RP R0, R7 ;  /* 0x0000000700007306 */ /* 0x000e300000209400 */
[----:B0-----:R-:W0:Y:S02]  /*03a0*/  MUFU.RCP R0, R0 ;  /* 0x0000000000007308 */ /* 0x001e240000001000 */
[----:B0-----:R-:W-:-:S06]  /*03b0*/  VIADD R3, R0, 0xffffffe ;  /* 0x0ffffffe00037836 */ /* 0x001fcc0000000000 */
[----:B------:R-:W0:Y:S02]  /*03c0*/  F2I.FTZ.U32.TRUNC.NTZ R3, R3 ;  /* 0x0000000300037305 */ /* 0x000e24000021f000 */
[----:B0-----:R-:W-:-:S04]  /*03d0*/  IMAD.MOV R8, RZ, RZ, -R3 ;  /* 0x000000ffff087224 */ /* 0x001fc800078e0a03 */
[----:B------:R-:W-:Y:S01]  /*03e0*/  IMAD.MOV.U32 R2, RZ, RZ, R8 ;  /* 0x000000ffff027224 */ /* 0x000fe200078e0008 */
[----:B------:R-:W-:-:S03]  /*03f0*/  IABS R8, R11 ;  /* 0x0000000b00087213 */ /* 0x000fc60000000000 */
[----:B------:R-:W-:Y:S02]  /*0400*/  IMAD R5, R2, R7, RZ ;  /* 0x0000000702057224 */ /* 0x000fe400078e02ff */
[----:B------:R-:W-:Y:S02]  /*0410*/  IMAD.MOV.U32 R2, RZ, RZ, RZ ;  /* 0x000000ffff027224 */ /* 0x000fe400078e00ff */
[----:B------:R-:W-:Y:S02]  /*0420*/  IMAD.MOV R0, RZ, RZ, -R8 ;  /* 0x000000ffff007224 */ /* 0x000fe400078e0a08 */
        /* <DEDUP_REMOVED lines=9> */
[----:B------:R-:W-:-:S07]  /*04c0*/  ISETP.GE.AND P2, PT, R0, RZ, PT ;  /* 0x000000ff0000720c */ /* 0x000fce0003f46270 */
[----:B------:R-:W-:Y:S01]  /*04d0*/  @P0 VIADD R2, R2, 0x1 ;  /* 0x0000000102020836 */ /* 0x000fe20000000000 */
[----:B------:R-:W-:-:S05]  /*04e0*/  ISETP.GT.AND P0, PT, R21, 0x7f, PT ;  /* 0x0000007f1500780c */ /* 0x000fca0003f04270 */
[----:B------:R-:W-:Y:S01]  /*04f0*/  @!P2 IMAD.MOV R2, RZ, RZ, -R2 ;  /* 0x000000ffff02a224 */ /* 0x000fe200078e0a02 */
[----:B------:R-:W-:-:S05]  /*0500*/  @!P1 LOP3.LUT R2, RZ, R11, RZ, 0x33, !PT ;  /* 0x0000000bff029212 */ /* 0x000fca00078e33ff */
[----:B------:R-:W-:-:S04]  /*0510*/  IMAD.MOV R0, RZ, RZ, -R2 ;  /* 0x000000ffff007224 */ /* 0x000fc800078e0a02 */
[----:B------:R-:W-:-:S04]  /*0520*/  IMAD R0, R11, R0, R4 ;  /* 0x000000000b007224 */ /* 0x000fc800078e0204 */
[----:B------:R-:W-:-:S05]  /*0530*/  IMAD.IADD R0, R6, 0x1, R0 ;  /* 0x0000000106007824 */ /* 0x000fca00078e0200 */
[----:B------:R-:W-:Y:S01]  /*0540*/  R2UR UR4, R0 ;  /* 0x00000000000472ca */ /* 0x000fe200000e0000 */
[----:B------:R-:W-:-:S04]  /*0550*/  IMAD.SHL.U32 R0, R2, 0x80, RZ ;  /* 0x0000008002007824 */ /* 0x000fc800078e00ff */
[C---:B------:R-:W-:Y:S02]  /*0560*/  VIADD R31, R0.reuse, 0x1 ;  /* 0x00000001001f7836 */ /* 0x040fe40000000000 */
[C---:B------:R-:W-:Y:S02]  /*0570*/  VIADD R29, R0.reuse, 0x2 ;  /* 0x00000002001d7836 */ /* 0x040fe40000000000 */
[C---:B------:R-:W-:Y:S02]  /*0580*/  VIADD R27, R0.reuse, 0x3 ;  /* 0x00000003001b7836 */ /* 0x040fe40000000000 */
[C---:B------:R-:W-:Y:S02]  /*0590*/  VIADD R25, R0.reuse, 0x4 ;  /* 0x0000000400197836 */ /* 0x040fe40000000000 */
[----:B------:R-:W-:Y:S01]  /*05a0*/  ULEA UR4, UR4, UR5, 0x9 ;  /* 0x0000000504047291 */ /* 0x000fe2000f8e483f */
[C---:B------:R-:W-:Y:S02]  /*05b0*/  VIADD R23, R0.reuse, 0x5 ;  /* 0x0000000500177836 */ /* 0x040fe40000000000 */
[----:B------:R-:W-:-:S02]  /*05c0*/  VIADD R17, R0, 0x6 ;  /* 0x0000000600117836 */ /* 0x000fc40000000000 */
[C---:B------:R-:W-:Y:S02]  /*05d0*/  VIADD R33, R0.reuse, 0x7 ;  /* 0x0000000700217836 */ /* 0x040fe40000000000 */
[----:B------:R-:W-:Y:S02]  /*05e0*/  VIADD R152, R231, UR4 ;  /* 0x00000004e7987c36 */ /* 0x000fe40008000000 */
[C---:B------:R-:W-:Y:S02]  /*05f0*/  VIADD R41, R0.reuse, 0x8 ;  /* 0x0000000800297836 */ /* 0x040fe40000000000 */
[C---:B------:R-:W-:Y:S01]  /*0600*/  VIADD R43, R0.reuse, 0x9 ;  /* 0x00000009002b7836 */ /* 0x040fe20000000000 */
[----:B------:R0:W-:Y:S01]  /*0610*/  STL [R1+0x87c], R152 ;  /* 0x00087c9801007387 */ /* 0x0001e20000100800 */
[C---:B------:R-:W-:Y:S02]  /*0620*/  VIADD R37, R0.reuse, 0xa ;  /* 0x0000000a00257836 */ /* 0x040fe40000000000 */
[----:B------:R-:W-:-:S02]  /*0630*/  VIADD R35, R0, 0xb ;  /* 0x0000000b00237836 */ /* 0x000fc40000000000 */
[C---:B------:R-:W-:Y:S02]  /*0640*/  VIADD R39, R0.reuse, 0xc ;  /* 0x0000000c00277836 */ /* 0x040fe40000000000 */
[C---:B------:R-:W-:Y:S02]  /*0650*/  VIADD R45, R0.reuse, 0xd ;  /* 0x0000000d002d7836 */ /* 0x040fe40000000000 */
[C---:B------:R-:W-:Y:S02]  /*0660*/  VIADD R22, R0.reuse, 0xe ;  /* 0x0000000e00167836 */ /* 0x040fe40000000000 */
[C---:B------:R-:W-:Y:S02]  /*0670*/  VIADD R20, R0.reuse, 0xf ;  /* 0x0000000f00147836 */ /* 0x040fe40000000000 */
        /* <DEDUP_REMOVED lines=111> */
[----:B------:R-:W-:Y:S01]  /*0d70*/  VIADD R48, R0, 0x7f ;  /* 0x0000007f00307836 */ /* 0x000fe20000000000 */
[----:B0-----:R-:W-:Y:S06]  /*0d80*/  @P0 BRA `(.L_x_0) ;  /* 0x00000004000c0947 */ /* 0x001fec0003800000 */
[----:B------:R-:W-:Y:S01]  /*0d90*/  IMAD.SHL.U32 R2, R24, 0x10, RZ ;  /* 0x0000001018027824 */ /* 0x000fe200078e00ff */
[----:B------:R-:W-:Y:S02]  /*0da0*/  CS2R R88, SRZ ;  /* 0x0000000000587805 */ /* 0x000fe4000001ff00 */
[----:B------:R-:W-:Y:S02]  /*0db0*/  CS2R R90, SRZ ;  /* 0x00000000005a7805 */ /* 0x000fe4000001ff00 */
[----:B------:R-:W-:Y:S02]  /*0dc0*/  CS2R R92, SRZ ;  /* 0x00000000005c7805 */ /* 0x000fe4000001ff00 */
[----:B------:R-:W-:Y:S01]  /*0dd0*/  CS2R R94, SRZ ;  /* 0x00000000005e7805 */ /* 0x000fe2000001ff00 */
[----:B------:R0:W-:Y:S01]  /*0de0*/  STL [R1+0x880], R2 ;  /* 0x0008800201007387 */ /* 0x0001e20000100800 */
[----:B------:R-:W-:Y:S02]  /*0df0*/  CS2R R96, SRZ ;  /* 0x0000000000607805 */ /* 0x000fe4000001ff00 */
[----:B------:R-:W-:-:S02]  /*0e00*/  CS2R R98, SRZ ;  /* 0x0000000000627805 */ /* 0x000fc4000001ff00 */
[----:B------:R-:W-:Y:S02]  /*0e10*/  CS2R R100, SRZ ;  /* 0x0000000000647805 */ /* 0x000fe4000001ff00 */
[----:B------:R-:W-:Y:S02]  /*0e20*/  CS2R R102, SRZ ;  /* 0x0000000000667805 */ /* 0x000fe4000001ff00 */
[----:B------:R-:W-:Y:S02]  /*0e30*/  CS2R R104, SRZ ;  /* 0x0000000000687805 */ /* 0x000fe4000001ff00 */
[----:B------:R-:W-:Y:S02]  /*0e40*/  CS2R R106, SRZ ;  /* 0x00000000006a7805 */ /* 0x000fe4000001ff00 */
        /* <DEDUP_REMOVED lines=53> */
[----:B------:R-:W-:Y:S01]  /*11a0*/  CS2R R86, SRZ ;  /* 0x0000000000567805 */ /* 0x000fe2000001ff00 */
[----:B0-----:R-:W-:Y:S06]  /*11b0*/  BRA `(.L_x_1) ;  /* 0x0000019800c87947 */ /* 0x001fec0003800000 */
.L_x_0:
[----:B------:R-:W-:Y:S01]  /*11c0*/  IABS R46, R18 ;  /* 0x00000012002e7213 */ /* 0x000fe20000000000 */
[----:B------:R-:W-:Y:S01]  /*11d0*/  ULDC UR9, c[0x0][0x23c] ;  /* 0x00008f0000097ab9 */ /* 0x000fe20000000800 */
[----:B------:R-:W-:Y:S01]  /*11e0*/  IABS R2, R19 ;  /* 0x0000001300027213 */ /* 0x000fe20000000000 */
[----:B------:R-:W-:Y:S01]  /*11f0*/  ULDC.64 UR4, c[0x0][0x218] ;  /* 0x0000860000047ab9 */ /* 0x000fe20000000a00 */
[----:B------:R-:W0:Y:S01]  /*1200*/  I2F.RP R3, R46 ;  /* 0x0000002e00037306 */ /* 0x000e220000209400 */
[----:B------:R-:W-:Y:S01]  /*1210*/  IABS R134, R0 ;  /* 0x0000000000867213 */ /* 0x000fe20000000000 */
[----:B------:R-:W-:Y:S01]  /*1220*/  ULDC.64 UR6, c[0x0][0x210] ;  /* 0x0000840000067ab9 */ /* 0x000fe20000000a00 */
[----:B------:R-:W-:Y:S01]  /*1230*/  IABS R40, R48 ;  /* 0x0000003000287213 */ /* 0x000fe20000000000 */
[----:B------:R-:W-:Y:S01]  /*1240*/  USHF.R.U32.HI UR12, URZ, 0x4, UR8 ;  /* 0x000000043f0c7899 */ /* 0x000fe20008011608 */
[----:B------:R-:W-:Y:S01]  /*1250*/  ISETP.GE.AND P1, PT, R42, RZ, PT ;  /* 0x000000ff2a00720c */ /* 0x000fe20003f26270 */
[----:B------:R-:W-:Y:S01]  /*1260*/  UMOV UR15, 0x40000040 ;  /* 0x40000040000f7882 */ /* 0x000fe20000000000 */
[----:B------:R-:W-:Y:S01]  /*1270*/  IABS R42, R42 ;  /* 0x0000002a002a7213 */ /* 0x000fe20000000000 */
[----:B------:R-:W1:Y:S01]  /*1280*/  I2F.RP R5, R2 ;  /* 0x0000000200057306 */ /* 0x000e620000209400 */
[----:B------:R-:W-:Y:S01]  /*1290*/  IABS R132, R44 ;  /* 0x0000002c00847213 */ /* 0x000fe20000000000 */
[----:B------:R-:W-:Y:S01]  /*12a0*/  USGXT.U32 UR12, UR12, 0xe ;  /* 0x0000000e0c0c789a */ /* 0x000fe20008000000 */
[----:B------:R-:W-:-:S02]  /*12b0*/  ISETP.GE.AND P2, PT, R152, RZ, PT ;  /* 0x000000ff9800720c */ /* 0x000fc40003f46270 */
[----:B------:R-:W-:Y:S02]  /*12c0*/  ISETP.GE.AND P4, PT, R44, RZ, PT ;  /* 0x000000ff2c00720c */ /* 0x000fe40003f86270 */
[----:B------:R-:W-:Y:S01]  /*12d0*/  IABS R130, R150 ;  /* 0x0000009600827213 */ /* 0x000fe20000000000 */
[----:B0-----:R-:W0:Y:S01]  /*12e0*/  MUFU.RCP R3, R3 ;  /* 0x0000000300037308 */ /* 0x001e220000001000 */
[----:B------:R-:W-:Y:S02]  /*12f0*/  IABS R44, R122 ;  /* 0x0000007a002c7213 */ /* 0x000fe40000000000 */
[----:B------:R-:W-:Y:S02]  /*1300*/  IABS R128, R120 ;  /* 0x0000007800807213 */ /* 0x000fe40000000000 */
[----:B------:R-:W-:Y:S02]  /*1310*/  ISETP.GE.AND P3, PT, R48, RZ, PT ;  /* 0x000000ff3000720c */ /* 0x000fe40003f66270 */
[----:B------:R-:W-:Y:S01]  /*1320*/  IABS R48, R114 ;  /* 0x0000007200307213 */ /* 0x000fe20000000000 */
[----:B-1----:R-:W1:Y:S01]  /*1330*/  MUFU.RCP R5, R5 ;  /* 0x0000000500057308 */ /* 0x002e620000001000 */
[----:B------:R-:W-:-:S02]  /*1340*/  IABS R126, R116 ;  /* 0x00000074007e7213 */ /* 0x000fc40000000000 */
[----:B------:R-:W-:Y:S02]  /*1350*/  IABS R124, R112 ;  /* 0x00000070007c7213 */ /* 0x000fe40000000000 */
[----:B------:R-:W-:Y:S02]  /*1360*/  IABS R50, R110 ;  /* 0x0000006e00327213 */ /* 0x000fe40000000000 */
[----:B------:R-:W-:Y:S01]  /*1370*/  IABS R250, R144 ;  /* 0x0000009000fa7213 */ /* 0x000fe20000000000 */
[----:B0-----:R-:W-:Y:S01]  /*1380*/  VIADD R14, R3, 0xffffffe ;  /* 0x0ffffffe030e7836 */ /* 0x001fe20000000000 */
[----:B------:R-:W-:Y:S02]  /*1390*/  IABS R252, R142 ;  /* 0x0000008e00fc7213 */ /* 0x000fe40000000000 */
[----:B------:R-:W-:Y:S01]  /*13a0*/  IABS R246, R137 ;  /* 0x0000008900f67213 */ /* 0x000fe20000000000 */
[----:B------:R0:W2:Y:S01]  /*13b0*/  F2I.FTZ.U32.TRUNC.NTZ R15, R14 ;  /* 0x0000000e000f7305 */ /* 0x0000a2000021f000 */
[----:B------:R-:W-:-:S02]  /*13c0*/  IABS R248, R140 ;  /* 0x0000008c00f87213 */ /* 0x000fc40000000000 */
[----:B------:R-:W-:Y:S01]  /*13d0*/  IABS R244, R138 ;  /* 0x0000008a00f47213 */ /* 0x000fe20000000000 */
[----:B-1----:R-:W-:Y:S01]  /*13e0*/  VIADD R12, R5, 0xffffffe ;  /* 0x0ffffffe050c7836 */ /* 0x002fe20000000000 */
[----:B------:R-:W-:Y:S02]  /*13f0*/  IABS R5, R152 ;  /* 0x0000009800057213 */ /* 0x000fe40000000000 */
[----:B------:R-:W-:Y:S01]  /*1400*/  IABS R242, R135 ;  /* 0x0000008700f27213 */ /* 0x000fe20000000000 */
[----:B------:R1:W3:Y:S01]  /*1410*/  F2I.FTZ.U32.TRUNC.NTZ R13, R12 ;  /* 0x0000000c000d7305 */ /* 0x0002e2000021f000 */
[----:B0-----:R-:W-:Y:S01]  /*1420*/  IMAD.MOV.U32 R14, RZ, RZ, RZ ;  /* 0x000000ffff0e7224 */ /* 0x001fe200078e00ff */
[----:B------:R-:W-:Y:S02]  /*1430*/  IABS R240, R136 ;  /* 0x0000008800f07213 */ /* 0x000fe40000000000 */
[----:B------:R-:W-:Y:S02]  /*1440*/  IABS R236, R131 ;  /* 0x0000008300ec7213 */ /* 0x000fe40000000000 */
[----:B------:R-:W-:Y:S01]  /*1450*/  IABS R232, R133 ;  /* 0x0000008500e87213 */ /* 0x000fe20000000000 */
[----:B--2---:R-:W-:Y:S01]  /*1460*/  IMAD.MOV R9, RZ, RZ, -R15 ;  /* 0x000000ffff097224 */ /* 0x004fe200078e0a0f */
[----:B------:R-:W-:Y:S01]  /*1470*/  IABS R238, R127 ;  /* 0x0000007f00ee7213 */ /* 0x000fe20000000000 */
[----:B-1----:R-:W-:Y:S01]  /*1480*/  IMAD.MOV.U32 R12, RZ, RZ, RZ ;  /* 0x000000ffff0c7224 */ /* 0x002fe200078e00ff */
[----:B------:R-:W-:Y:S01]  /*1490*/  IABS R234, R129 ;  /* 0x0000008100ea7213 */ /* 0x000fe20000000000 */
[----:B------:R-:W-:Y:S01]  /*14a0*/  IMAD R9, R9, R46, RZ ;  /* 0x0000002e09097224 */ /* 0x000fe200078e02ff */
[----:B------:R-:W-:-:S02]  /*14b0*/  IABS R230, R125 ;  /* 0x0000007d00e67213 */ /* 0x000fc40000000000 */
[----:B------:R-:W-:Y:S01]  /*14c0*/  IABS R228, R123 ;  /* 0x0000007b00e47213 */ /* 0x000fe20000000000 */
[----:B------:R-:W-:Y:S01]  /*14d0*/  IMAD.HI.U32 R15, R15, R9, R14 ;  /* 0x000000090f0f7227 */ /* 0x000fe200078e000e */
[----:B------:R-:W-:Y:S02]  /*14e0*/  IABS R226, R8 ;  /* 0x0000000800e27213 */ /* 0x000fe40000000000 */
[----:B------:R-:W-:Y:S01]  /*14f0*/  IABS R224, R10 ;  /* 0x0000000a00e07213 */ /* 0x000fe20000000000 */
[----:B---3--:R-:W-:Y:S01]  /*1500*/  IMAD.MOV R3, RZ, RZ, -R13 ;  /* 0x000000ffff037224 */ /* 0x008fe200078e0a0d */
[----:B------:R-:W-:Y:S01]  /*1510*/  IABS R222, R121 ;  /* 0x0000007900de7213 */ /* 0x000fe20000000000 */
[----:B------:R-:W-:Y:S01]  /*1520*/  IMAD.HI.U32 R15, R15, R5, RZ ;  /* 0x000000050f0f7227 */ /* 0x000fe200078e00ff */
[----:B------:R-:W-:Y:S02]  /*1530*/  IABS R220, R115 ;  /* 0x0000007300dc7213 */ /* 0x000fe40000000000 */
[----:B------:R-:W-:Y:S01]  /*1540*/  IABS R218, R117 ;  /* 0x0000007500da7213 */ /* 0x000fe20000000000 */
[----:B------:R-:W-:Y:S01]  /*1550*/  IMAD.MOV R15, RZ, RZ, -R15 ;  /* 0x000000ffff0f7224 */ /* 0x000fe200078e0a0f */
[----:B------:R-:W-:Y:S01]  /*1560*/  IABS R216, R119 ;  /* 0x0000007700d87213 */ /* 0x000fe20000000000 */
[----:B------:R-:W-:Y:S01]  /*1570*/  IMAD R3, R3, R2, RZ ;  /* 0x0000000203037224 */ /* 0x000fe200078e02ff */
[----:B------:R-:W-:Y:S01]  /*1580*/  IABS R214, R111 ;  /* 0x0000006f00d67213 */ /* 0x000fe20000000000 */
[----:B------:R-:W-:Y:S01]  /*1590*/  IMAD R5, R46, R15, R5 ;  /* 0x0000000f2e057224 */ /* 0x000fe200078e0205 */
[----:B------:R-:W-:Y:S01]  /*15a0*/  IABS R212, R107 ;  /* 0x0000006b00d47213 */ /* 0x000fe20000000000 */
[----:B------:R-:W-:Y:S01]  /*15b0*/  IMAD.HI.U32 R3, R13, R3, R12 ;  /* 0x000000030d037227 */ /* 0x000fe200078e000c */
[----:B------:R-:W-:-:S02]  /*15c0*/  IABS R210, R109 ;  /* 0x0000006d00d27213 */ /* 0x000fc40000000000 */
[----:B------:R-:W-:Y:S02]  /*15d0*/  ISETP.GT.U32.AND P0, PT, R46, R5, PT ;  /* 0x000000052e00720c */ /* 0x000fe40003f04070 */
[----:B------:R-:W-:Y:S01]  /*15e0*/  IABS R208, R62 ;  /* 0x0000003e00d07213 */ /* 0x000fe20000000000 */
[C---:B------:R-:W-:Y:S01]  /*15f0*/  IMAD.HI.U32 R12, R3.reuse, R134, RZ ;  /* 0x00000086030c7227 */ /* 0x040fe200078e00ff */
[----:B------:R-:W-:Y:S02]  /*1600*/  IABS R206, R105 ;  /* 0x0000006900ce7213 */ /* 0x000fe40000000000 */
[----:B------:R-:W-:Y:S01]  /*1610*/  IABS R204, R6 ;  /* 0x0000000600cc7213 */ /* 0x000fe20000000000 */
[----:B------:R-:W-:Y:S01]  /*1620*/  IMAD.HI.U32 R9, R3, R40, RZ ;  /* 0x0000002803097227 */ /* 0x000fe200078e00ff */
[----:B------:R-:W-:Y:S02]  /*1630*/  IABS R202, R103 ;  /* 0x0000006700ca7213 */ /* 0x000fe40000000000 */
[----:B------:R-:W-:Y:S01]  /*1640*/  IABS R200, R101 ;  /* 0x0000006500c87213 */ /* 0x000fe20000000000 */
[----:B------:R-:W-:Y:S01]  /*1650*/  IMAD.MOV R13, RZ, RZ, -R12 ;  /* 0x000000ffff0d7224 */ /* 0x000fe200078e0a0c */
[----:B------:R-:W-:Y:S01]  /*1660*/  IABS R198, R97 ;  /* 0x0000006100c67213 */ /* 0x000fe20000000000 */
[----:B------:R-:W-:Y:S01]  /*1670*/  @!P0 IMAD.IADD R5, R5, 0x1, -R46 ;  /* 0x0000000105058824 */ /* 0x000fe200078e0a2e */
[----:B------:R-:W-:Y:S01]  /*1680*/  IABS R196, R99 ;  /* 0x0000006300c47213 */ /* 0x000fe20000000000 */
[----:B------:R-:W-:Y:S01]  /*1690*/  IMAD.MOV R9, RZ, RZ, -R9 ;  /* 0x000000ffff097224 */ /* 0x000fe200078e0a09 */
[----:B------:R-:W-:Y:S01]  /*16a0*/  IABS R194, R91 ;  /* 0x0000005b00c27213 */ /* 0x000fe20000000000 */
[----:B------:R-:W-:Y:S01]  /*16b0*/  IMAD R134, R2, R13, R134 ;  /* 0x0000000d02867224 */ /* 0x000fe200078e0286 */
[----:B------:R-:W-:Y:S01]  /*16c0*/  ISETP.GT.U32.AND P6, PT, R46, R5, PT ;  /* 0x000000052e00720c */ /* 0x000fe20003fc4070 */
[C---:B------:R-:W-:Y:S01]  /*16d0*/  IMAD R40, R2.reuse, R9, R40 ;  /* 0x0000000902287224 */ /* 0x040fe200078e0228 */
[----:B------:R-:W-:Y:S01]  /*16e0*/  IABS R192, R93 ;  /* 0x0000005d00c07213 */ /* 0x000fe20000000000 */
[----:B------:R-:W-:Y:S01]  /*16f0*/  IMAD.HI.U32 R9, R3, R42, RZ ;  /* 0x0000002a03097227 */ /* 0x000fe200078e00ff */
[----:B------:R-:W-:-:S02]  /*1700*/  ISETP.GT.U32.AND P0, PT, R2, R134, PT ;  /* 0x000000860200720c */ /* 0x000fc40003f04070 */
[----:B------:R-:W-:Y:S01]  /*1710*/  ISETP.GT.U32.AND P5, PT, R2, R40, PT ;  /* 0x000000280200720c */ /* 0x000fe20003fa4070 */
[----:B------:R-:W-:Y:S01]  /*1720*/  IMAD.HI.U32 R11, R3, R132, RZ ;  /* 0x00000084030b7227 */ /* 0x000fe200078e00ff */
[----:B------:R-:W-:Y:S02]  /*1730*/  IABS R190, R95 ;  /* 0x0000005f00be7213 */ /* 0x000fe40000000000 */
[----:B------:R-:W-:Y:S01]  /*1740*/  IABS R188, R83 ;  /* 0x0000005300bc7213 */ /* 0x000fe20000000000 */
[----:B------:R-:W-:Y:S01]  /*1750*/  IMAD.MOV R13, RZ, RZ, -R9 ;  /* 0x000000ffff0d7224 */ /* 0x000fe200078e0a09 */
[----:B------:R-:W-:Y:S01]  /*1760*/  IABS R186, R89 ;  /* 0x0000005900ba7213 */ /* 0x000fe20000000000 */
[----:B------:R-:W-:Y:S01]  /*1770*/  @!P6 IMAD.IADD R5, R5, 0x1, -R46 ;  /* 0x000000010505e824 */ /* 0x000fe200078e0a2e */
[----:B------:R-:W-:Y:S01]  /*1780*/  ISETP.NE.AND P6, PT, R18, RZ, PT ;  /* 0x000000ff1200720c */ /* 0x000fe20003fc5270 */
[----:B------:R-:W-:Y:S01]  /*1790*/  IMAD.MOV R11, RZ, RZ, -R11 ;  /* 0x000000ffff0b7224 */ /* 0x000fe200078e0a0b */
[----:B------:R-:W-:Y:S01]  /*17a0*/  IABS R46, R118 ;  /* 0x00000076002e7213 */ /* 0x000fe20000000000 */
[--C-:B------:R-:W-:Y:S01]  /*17b0*/  @!P0 IMAD.IADD R134, R134, 0x1, -R2.reuse ;  /* 0x0000000186868824 */ /* 0x100fe200078e0a02 */
[----:B------:R-:W-:Y:S01]  /*17c0*/  IABS R184, R79 ;  /* 0x0000004f00b87213 */ /* 0x000fe20000000000 */
[----:B------:R-:W-:Y:S01]  /*17d0*/  @!P5 IMAD.IADD R40, R40, 0x1, -R2 ;  /* 0x000000012828d824 */ /* 0x000fe200078e0a02 */
[----:B------:R-:W-:Y:S01]  /*17e0*/  IABS R182, R77 ;  /* 0x0000004d00b67213 */ /* 0x000fe20000000000 */
[C---:B------:R-:W-:Y:S01]  /*17f0*/  IMAD R42, R2.reuse, R13, R42 ;  /* 0x0000000d022a7224 */ /* 0x040fe200078e022a */
[C---:B------:R-:W-:Y:S01]  /*1800*/  ISETP.GT.U32.AND P5, PT, R2.reuse, R134, PT ;  /* 0x000000860200720c */ /* 0x040fe20003fa4070 */
[C---:B------:R-:W-:Y:S01]  /*1810*/  IMAD R132, R2.reuse, R11, R132 ;  /* 0x0000000b02847224 */ /* 0x040fe200078e0284 */
[----:B------:R-:W-:Y:S01]  /*1820*/  ISETP.GT.U32.AND P0, PT, R2, R40, PT ;  /* 0x000000280200720c */ /* 0x000fe20003f04070 */
[----:B------:R-:W-:Y:S01]  /*1830*/  IMAD.HI.U32 R11, R3, R130, RZ ;  /* 0x00000082030b7227 */ /* 0x000fe200078e00ff */
[----:B------:R-:W-:-:S02]  /*1840*/  IABS R180, R81 ;  /* 0x0000005100b47213 */ /* 0x000fc40000000000 */
[----:B------:R-:W-:Y:S01]  /*1850*/  IABS R178, R71 ;  /* 0x0000004700b27213 */ /* 0x000fe20000000000 */
[C---:B------:R-:W-:Y:S01]  /*1860*/  IMAD.HI.U32 R12, R3.reuse, R44, RZ ;  /* 0x0000002c030c7227 */ /* 0x040fe200078e00ff */
[----:B------:R-:W-:Y:S02]  /*1870*/  IABS R174, R75 ;  /* 0x0000004b00ae7213 */ /* 0x000fe40000000000 */
[----:B------:R-:W-:Y:S01]  /*1880*/  IABS R176, R73 ;  /* 0x0000004900b07213 */ /* 0x000fe20000000000 */
[----:B------:R-:W-:Y:S01]  /*1890*/  @!P2 IMAD.MOV R5, RZ, RZ, -R5 ;  /* 0x000000ffff05a224 */ /* 0x000fe200078e0a05 */
[----:B------:R-:W-:Y:S01]  /*18a0*/  @!P6 LOP3.LUT R5, RZ, R18, RZ, 0x33, !PT ;  /* 0x00000012ff05e212 */ /* 0x000fe200078e33ff */
[----:B------:R-:W-:Y:S01]  /*18b0*/  IMAD.MOV R11, RZ, RZ, -R11 ;  /* 0x000000ffff0b7224 */ /* 0x000fe200078e0a0b */
[C---:B------:R-:W-:Y:S01]  /*18c0*/  ISETP.GT.U32.AND P6, PT, R2.reuse, R42, PT ;  /* 0x0000002a0200720c */ /* 0x040fe20003fc4070 */
[----:B------:R-:W-:Y:S01]  /*18d0*/  IMAD.HI.U32 R9, R3, R128, RZ ;  /* 0x0000008003097227 */ /* 0x000fe200078e00ff */
[----:B------:R-:W-:-:S02]  /*18e0*/  ISETP.GT.U32.AND P2, PT, R2, R132, PT ;  /* 0x000000840200720c */ /* 0x000fc40003f44070 */
[----:B------:R-:W-:Y:S01]  /*18f0*/  IABS R18, R64 ;  /* 0x0000004000127213 */ /* 0x000fe20000000000 */
[----:B------:R-:W-:Y:S01]  /*1900*/  IMAD.MOV R15, RZ, RZ, -R12 ;  /* 0x000000ffff0f7224 */ /* 0x000fe200078e0a0c */
[----:B------:R-:W-:Y:S01]  /*1910*/  IABS R12, R74 ;  /* 0x0000004a000c7213 */ /* 0x000fe20000000000 */
[C---:B------:R-:W-:Y:S01]  /*1920*/  IMAD R130, R2.reuse, R11, R130 ;  /* 0x0000000b02827224 */ /* 0x040fe200078e0282 */
[----:B------:R-:W-:Y:S01]  /*1930*/  IABS R172, R4 ;  /* 0x0000000400ac7213 */ /* 0x000fe20000000000 */
[----:B------:R-:W-:Y:S01]  /*1940*/  IMAD.MOV R9, RZ, RZ, -R9 ;  /* 0x000000ffff097224 */ /* 0x000fe200078e0a09 */
[----:B------:R-:W-:Y:S01]  /*1950*/  IABS R170, R69 ;  /* 0x0000004500aa7213 */ /* 0x000fe20000000000 */
[C---:B------:R-:W-:Y:S01]  /*1960*/  IMAD R44, R2.reuse, R15, R44 ;  /* 0x0000000f022c7224 */ /* 0x040fe200078e022c */
[----:B------:R-:W-:Y:S01]  /*1970*/  IABS R166, R67 ;  /* 0x0000004300a67213 */ /* 0x000fe20000000000 */
[----:B------:R-:W-:Y:S01]  /*1980*/  IMAD R128, R2, R9, R128 ;  /* 0x0000000902807224 */ /* 0x000fe200078e0280 */
[----:B------:R-:W-:Y:S01]  /*1990*/  IABS R168, R65 ;  /* 0x0000004100a87213 */ /* 0x000fe20000000000 */
[--C-:B------:R-:W-:Y:S01]  /*19a0*/  @!P5 IMAD.IADD R134, R134, 0x1, -R2.reuse ;  /* 0x000000018686d824 */ /* 0x100fe200078e0a02 */
[----:B------:R-:W-:Y:S01]  /*19b0*/  ISETP.GT.U32.AND P5, PT, R2, R130, PT ;  /* 0x000000820200720c */ /* 0x000fe20003fa4070 */
[--C-:B------:R-:W-:Y:S01]  /*19c0*/  @!P0 IMAD.IADD R40, R40, 0x1, -R2.reuse ;  /* 0x0000000128288824 */ /* 0x100fe200078e0a02 */
[----:B------:R-:W-:Y:S01]  /*19d0*/  ISETP.GT.U32.AND P0, PT, R2, R44, PT ;  /* 0x0000002c0200720c */ /* 0x000fe20003f04070 */
[--C-:B------:R-:W-:Y:S01]  /*19e0*/  @!P6 IMAD.IADD R42, R42, 0x1, -R2.reuse ;  /* 0x000000012a2ae824 */ /* 0x100fe200078e0a02 */
[----:B------:R-:W-:Y:S01]  /*19f0*/  ISETP.GT.U32.AND P6, PT, R2, R128, PT ;  /* 0x000000800200720c */ /* 0x000fe20003fc4070 */
[----:B------:R-:W-:Y:S01]  /*1a00*/  @!P2 IMAD.IADD R132, R132, 0x1, -R2 ;  /* 0x000000018484a824 */ /* 0x000fe200078e0a02 */
[----:B------:R-:W-:Y:S01]  /*1a10*/  ISETP.GE.AND P2, PT, R0, RZ, PT ;  /* 0x000000ff0000720c */ /* 0x000fe20003f46270 */
[----:B------:R-:W-:Y:S01]  /*1a20*/  IMAD.HI.U32 R9, R3, R46, RZ ;  /* 0x0000002e03097227 */ /* 0x000fe200078e00ff */
[----:B------:R-:W-:-:S02]  /*1a30*/  IABS R164, R63 ;  /* 0x0000003f00a47213 */ /* 0x000fc40000000000 */
[----:B------:R-:W-:Y:S01]  /*1a40*/  IABS R162, R38 ;  /* 0x0000002600a27213 */ /* 0x000fe20000000000 */
[----:B------:R-:W-:Y:S01]  /*1a50*/  IMAD.MOV R13, RZ, RZ, -R9 ;  /* 0x000000ffff0d7224 */ /* 0x000fe200078e0a09 */
[----:B------:R-:W-:Y:S01]  /*1a60*/  IABS R160, R36 ;  /* 0x0000002400a07213 */ /* 0x000fe20000000000 */
[--C-:B------:R-:W-:Y:S01]  /*1a70*/  @!P5 IMAD.IADD R130, R130, 0x1, -R2.reuse ;  /* 0x000000018282d824 */ /* 0x100fe200078e0a02 */
[----:B------:R-:W-:Y:S01]  /*1a80*/  ISETP.GT.U32.AND P5, PT, R2, R132, PT ;  /* 0x000000840200720c */ /* 0x000fe20003fa4070 */
[--C-:B------:R-:W-:Y:S01]  /*1a90*/  @!P0 IMAD.IADD R44, R44, 0x1, -R2.reuse ;  /* 0x000000012c2c8824 */ /* 0x100fe200078e0a02 */
[----:B------:R-:W-:Y:S01]  /*1aa0*/  IABS R158, R32 ;  /* 0x00000020009e7213 */ /* 0x000fe20000000000 */
[----:B------:R-:W-:Y:S01]  /*1ab0*/  @!P6 IMAD.IADD R128, R128, 0x1, -R2 ;  /* 0x000000018080e824 */ /* 0x000fe200078e0a02 */
[C---:B------:R-:W-:Y:S01]  /*1ac0*/  ISETP.GT.U32.AND P0, PT, R2.reuse, R130, PT ;  /* 0x000000820200720c */ /* 0x040fe20003f04070 */
[----:B------:R-:W-:Y:S01]  /*1ad0*/  @!P2 IMAD.MOV R134, RZ, RZ, -R134 ;  /* 0x000000ffff86a224 */ /* 0x000fe200078e0a86 */
[C---:B------:R-:W-:Y:S01]  /*1ae0*/  ISETP.GT.U32.AND P6, PT, R2.reuse, R44, PT ;  /* 0x0000002c0200720c */ /* 0x040fe20003fc4070 */
[----:B------:R-:W-:Y:S01]  /*1af0*/  IMAD.HI.U32 R9, R3, R48, RZ ;  /* 0x0000003003097227 */ /* 0x000fe200078e00ff */
[----:B------:R-:W-:-:S02]  /*1b00*/  ISETP.GT.U32.AND P2, PT, R2, R42, PT ;  /* 0x0000002a0200720c */ /* 0x000fc40003f44070 */
[----:B------:R-:W-:Y:S01]  /*1b10*/  IABS R156, R51 ;  /* 0x00000033009c7213 */ /* 0x000fe20000000000 */
[----:B------:R-:W-:Y:S01]  /*1b20*/  IMAD.HI.U32 R11, R3, R126, RZ ;  /* 0x0000007e030b7227 */ /* 0x000fe200078e00ff */
[----:B------:R-:W-:Y:S02]  /*1b30*/  IABS R154, R30 ;  /* 0x0000001e009a7213 */ /* 0x000fe40000000000 */
[----:B------:R-:W-:Y:S01]  /*1b40*/  IABS R152, R49 ;  /* 0x0000003100987213 */ /* 0x000fe20000000000 */
[C---:B------:R-:W-:Y:S02]  /*1b50*/  IMAD R46, R2.reuse, R13, R46 ;  /* 0x0000000d022e7224 */ /* 0x040fe400078e022e */
[----:B------:R-:W-:Y:S02]  /*1b60*/  IMAD.MOV R9, RZ, RZ, -R9 ;  /* 0x000000ffff097224 */ /* 0x000fe400078e0a09 */
[----:B------:R-:W-:Y:S02]  /*1b70*/  IMAD.MOV R11, RZ, RZ, -R11 ;  /* 0x000000ffff0b7224 */ /* 0x000fe400078e0a0b */
[----:B------:R-:W-:Y:S01]  /*1b80*/  @!P3 IMAD.MOV R40, RZ, RZ, -R40 ;  /* 0x000000ffff28b224 */ /* 0x000fe200078e0a28 */
[C---:B------:R-:W-:Y:S01]  /*1b90*/  ISETP.GT.U32.AND P3, PT, R2.reuse, R128, PT ;  /* 0x000000800200720c */ /* 0x040fe20003f64070 */
[----:B------:R-:W-:-:S02]  /*1ba0*/  IMAD R48, R2, R9, R48 ;  /* 0x0000000902307224 */ /* 0x000fc400078e0230 */
[----:B------:R-:W-:Y:S01]  /*1bb0*/  @!P5 IMAD.IADD R132, R132, 0x1, -R2 ;  /* 0x000000018484d824 */ /* 0x000fe200078e0a02 */
[C---:B------:R-:W-:Y:S01]  /*1bc0*/  ISETP.GT.U32.AND P5, PT, R2.reuse, R46, PT ;  /* 0x0000002e0200720c */ /* 0x040fe20003fa4070 */
[----:B------:R-:W-:Y:S02]  /*1bd0*/  IMAD R126, R2, R11, R126 ;  /* 0x0000000b027e7224 */ /* 0x000fe400078e027e */
[--C-:B------:R-:W-:Y:S01]  /*1be0*/  @!P6 IMAD.IADD R44, R44, 0x1, -R2.reuse ;  /* 0x000000012c2ce824 */ /* 0x100fe200078e0a02 */
[----:B------:R-:W-:Y:S01]  /*1bf0*/  ISETP.GT.U32.AND P6, PT, R2, R48, PT ;  /* 0x000000300200720c */ /* 0x000fe20003fc4070 */
[----:B------:R-:W-:Y:S01]  /*1c00*/  @!P2 IMAD.IADD R42, R42, 0x1, -R2 ;  /* 0x000000012a2aa824 */ /* 0x000fe200078e0a02 */
[----:B------:R-:W-:Y:S01]  /*1c10*/  ISETP.GT.U32.AND P2, PT, R2, R126, PT ;  /* 0x0000007e0200720c */ /* 0x000fe20003f44070 */
[----:B------:R-:W-:-:S04]  /*1c20*/  IMAD.HI.U32 R9, R3, R124, RZ ;  /* 0x0000007c03097227 */ /* 0x000fc800078e00ff */
[--C-:B------:R-:W-:Y:S01]  /*1c30*/  @!P3 IMAD.IADD R128, R128, 0x1, -R2.reuse ;  /* 0x000000018080b824 */ /* 0x100fe200078e0a02 */
[----:B------:R-:W-:Y:S01]  /*1c40*/  ISETP.GE.AND P3, PT, R122, RZ, PT ;  /* 0x000000ff7a00720c */ /* 0x000fe20003f66270 */
[--C-:B------:R-:W-:Y:S01]  /*1c50*/  @!P0 IMAD.IADD R130, R130, 0x1, -R2.reuse ;  /* 0x0000000182828824 */ /* 0x100fe200078e0a02 */
[----:B------:R-:W-:Y:S01]  /*1c60*/  ISETP.GE.AND P0, PT, R150, RZ, PT ;  /* 0x000000ff9600720c */ /* 0x000fe20003f06270 */
[--C-:B------:R-:W-:Y:S01]  /*1c70*/  @!P5 IMAD.IADD R46, R46, 0x1, -R2.reuse ;  /* 0x000000012e2ed824 */ /* 0x100fe200078e0a02 */
[----:B------:R-:W-:Y:S01]  /*1c80*/  ISETP.GE.AND P5, PT, R120, RZ, PT ;  /* 0x000000ff7800720c */ /* 0x000fe20003fa6270 */
[----:B------:R-:W-:Y:S01]  /*1c90*/  IMAD.MOV R9, RZ, RZ, -R9 ;  /* 0x000000ffff097224 */ /* 0x000fe200078e0a09 */
[----:B------:R-:W-:Y:S01]  /*1ca0*/  IABS R122, R54 ;  /* 0x00000036007a7213 */ /* 0x000fe20000000000 */
[--C-:B------:R-:W-:Y:S01]  /*1cb0*/  @!P6 IMAD.IADD R48, R48, 0x1, -R2.reuse ;  /* 0x000000013030e824 */ /* 0x100fe200078e0a02 */
[----:B------:R-:W-:Y:S01]  /*1cc0*/  ISETP.GT.U32.AND P6, PT, R2, R46, PT ;  /* 0x0000002e0200720c */ /* 0x000fe20003fc4070 */
[----:B------:R-:W-:Y:S01]  /*1cd0*/  @!P2 IMAD.IADD R126, R126, 0x1, -R2 ;  /* 0x000000017e7ea824 */ /* 0x000fe200078e0a02 */
[----:B------:R-:W-:Y:S01]  /*1ce0*/  ISETP.GE.AND P2, PT, R118, RZ, PT ;  /* 0x000000ff7600720c */ /* 0x000fe20003f46270 */
[----:B------:R-:W-:Y:S01]  /*1cf0*/  IMAD R124, R2, R9, R124 ;  /* 0x00000009027c7224 */ /* 0x000fe200078e027c */
[----:B------:R-:W-:Y:S01]  /*1d00*/  IABS R120, R58 ;  /* 0x0000003a00787213 */ /* 0x000fe20000000000 */
[----:B------:R-:W-:Y:S01]  /*1d10*/  IMAD.HI.U32 R11, R3, R50, RZ ;  /* 0x00000032030b7227 */ /* 0x000fe200078e00ff */
[----:B------:R-:W-:-:S02]  /*1d20*/  IABS R118, R108 ;  /* 0x0000006c00767213 */ /* 0x000fc40000000000 */
[----:B------:R-:W-:Y:S01]  /*1d30*/  IABS R150, R47 ;  /* 0x0000002f00967213 */ /* 0x000fe20000000000 */
[----:B------:R-:W-:Y:S01]  /*1d40*/  @!P4 IMAD.MOV R132, RZ, RZ, -R132 ;  /* 0x000000ffff84c224 */ /* 0x000fe200078e0a84 */
[C---:B------:R-:W-:Y:S01]  /*1d50*/  ISETP.GT.U32.AND P4, PT, R2.reuse, R126, PT ;  /* 0x0000007e0200720c */ /* 0x040fe20003f84070 */
[----:B------:R-:W-:Y:S01]  /*1d60*/  @!P1 IMAD.MOV R42, RZ, RZ, -R42 ;  /* 0x000000ffff2a9224 */ /* 0x000fe200078e0a2a */
[----:B------:R-:W-:Y:S01]  /*1d70*/  ISETP.GT.U32.AND P1, PT, R2, R124, PT ;  /* 0x0000007c0200720c */ /* 0x000fe20003f24070 */
[----:B------:R-:W-:Y:S02]  /*1d80*/  IMAD.MOV R11, RZ, RZ, -R11 ;  /* 0x000000ffff0b7224 */ /* 0x000fe400078e0a0b */
[----:B------:R-:W-:Y:S01]  /*1d90*/  @!P3 IMAD.MOV R44, RZ, RZ, -R44 ;  /* 0x000000ffff2cb224 */ /* 0x000fe200078e0a2c */
[----:B------:R-:W-:Y:S01]  /*1da0*/  ISETP.GE.AND P3, PT, R116, RZ, PT ;  /* 0x000000ff7400720c */ /* 0x000fe20003f66270 */
[----:B------:R-:W-:Y:S01]  /*1db0*/  @!P0 IMAD.MOV R130, RZ, RZ, -R130 ;  /* 0x000000ffff828224 */ /* 0x000fe200078e0a82 */
[C---:B------:R-:W-:Y:S01]  /*1dc0*/  ISETP.GT.U32.AND P0, PT, R2.reuse, R48, PT ;  /* 0x000000300200720c */ /* 0x040fe20003f04070 */
[----:B------:R-:W-:Y:S01]  /*1dd0*/  IMAD R50, R2, R11, R50 ;  /* 0x0000000b02327224 */ /* 0x000fe200078e0232 */
[----:B------:R-:W-:Y:S01]  /*1de0*/  IABS R116, R106 ;  /* 0x0000006a00747213 */ /* 0x000fe20000000000 */
[----:B------:R-:W-:Y:S01]  /*1df0*/  @!P6 IMAD.IADD R46, R46, 0x1, -R2 ;  /* 0x000000012e2ee824 */ /* 0x000fe200078e0a02 */
[----:B------:R-:W-:Y:S01]  /*1e00*/  ISETP.GE.AND P6, PT, R114, RZ, PT ;  /* 0x000000ff7200720c */ /* 0x000fe20003fc6270 */
[----:B------:R-:W-:Y:S01]  /*1e10*/  IMAD.HI.U32 R9, R3, R122, RZ ;  /* 0x0000007a03097227 */ /* 0x000fe200078e00ff */
[----:B------:R-:W-:-:S03]  /*1e20*/  IABS R114, R102 ;  /* 0x0000006600727213 */ /* 0x000fc60000000000 */
[----:B------:R-:W-:Y:S01]  /*1e30*/  @!P5 IMAD.MOV R128, RZ, RZ, -R128 ;  /* 0x000000ffff80d224 */ /* 0x000fe200078e0a80 */
[----:B------:R-:W-:Y:S01]  /*1e40*/  ISETP.GT.U32.AND P5, PT, R2, R50, PT ;  /* 0x000000320200720c */ /* 0x000fe20003fa4070 */
[--C-:B------:R-:W-:Y:S01]  /*1e50*/  @!P4 IMAD.IADD R126, R126, 0x1, -R2.reuse ;  /* 0x000000017e7ec824 */ /* 0x100fe200078e0a02 */
[----:B------:R-:W-:Y:S01]  /*1e60*/  ISETP.GE.AND P4, PT, R112, RZ, PT ;  /* 0x000000ff7000720c */ /* 0x000fe20003f86270 */
[----:B------:R-:W-:Y:S01]  /*1e70*/  IMAD.MOV R9, RZ, RZ, -R9 ;  /* 0x000000ffff097224 */ /* 0x000fe200078e0a09 */
[----:B------:R-:W-:Y:S01]  /*1e80*/  IABS R112, R100 ;  /* 0x0000006400707213 */ /* 0x000fe20000000000 */
[----:B------:R-:W-:Y:S01]  /*1e90*/  @!P1 IMAD.IADD R124, R124, 0x1, -R2 ;  /* 0x000000017c7c9824 */ /* 0x000fe200078e0a02 */
[----:B------:R-:W-:Y:S01]  /*1ea0*/  ISETP.GE.AND P1, PT, R54, RZ, PT ;  /* 0x000000ff3600720c */ /* 0x000fe20003f26270 */
[----:B------:R-:W-:Y:S01]  /*1eb0*/  @!P3 IMAD.MOV R126, RZ, RZ, -R126 ;  /* 0x000000ffff7eb224 */ /* 0x000fe200078e0a7e */
[----:B------:R-:W-:Y:S01]  /*1ec0*/  ISETP.GE.AND P3, PT, R52, RZ, PT ;  /* 0x000000ff3400720c */ /* 0x000fe20003f66270 */
[----:B------:R-:W-:Y:S01]  /*1ed0*/  @!P0 IMAD.IADD R48, R48, 0x1, -R2 ;  /* 0x0000000130308824 */ /* 0x000fe200078e0a02 */
[----:B------:R-:W-:Y:S01]  /*1ee0*/  IABS R52, R52 ;  /* 0x0000003400347213 */ /* 0x000fe20000000000 */
[C---:B------:R-:W-:Y:S01]  /*1ef0*/  IMAD R122, R2.reuse, R9, R122 ;  /* 0x00000009027a7224 */ /* 0x040fe200078e027a */
[----:B------:R-:W-:Y:S01]  /*1f00*/  IABS R54, R56 ;  /* 0x0000003800367213 */ /* 0x000fe20000000000 */
[----:B------:R-:W-:Y:S01]  /*1f10*/  @!P2 IMAD.MOV R46, RZ, RZ, -R46 ;  /* 0x000000ffff2ea224 */ /* 0x000fe200078e0a2e */
[C---:B------:R-:W-:Y:S01]  /*1f20*/  ISETP.GT.U32.AND P2, PT, R2.reuse, R124, PT ;  /* 0x0000007c0200720c */ /* 0x040fe20003f44070 */
[----:B------:R-:W-:Y:S01]  /*1f30*/  @!P6 IMAD.MOV R48, RZ, RZ, -R48 ;  /* 0x000000ffff30e224 */ /* 0x000fe200078e0a30 */
[----:B------:R-:W-:Y:S01]  /*1f40*/  ISETP.GT.U32.AND P6, PT, R2, R122, PT ;  /* 0x0000007a0200720c */ /* 0x000fe20003fc4070 */
[----:B------:R-:W-:Y:S01]  /*1f50*/  @!P5 IMAD.IADD R50, R50, 0x1, -R2 ;  /* 0x000000013232d824 */ /* 0x000fe200078e0a02 */
[----:B------:R-:W-:Y:S01]  /*1f60*/  ISETP.GE.AND P0, PT, R110, RZ, PT ;  /* 0x000000ff6e00720c */ /* 0x000fe20003f06270 */
[----:B------:R-:W-:Y:S01]  /*1f70*/  IMAD.HI.U32 R9, R3, R52, RZ ;  /* 0x0000003403097227 */ /* 0x000fe200078e00ff */
[----:B------:R-:W-:-:S02]  /*1f80*/  IABS R110, R78 ;  /* 0x0000004e006e7213 */ /* 0x000fc40000000000 */
[----:B------:R-:W-:Y:S01]  /*1f90*/  ISETP.GT.U32.AND P5, PT, R2, R50, PT ;  /* 0x000000320200720c */ /* 0x000fe20003fa4070 */
[----:B------:R-:W-:Y:S02]  /*1fa0*/  IMAD.MOV R13, RZ, RZ, -R9 ;  /* 0x000000ffff0d7224 */ /* 0x000fe400078e0a09 */
[----:B------:R-:W-:-:S04]  /*1fb0*/  IMAD.HI.U32 R9, R3, R54, RZ ;  /* 0x0000003603097227 */ /* 0x000fc800078e00ff */
[----:B------:R-:W-:Y:S01]  /*1fc0*/  @!P2 IMAD.IADD R124, R124, 0x1, -R2 ;  /* 0x000000017c7ca824 */ /* 0x000fe200078e0a02 */
[----:B------:R-:W-:Y:S01]  /*1fd0*/  ISETP.GE.AND P2, PT, R58, RZ, PT ;  /* 0x000000ff3a00720c */ /* 0x000fe20003f46270 */
[----:B------:R-:W-:Y:S01]  /*1fe0*/  IMAD R52, R2, R13, R52 ;  /* 0x0000000d02347224 */ /* 0x000fe200078e0234 */
[----:B------:R-:W-:Y:S01]  /*1ff0*/  IABS R58, R104 ;  /* 0x00000068003a7213 */ /* 0x000fe20000000000 */
[----:B------:R-:W-:Y:S02]  /*2000*/  IMAD.MOV R9, RZ, RZ, -R9 ;  /* 0x000000ffff097224 */ /* 0x000fe400078e0a09 */
[----:B------:R-:W-:-:S04]  /*2010*/  IMAD.HI.U32 R11, R3, R120, RZ ;  /* 0x00000078030b7227 */ /* 0x000fc800078e00ff */
[----:B------:R-:W-:Y:S02]  /*2020*/  @!P6 IMAD.IADD R122, R122, 0x1, -R2 ;  /* 0x000000017a7ae824 */ /* 0x000fe400078e0a02 */
[----:B------:R-:W-:Y:S01]  /*2030*/  @!P4 IMAD.MOV R124, RZ, RZ, -R124 ;  /* 0x000000ffff7cc224 */ /* 0x000fe200078e0a7c */
[C---:B------:R-:W-:Y:S01]  /*2040*/  ISETP.GT.U32.AND P4, PT, R2.reuse, R52, PT ;  /* 0x000000340200720c */ /* 0x040fe20003f84070 */
[C---:B------:R-:W-:Y:S01]  /*2050*/  IMAD R54, R2.reuse, R9, R54 ;  /* 0x0000000902367224 */ /* 0x040fe200078e0236 */
[----:B------:R-:W-:Y:S01]  /*2060*/  ISETP.GT.U32.AND P6, PT, R2, R122, PT ;  /* 0x0000007a0200720c */ /* 0x000fe20003fc4070 */
[----:B------:R-:W-:Y:S02]  /*2070*/  IMAD.MOV R11, RZ, RZ, -R11 ;  /* 0x000000ffff0b7224 */ /* 0x000fe400078e0a0b */
[----:B------:R-:W-:-:S04]  /*2080*/  IMAD.HI.U32 R9, R3, R118, RZ ;  /* 0x0000007603097227 */ /* 0x000fc800078e00ff */
[----:B------:R-:W-:Y:S01]  /*2090*/  @!P5 IMAD.IADD R50, R50, 0x1, -R2 ;  /* 0x000000013232d824 */ /* 0x000fe200078e0a02 */
[----:B------:R-:W-:Y:S01]  /*20a0*/  ISETP.GE.AND P5, PT, R56, RZ, PT ;  /* 0x000000ff3800720c */ /* 0x000fe20003fa6270 */
[C---:B------:R-:W-:Y:S01]  /*20b0*/  IMAD R120, R2.reuse, R11, R120 ;  /* 0x0000000b02787224 */ /* 0x040fe200078e0278 */
[----:B------:R-:W-:Y:S01]  /*20c0*/  IABS R56, R60 ;  /* 0x0000003c00387213 */ /* 0x000fe20000000000 */
[----:B------:R-:W-:Y:S02]  /*20d0*/  IMAD.MOV R9, RZ, RZ, -R9 ;  /* 0x000000ffff097224 */ /* 0x000fe400078e0a09 */
[----:B------:R-:W-:Y:S01]  /*20e0*/  @!P0 IMAD.MOV R50, RZ, RZ, -R50 ;  /* 0x000000ffff328224 */ /* 0x000fe200078e0a32 */
[C---:B------:R-:W-:Y:S01]  /*20f0*/  ISETP.GT.U32.AND P0, PT, R2.reuse, R120, PT ;  /* 0x000000780200720c */ /* 0x040fe20003f04070 */
[----:B------:R-:W-:Y:S02]  /*2100*/  IMAD R118, R2, R9, R118 ;  /* 0x0000000902767224 */ /* 0x000fe400078e0276 */
[----:B------:R-:W-:-:S02]  /*2110*/  @!P4 IMAD.IADD R52, R52, 0x1, -R2 ;  /* 0x000000013434c824 */ /* 0x000fc400078e0a02 */
[----:B------:R-:W-:Y:S01]  /*2120*/  @!P6 IMAD.IADD R122, R122, 0x1, -R2 ;  /* 0x000000017a7ae824 */ /* 0x000fe200078e0a02 */
[C---:B------:R-:W-:Y:S01]  /*2130*/  ISETP.GT.U32.AND P4, PT, R2.reuse, R118, PT ;  /* 0x000000760200720c */ /* 0x040fe20003f84070 */
[----:B------:R-:W-:Y:S01]  /*2140*/  IMAD.HI.U32 R9, R3, R56, RZ ;  /* 0x0000003803097227 */ /* 0x000fe200078e00ff */
[----:B------:R-:W-:-:S03]  /*2150*/  ISETP.GT.U32.AND P6, PT, R2, R54, PT ;  /* 0x000000360200720c */ /* 0x000fc60003fc4070 */
[----:B------:R-:W-:Y:S02]  /*2160*/  @!P1 IMAD.MOV R122, RZ, RZ, -R122 ;  /* 0x000000ffff7a9224 */ /* 0x000fe400078e0a7a */
[----:B------:R-:W-:Y:S01]  /*2170*/  @!P0 IMAD.IADD R120, R120, 0x1, -R2 ;  /* 0x0000000178788824 */ /* 0x000fe200078e0a02 */
[C---:B------:R-:W-:Y:S01]  /*2180*/  ISETP.GT.U32.AND P0, PT, R2.reuse, R52, PT ;  /* 0x000000340200720c */ /* 0x040fe20003f04070 */
[----:B------:R-:W-:Y:S02]  /*2190*/  IMAD.MOV R9, RZ, RZ, -R9 ;  /* 0x000000ffff097224 */ /* 0x000fe400078e0a09 */
[----:B------:R-:W-:Y:S01]  /*21a0*/  IMAD.HI.U32 R11, R3, R116, RZ ;  /* 0x00000074030b7227 */ /* 0x000fe200078e00ff */
[----:B------:R-:W-:-:S03]  /*21b0*/  ISETP.GT.U32.AND P1, PT, R2, R120, PT ;  /* 0x000000780200720c */ /* 0x000fc60003f24070 */
[--C-:B------:R-:W-:Y:S02]  /*21c0*/  @!P4 IMAD.IADD R118, R118, 0x1, -R2.reuse ;  /* 0x000000017676c824 */ /* 0x100fe400078e0a02 */
[----:B------:R-:W-:Y:S02]  /*21d0*/  @!P6 IMAD.IADD R54, R54, 0x1, -R2 ;  /* 0x000000013636e824 */ /* 0x000fe400078e0a02 */
[C---:B------:R-:W-:Y:S01]  /*21e0*/  IMAD R56, R2.reuse, R9, R56 ;  /* 0x0000000902387224 */ /* 0x040fe200078e0238 */
[C---:B------:R-:W-:Y:S01]  /*21f0*/  ISETP.GT.U32.AND P4, PT, R2.reuse, R118, PT ;  /* 0x000000760200720c */ /* 0x040fe20003f84070 */
[----:B------:R-:W-:Y:S01]  /*2200*/  IMAD.MOV R11, RZ, RZ, -R11 ;  /* 0x000000ffff0b7224 */ /* 0x000fe200078e0a0b */
[----:B------:R-:W-:Y:S01]  /*2210*/  ISETP.GT.U32.AND P6, PT, R2, R54, PT ;  /* 0x000000360200720c */ /* 0x000fe20003fc4070 */
[----:B------:R-:W-:-:S04]  /*2220*/  IMAD.HI.U32 R9, R3, R58, RZ ;  /* 0x0000003a03097227 */ /* 0x000fc800078e00ff */
[----:B------:R-:W-:Y:S01]  /*2230*/  IMAD R116, R2, R11, R116 ;  /* 0x0000000b02747224 */ /* 0x000fe200078e0274 */
[----:B------:R-:W-:Y:S01]  /*2240*/  IABS R11, R68 ;  /* 0x00000044000b7213 */ /* 0x000fe20000000000 */
[----:B------:R-:W-:Y:S02]  /*2250*/  IMAD.MOV R9, RZ, RZ, -R9 ;  /* 0x000000ffff097224 */ /* 0x000fe400078e0a09 */
[--C-:B------:R-:W-:Y:S01]  /*2260*/  @!P0 IMAD.IADD R52, R52, 0x1, -R2.reuse ;  /* 0x0000000134348824 */ /* 0x100fe200078e0a02 */
[----:B------:R-:W-:Y:S01]  /*2270*/  ISETP.GT.U32.AND P0, PT, R2, R56, PT ;  /* 0x000000380200720c */ /* 0x000fe20003f04070 */
[----:B------:R-:W-:Y:S01]  /*2280*/  @!P1 IMAD.IADD R120, R120, 0x1, -R2 ;  /* 0x0000000178789824 */ /* 0x000fe200078e0a02 */
[C---:B------:R-:W-:Y:S01]  /*2290*/  ISETP.GT.U32.AND P1, PT, R2.reuse, R116, PT ;  /* 0x000000740200720c */ /* 0x040fe20003f24070 */
[----:B------:R-:W-:Y:S02]  /*22a0*/  IMAD R58, R2, R9, R58 ;  /* 0x00000009023a7224 */ /* 0x000fe400078e023a */
[----:B------:R-:W-:-:S02]  /*22b0*/  @!P4 IMAD.IADD R118, R118, 0x1, -R2 ;  /* 0x000000017676c824 */ /* 0x000fc400078e0a02 */
[--C-:B------:R-:W-:Y:S01]  /*22c0*/  @!P6 IMAD.IADD R54, R54, 0x1, -R2.reuse ;  /* 0x000000013636e824 */ /* 0x100fe200078e0a02 */
[----:B------:R-:W-:Y:S01]  /*22d0*/  ISETP.GT.U32.AND P4, PT, R2, R58, PT ;  /* 0x0000003a0200720c */ /* 0x000fe20003f84070 */
[----:B------:R-:W-:Y:S01]  /*22e0*/  IMAD.HI.U32 R9, R3, R114, RZ ;  /* 0x0000007203097227 */ /* 0x000fe200078e00ff */
[----:B------:R-:W-:Y:S02]  /*22f0*/  ISETP.GE.AND P6, PT, R108, RZ, PT ;  /* 0x000000ff6c00720c */ /* 0x000fe40003fc6270 */
[----:B------:R-:W-:Y:S01]  /*2300*/  IABS R108, R72 ;  /* 0x00000048006c7213 */ /* 0x000fe20000000000 */
[--C-:B------:R-:W-:Y:S01]  /*2310*/  @!P0 IMAD.IADD R56, R56, 0x1, -R2.reuse ;  /* 0x0000000138388824 */ /* 0x100fe200078e0a02 */
[----:B------:R-:W-:Y:S01]  /*2320*/  ISETP.GE.AND P0, PT, R60, RZ, PT ;  /* 0x000000ff3c00720c */ /* 0x000fe20003f06270 */
[----:B------:R-:W-:Y:S02]  /*2330*/  IMAD.MOV R9, RZ, RZ, -R9 ;  /* 0x000000ffff097224 */ /* 0x000fe400078e0a09 */
[----:B------:R-:W-:Y:S01]  /*2340*/  @!P1 IMAD.IADD R116, R116, 0x1, -R2 ;  /* 0x0000000174749824 */ /* 0x000fe200078e0a02 */
[----:B------:R-:W-:Y:S01]  /*2350*/  ISETP.GE.AND P1, PT, R106, RZ, PT ;  /* 0x000000ff6a00720c */ /* 0x000fe20003f26270 */
[----:B------:R-:W-:Y:S01]  /*2360*/  IMAD.MOV.U32 R60, RZ, RZ, R11 ;  /* 0x000000ffff3c7224 */ /* 0x000fe200078e000b */
[----:B------:R-:W-:Y:S01]  /*2370*/  IABS R106, R149 ;  /* 0x00000095006a7213 */ /* 0x000fe20000000000 */
[----:B------:R-:W-:-:S02]  /*2380*/  IMAD R114, R2, R9, R114 ;  /* 0x0000000902727224 */ /* 0x000fc400078e0272 */
[----:B------:R-:W-:Y:S01]  /*2390*/  @!P4 IMAD.IADD R58, R58, 0x1, -R2 ;  /* 0x000000013a3ac824 */ /* 0x000fe200078e0a02 */
[----:B------:R-:W-:Y:S01]  /*23a0*/  ISETP.GT.U32.AND P4, PT, R2, R116, PT ;  /* 0x000000740200720c */ /* 0x000fe20003f84070 */
[----:B------:R-:W-:-:S04]  /*23b0*/  IMAD.HI.U32 R9, R3, R60, RZ ;  /* 0x0000003c03097227 */ /* 0x000fc800078e00ff */
[----:B------:R-:W-:Y:S01]  /*23c0*/  @!P6 IMAD.MOV R118, RZ, RZ, -R118 ;  /* 0x000000ffff76e224 */ /* 0x000fe200078e0a76 */
[----:B------:R-:W-:Y:S01]  /*23d0*/  ISETP.GT.U32.AND P6, PT, R2, R114, PT ;  /* 0x000000720200720c */ /* 0x000fe20003fc4070 */
[----:B------:R-:W-:-:S04]  /*23e0*/  IMAD.HI.U32 R11, R3, R112, RZ ;  /* 0x00000070030b7227 */ /* 0x000fc800078e00ff */
[----:B------:R-:W-:Y:S02]  /*23f0*/  IMAD.MOV R9, RZ, RZ, -R9 ;  /* 0x000000ffff097224 */ /* 0x000fe400078e0a09 */
[----:B------:R-:W-:Y:S02]  /*2400*/  IMAD.MOV R11, RZ, RZ, -R11 ;  /* 0x000000ffff0b7224 */ /* 0x000fe400078e0a0b */
[C---:B------:R-:W-:Y:S01]  /*2410*/  IMAD R60, R2.reuse, R9, R60 ;  /* 0x00000009023c7224 */ /* 0x040fe200078e023c */
[----:B------:R-:W-:Y:S01]  /*2420*/  IABS R9, R70 ;  /* 0x0000004600097213 */ /* 0x000fe20000000000 */
[----:B------:R-:W-:Y:S02]  /*2430*/  IMAD R112, R2, R11, R112 ;  /* 0x0000000b02707224 */ /* 0x000fe400078e0270 */
[--C-:B------:R-:W-:Y:S01]  /*2440*/  @!P4 IMAD.IADD R116, R116, 0x1, -R2.reuse ;  /* 0x000000017474c824 */ /* 0x100fe200078e0a02 */
[----:B------:R-:W-:Y:S01]  /*2450*/  ISETP.GT.U32.AND P4, PT, R2, R60, PT ;  /* 0x0000003c0200720c */ /* 0x000fe20003f84070 */
[----:B------:R-:W-:Y:S01]  /*2460*/  @!P6 IMAD.IADD R114, R114, 0x1, -R2 ;  /* 0x000000017272e824 */ /* 0x000fe200078e0a02 */
[C---:B------:R-:W-:Y:S01]  /*2470*/  ISETP.GT.U32.AND P6, PT, R2.reuse, R112, PT ;  /* 0x000000700200720c */ /* 0x040fe20003fc4070 */
[----:B------:R-:W-:Y:S01]  /*2480*/  @!P2 IMAD.MOV R120, RZ, RZ, -R120 ;  /* 0x000000ffff78a224 */ /* 0x000fe200078e0a78 */
[----:B------:R-:W-:Y:S01]  /*2490*/  ISETP.GT.U32.AND P2, PT, R2, R58, PT ;  /* 0x0000003a0200720c */ /* 0x000fe20003f44070 */
[----:B------:R-:W-:-:S04]  /*24a0*/  IMAD.HI.U32 R11, R3, R110, RZ ;  /* 0x0000006e030b7227 */ /* 0x000fc800078e00ff */
[----:B------:R-:W-:Y:S02]  /*24b0*/  IMAD.MOV R11, RZ, RZ, -R11 ;  /* 0x000000ffff0b7224 */ /* 0x000fe400078e0a0b */
[----:B------:R-:W-:Y:S01]  /*24c0*/  @!P5 IMAD.MOV R54, RZ, RZ, -R54 ;  /* 0x000000ffff36d224 */ /* 0x000fe200078e0a36 */
[----:B------:R-:W-:Y:S01]  /*24d0*/  ISETP.GE.AND P5, PT, R104, RZ, PT ;  /* 0x000000ff6800720c */ /* 0x000fe20003fa6270 */
[--C-:B------:R-:W-:Y:S01]  /*24e0*/  @!P4 IMAD.IADD R60, R60, 0x1, -R2.reuse ;  /* 0x000000013c3cc824 */ /* 0x100fe200078e0a02 */
[----:B------:R-:W-:Y:S01]  /*24f0*/  ISETP.GT.U32.AND P4, PT, R2, R114, PT ;  /* 0x000000720200720c */ /* 0x000fe20003f84070 */
[--C-:B------:R-:W-:Y:S01]  /*2500*/  @!P6 IMAD.IADD R112, R112, 0x1, -R2.reuse ;  /* 0x000000017070e824 */ /* 0x100fe200078e0a02 */
[----:B------:R-:W-:Y:S01]  /*2510*/  IABS R104, R148 ;  /* 0x0000009400687213 */ /* 0x000fe20000000000 */
[----:B------:R-:W-:Y:S01]  /*2520*/  @!P2 IMAD.IADD R58, R58, 0x1, -R2 ;  /* 0x000000013a3aa824 */ /* 0x000fe200078e0a02 */
[C---:B------:R-:W-:Y:S01]  /*2530*/  ISETP.GT.U32.AND P6, PT, R2.reuse, R60, PT ;  /* 0x0000003c0200720c */ /* 0x040fe20003fc4070 */
[----:B------:R-:W-:Y:S01]  /*2540*/  IMAD R110, R2, R11, R110 ;  /* 0x0000000b026e7224 */ /* 0x000fe200078e026e */
[----:B------:R-:W-:Y:S01]  /*2550*/  ISETP.GE.AND P2, PT, R68, RZ, PT ;  /* 0x000000ff4400720c */ /* 0x000fe20003f46270 */
[----:B------:R-:W-:-:S02]  /*2560*/  IMAD.MOV.U32 R68, RZ, RZ, R9 ;  /* 0x000000ffff447224 */ /* 0x000fc400078e0009 */
[----:B------:R-:W-:Y:S01]  /*2570*/  @!P1 IMAD.MOV R116, RZ, RZ, -R116 ;  /* 0x000000ffff749224 */ /* 0x000fe200078e0a74 */
[----:B------:R-:W-:Y:S01]  /*2580*/  ISETP.GT.U32.AND P1, PT, R2, R112, PT ;  /* 0x000000700200720c */ /* 0x000fe20003f24070 */
[----:B------:R-:W-:-:S04]  /*2590*/  IMAD.HI.U32 R9, R3, R68, RZ ;  /* 0x0000004403097227 */ /* 0x000fc800078e00ff */
[----:B------:R-:W-:Y:S02]  /*25a0*/  IMAD.MOV R9, RZ, RZ, -R9 ;  /* 0x000000ffff097224 */ /* 0x000fe400078e0a09 */
[----:B------:R-:W-:Y:S01]  /*25b0*/  @!P6 IMAD.IADD R60, R60, 0x1, -R2 ;  /* 0x000000013c3ce824 */ /* 0x000fe200078e0a02 */
[C---:B------:R-:W-:Y:S01]  /*25c0*/  ISETP.GT.U32.AND P6, PT, R2.reuse, R110, PT ;  /* 0x0000006e0200720c */ /* 0x040fe20003fc4070 */
[----:B------:R-:W-:Y:S02]  /*25d0*/  IMAD R68, R2, R9, R68 ;  /* 0x0000000902447224 */ /* 0x000fe400078e0244 */
[----:B------:R-:W-:-:S04]  /*25e0*/  IMAD.HI.U32 R9, R3, R12, RZ ;  /* 0x0000000c03097227 */ /* 0x000fc800078e00ff */
[----:B------:R-:W-:Y:S02]  /*25f0*/  IMAD.MOV R9, RZ, RZ, -R9 ;  /* 0x000000ffff097224 */ /* 0x000fe400078e0a09 */
[----:B------:R-:W-:Y:S01]  /*2600*/  @!P4 IMAD.IADD R114, R114, 0x1, -R2 ;  /* 0x000000017272c824 */ /* 0x000fe200078e0a02 */
[----:B------:R-:W-:Y:S01]  /*2610*/  ISETP.GT.U32.AND P4, PT, R2, R68, PT ;  /* 0x000000440200720c */ /* 0x000fe20003f84070 */
[----:B------:R-:W-:Y:S01]  /*2620*/  @!P5 IMAD.MOV R58, RZ, RZ, -R58 ;  /* 0x000000ffff3ad224 */ /* 0x000fe200078e0a3a */
[----:B------:R-:W-:Y:S01]  /*2630*/  ISETP.GE.AND P5, PT, R70, RZ, PT ;  /* 0x000000ff4600720c */ /* 0x000fe20003fa6270 */
[----:B------:R-:W-:Y:S02]  /*2640*/  @!P6 IMAD.IADD R110, R110, 0x1, -R2 ;  /* 0x000000016e6ee824 */ /* 0x000fe400078e0a02 */
[C---:B------:R-:W-:Y:S01]  /*2650*/  IMAD R70, R2.reuse, R9, R12 ;  /* 0x0000000902467224 */ /* 0x040fe200078e020c */
[----:B------:R-:W-:Y:S01]  /*2660*/  IABS R12, R76 ;  /* 0x0000004c000c7213 */ /* 0x000fe20000000000 */
[----:B------:R-:W-:Y:S01]  /*2670*/  IMAD.HI.U32 R9, R3, R108, RZ ;  /* 0x0000006c03097227 */ /* 0x000fe200078e00ff */
[----:B------:R-:W-:-:S03]  /*2680*/  ISETP.GT.U32.AND P6, PT, R2, R110, PT ;  /* 0x0000006e0200720c */ /* 0x000fc60003fc4070 */
[----:B------:R-:W-:Y:S01]  /*2690*/  @!P1 IMAD.IADD R112, R112, 0x1, -R2 ;  /* 0x0000000170709824 */ /* 0x000fe200078e0a02 */
[----:B------:R-:W-:Y:S01]  /*26a0*/  ISETP.GT.U32.AND P1, PT, R2, R70, PT ;  /* 0x000000460200720c */ /* 0x000fe20003f24070 */
[----:B------:R-:W-:Y:S02]  /*26b0*/  IMAD.MOV R11, RZ, RZ, -R9 ;  /* 0x000000ffff0b7224 */ /* 0x000fe400078e0a09 */
[----:B------:R-:W-:-:S04]  /*26c0*/  IMAD.HI.U32 R9, R3, R12, RZ ;  /* 0x0000000c03097227 */ /* 0x000fc800078e00ff */
[----:B------:R-:W-:Y:S02]  /*26d0*/  IMAD R108, R2, R11, R108 ;  /* 0x0000000b026c7224 */ /* 0x000fe400078e026c */
[--C-:B------:R-:W-:Y:S02]  /*26e0*/  @!P4 IMAD.IADD R68, R68, 0x1, -R2.reuse ;  /* 0x000000014444c824 */ /* 0x100fe400078e0a02 */
[----:B------:R-:W-:Y:S01]  /*26f0*/  @!P6 IMAD.IADD R110, R110, 0x1, -R2 ;  /* 0x000000016e6ee824 */ /* 0x000fe200078e0a02 */
[C---:B------:R-:W-:Y:S01]  /*2700*/  ISETP.GT.U32.AND P6, PT, R2.reuse, R108, PT ;  /* 0x0000006c0200720c */ /* 0x040fe20003fc4070 */
[----:B------:R-:W-:Y:S01]  /*2710*/  IMAD.MOV R13, RZ, RZ, -R9 ;  /* 0x000000ffff0d7224 */ /* 0x000fe200078e0a09 */
[----:B------:R-:W-:Y:S01]  /*2720*/  ISETP.GT.U32.AND P4, PT, R2, R68, PT ;  /* 0x000000440200720c */ /* 0x000fe20003f84070 */
[----:B------:R-:W-:-:S04]  /*2730*/  IMAD.HI.U32 R9, R3, R106, RZ ;  /* 0x0000006a03097227 */ /* 0x000fc800078e00ff */
[----:B------:R-:W-:Y:S02]  /*2740*/  @!P1 IMAD.IADD R70, R70, 0x1, -R2 ;  /* 0x0000000146469824 */ /* 0x000fe400078e0a02 */
[----:B------:R-:W-:Y:S02]  /*2750*/  IMAD.MOV R9, RZ, RZ, -R9 ;  /* 0x000000ffff097224 */ /* 0x000fe400078e0a09 */
[----:B------:R-:W-:Y:S01]  /*2760*/  @!P3 IMAD.MOV R52, RZ, RZ, -R52 ;  /* 0x000000ffff34b224 */ /* 0x000fe200078e0a34 */
[C---:B------:R-:W-:Y:S01]  /*2770*/  ISETP.GT.U32.AND P1, PT, R2.reuse, R70, PT ;  /* 0x000000460200720c */ /* 0x040fe20003f24070 */
[C---:B------:R-:W-:Y:S01]  /*2780*/  IMAD R106, R2.reuse, R9, R106 ;  /* 0x00000009026a7224 */ /* 0x040fe200078e026a */
[----:B------:R-:W-:Y:S01]  /*2790*/  ISETP.GT.U32.AND P3, PT, R2, R56, PT ;  /* 0x000000380200720c */ /* 0x000fe20003f64070 */
[--C-:B------:R-:W-:Y:S02]  /*27a0*/  @!P6 IMAD.IADD R108, R108, 0x1, -R2.reuse ;  /* 0x000000016c6ce824 */ /* 0x100fe400078e0a02 */
[----:B------:R-:W-:Y:S01]  /*27b0*/  @!P4 IMAD.IADD R68, R68, 0x1, -R2 ;  /* 0x000000014444c824 */ /* 0x000fe200078e0a02 */
[----:B------:R-:W-:Y:S01]  /*27c0*/  ISETP.GT.U32.AND P6, PT, R2, R106, PT ;  /* 0x0000006a0200720c */ /* 0x000fe20003fc4070 */
[----:B------:R-:W-:Y:S01]  /*27d0*/  IMAD.HI.U32 R9, R3, R104, RZ ;  /* 0x0000006803097227 */ /* 0x000fe200078e00ff */
[----:B------:R-:W-:-:S03]  /*27e0*/  ISETP.GE.AND P4, PT, R72, RZ, PT ;  /* 0x000000ff4800720c */ /* 0x000fc60003f86270 */
[----:B------:R-:W-:Y:S01]  /*27f0*/  @!P2 IMAD.MOV R60, RZ, RZ, -R60 ;  /* 0x000000ffff3ca224 */ /* 0x000fe200078e0a3c */
[----:B------:R-:W-:Y:S01]  /*2800*/  ISETP.GE.AND P2, PT, R74, RZ, PT ;  /* 0x000000ff4a00720c */ /* 0x000fe20003f46270 */
[----:B------:R-:W-:Y:S01]  /*2810*/  IMAD R72, R2, R13, R12 ;  /* 0x0000000d02487224 */ /* 0x000fe200078e020c */
[----:B------:R-:W-:Y:S01]  /*2820*/  IABS R74, R80 ;  /* 0x00000050004a7213 */ /* 0x000fe20000000000 */
[----:B------:R-:W-:Y:S01]  /*2830*/  IMAD.MOV R9, RZ, RZ, -R9 ;  /* 0x000000ffff097224 */ /* 0x000fe200078e0a09 */
[----:B------:R-:W-:Y:S01]  /*2840*/  IABS R13, R98 ;  /* 0x00000062000d7213 */ /* 0x000fe20000000000 */
[--C-:B------:R-:W-:Y:S01]  /*2850*/  @!P1 IMAD.IADD R70, R70, 0x1, -R2.reuse ;  /* 0x0000000146469824 */ /* 0x100fe200078e0a02 */
[----:B------:R-:W-:Y:S01]  /*2860*/  ISETP.GT.U32.AND P1, PT, R2, R72, PT ;  /* 0x000000480200720c */ /* 0x000fe20003f24070 */
[----:B------:R-:W-:Y:S01]  /*2870*/  @!P3 IMAD.IADD R56, R56, 0x1, -R2 ;  /* 0x000000013838b824 */ /* 0x000fe200078e0a02 */
[----:B------:R-:W-:Y:S01]  /*2880*/  ISETP.GE.AND P3, PT, R102, RZ, PT ;  /* 0x000000ff6600720c */ /* 0x000fe20003f66270 */
[----:B------:R-:W-:Y:S01]  /*2890*/  IMAD.HI.U32 R11, R3, R74, RZ ;  /* 0x0000004a030b7227 */ /* 0x000fe200078e00ff */
[----:B------:R-:W-:-:S03]  /*28a0*/  IABS R102, R147 ;  /* 0x0000009300667213 */ /* 0x000fc60000000000 */
[----:B------:R-:W-:Y:S02]  /*28b0*/  IMAD R104, R2, R9, R104 ;  /* 0x0000000902687224 */ /* 0x000fe400078e0268 */
[----:B------:R-:W-:Y:S01]  /*28c0*/  @!P0 IMAD.MOV R56, RZ, RZ, -R56 ;  /* 0x000000ffff388224 */ /* 0x000fe200078e0a38 */
[----:B------:R-:W-:Y:S01]  /*28d0*/  ISETP.GE.AND P0, PT, R100, RZ, PT ;  /* 0x000000ff6400720c */ /* 0x000fe20003f06270 */
[----:B------:R-:W-:Y:S01]  /*28e0*/  IMAD.MOV R11, RZ, RZ, -R11 ;  /* 0x000000ffff0b7224 */ /* 0x000fe200078e0a0b */
[----:B------:R-:W-:Y:S01]  /*28f0*/  IABS R100, R94 ;  /* 0x0000005e00647213 */ /* 0x000fe20000000000 */
[----:B------:R-:W-:Y:S01]  /*2900*/  @!P6 IMAD.IADD R106, R106, 0x1, -R2 ;  /* 0x000000016a6ae824 */ /* 0x000fe200078e0a02 */
[C---:B------:R-:W-:Y:S01]  /*2910*/  ISETP.GT.U32.AND P6, PT, R2.reuse, R104, PT ;  /* 0x000000680200720c */ /* 0x040fe20003fc4070 */
[----:B------:R-:W-:Y:S02]  /*2920*/  IMAD R74, R2, R11, R74 ;  /* 0x0000000b024a7224 */ /* 0x000fe400078e024a */
[----:B------:R-:W-:-:S02]  /*2930*/  @!P1 IMAD.IADD R72, R72, 0x1, -R2 ;  /* 0x0000000148489824 */ /* 0x000fc400078e0a02 */
[----:B------:R-:W-:Y:S01]  /*2940*/  @!P3 IMAD.MOV R114, RZ, RZ, -R114 ;  /* 0x000000ffff72b224 */ /* 0x000fe200078e0a72 */
[----:B------:R-:W-:Y:S01]  /*2950*/  ISETP.GT.U32.AND P1, PT, R2, R74, PT ;  /* 0x0000004a0200720c */ /* 0x000fe20003f24070 */
[----:B------:R-:W-:Y:S01]  /*2960*/  IMAD.HI.U32 R9, R3, R13, RZ ;  /* 0x0000000d03097227 */ /* 0x000fe200078e00ff */
[----:B------:R-:W-:Y:S02]  /*2970*/  ISETP.GE.AND P3, PT, R78, RZ, PT ;  /* 0x000000ff4e00720c */ /* 0x000fe40003f66270 */
[----:B------:R-:W-:Y:S01]  /*2980*/  IABS R78, R82 ;  /* 0x00000052004e7213 */ /* 0x000fe20000000000 */
[----:B------:R-:W-:Y:S01]  /*2990*/  @!P0 IMAD.MOV R112, RZ, RZ, -R112 ;  /* 0x000000ffff708224 */ /* 0x000fe200078e0a70 */
[----:B------:R-:W-:Y:S01]  /*29a0*/  ISETP.GT.U32.AND P0, PT, R2, R108, PT ;  /* 0x0000006c0200720c */ /* 0x000fe20003f04070 */
[----:B------:R-:W-:Y:S02]  /*29b0*/  @!P6 IMAD.IADD R104, R104, 0x1, -R2 ;  /* 0x000000016868e824 */ /* 0x000fe400078e0a02 */
[----:B------:R-:W-:-:S02]  /*29c0*/  IMAD.MOV R14, RZ, RZ, -R9 ;  /* 0x000000ffff0e7224 */ /* 0x000fc400078e0a09 */
[----:B------:R-:W-:Y:S01]  /*29d0*/  IMAD.HI.U32 R9, R3, R100, RZ ;  /* 0x0000006403097227 */ /* 0x000fe200078e00ff */
[----:B------:R-:W-:-:S03]  /*29e0*/  ISETP.GT.U32.AND P6, PT, R2, R104, PT ;  /* 0x000000680200720c */ /* 0x000fc60003fc4070 */
[----:B------:R-:W-:Y:S01]  /*29f0*/  @!P1 IMAD.IADD R74, R74, 0x1, -R2 ;  /* 0x000000014a4a9824 */ /* 0x000fe200078e0a02 */
[----:B------:R-:W-:Y:S01]  /*2a00*/  ISETP.GE.AND P1, PT, R76, RZ, PT ;  /* 0x000000ff4c00720c */ /* 0x000fe20003f26270 */
[----:B------:R-:W-:Y:S01]  /*2a10*/  @!P5 IMAD.MOV R68, RZ, RZ, -R68 ;  /* 0x000000ffff44d224 */ /* 0x000fe200078e0a44 */
[----:B------:R-:W-:Y:S01]  /*2a20*/  ISETP.GT.U32.AND P5, PT, R2, R72, PT ;  /* 0x000000480200720c */ /* 0x000fe20003fa4070 */
[----:B------:R-:W-:-:S04]  /*2a30*/  IMAD.HI.U32 R11, R3, R102, RZ ;  /* 0x00000066030b7227 */ /* 0x000fc800078e00ff */
[C---:B------:R-:W-:Y:S01]  /*2a40*/  IMAD R76, R2.reuse, R14, R13 ;  /* 0x0000000e024c7224 */ /* 0x040fe200078e020d */
[----:B------:R-:W-:Y:S01]  /*2a50*/  IABS R13, R146 ;  /* 0x00000092000d7213 */ /* 0x000fe20000000000 */
[----:B------:R-:W-:Y:S01]  /*2a60*/  IMAD.MOV R9, RZ, RZ, -R9 ;  /* 0x000000ffff097224 */ /* 0x000fe200078e0a09 */
[----:B------:R-:W-:Y:S01]  /*2a70*/  IABS R14, R113 ;  /* 0x00000071000e7213 */ /* 0x000fe20000000000 */
[----:B------:R-:W-:Y:S01]  /*2a80*/  @!P3 IMAD.MOV R110, RZ, RZ, -R110 ;  /* 0x000000ffff6eb224 */ /* 0x000fe200078e0a6e */
[----:B------:R-:W-:Y:S01]  /*2a90*/  ISETP.GT.U32.AND P3, PT, R2, R106, PT ;  /* 0x0000006a0200720c */ /* 0x000fe20003f64070 */
[----:B------:R-:W-:-:S04]  /*2aa0*/  IMAD.HI.U32 R12, R3, R78, RZ ;  /* 0x0000004e030c7227 */ /* 0x000fc800078e00ff */
[----:B------:R-:W-:Y:S02]  /*2ab0*/  IMAD.MOV R11, RZ, RZ, -R11 ;  /* 0x000000ffff0b7224 */ /* 0x000fe400078e0a0b */
[----:B------:R-:W-:Y:S02]  /*2ac0*/  IMAD R100, R2, R9, R100 ;  /* 0x0000000902647224 */ /* 0x000fe400078e0264 */
[----:B------:R-:W-:Y:S01]  /*2ad0*/  @!P0 IMAD.IADD R108, R108, 0x1, -R2 ;  /* 0x000000016c6c8824 */ /* 0x000fe200078e0a02 */
[C---:B------:R-:W-:Y:S01]  /*2ae0*/  ISETP.GT.U32.AND P0, PT, R2.reuse, R76, PT ;  /* 0x0000004c0200720c */ /* 0x040fe20003f04070 */
[----:B------:R-:W-:Y:S01]  /*2af0*/  IMAD.MOV R15, RZ, RZ, -R12 ;  /* 0x000000ffff0f7224 */ /* 0x000fe200078e0a0c */
[----:B------:R-:W-:Y:S01]  /*2b00*/  IABS R12, R96 ;  /* 0x00000060000c7213 */ /* 0x000fe20000000000 */
[----:B------:R-:W-:Y:S02]  /*2b10*/  IMAD R102, R2, R11, R102 ;  /* 0x0000000b02667224 */ /* 0x000fe400078e0266 */
[----:B------:R-:W-:Y:S01]  /*2b20*/  @!P6 IMAD.IADD R104, R104, 0x1, -R2 ;  /* 0x000000016868e824 */ /* 0x000fe200078e0a02 */
[C---:B------:R-:W-:Y:S01]  /*2b30*/  ISETP.GT.U32.AND P6, PT, R2.reuse, R100, PT ;  /* 0x000000640200720c */ /* 0x040fe20003fc4070 */
[----:B------:R-:W-:-:S02]  /*2b40*/  IMAD R78, R2, R15, R78 ;  /* 0x0000000f024e7224 */ /* 0x000fc400078e024e */
[--C-:B------:R-:W-:Y:S01]  /*2b50*/  @!P5 IMAD.IADD R72, R72, 0x1, -R2.reuse ;  /* 0x000000014848d824 */ /* 0x100fe200078e0a02 */
[----:B------:R-:W-:Y:S01]  /*2b60*/  ISETP.GT.U32.AND P5, PT, R2, R102, PT ;  /* 0x000000660200720c */ /* 0x000fe20003fa4070 */
[--C-:B------:R-:W-:Y:S01]  /*2b70*/  @!P3 IMAD.IADD R106, R106, 0x1, -R2.reuse ;  /* 0x000000016a6ab824 */ /* 0x100fe200078e0a02 */
[----:B------:R-:W-:Y:S01]  /*2b80*/  ISETP.GT.U32.AND P3, PT, R2, R78, PT ;  /* 0x0000004e0200720c */ /* 0x000fe20003f64070 */
[----:B------:R-:W-:Y:S01]  /*2b90*/  @!P0 IMAD.IADD R76, R76, 0x1, -R2 ;  /* 0x000000014c4c8824 */ /* 0x000fe200078e0a02 */
[----:B------:R-:W-:Y:S01]  /*2ba0*/  ISETP.GE.AND P0, PT, R80, RZ, PT ;  /* 0x000000ff5000720c */ /* 0x000fe20003f06270 */
[----:B------:R-:W-:Y:S01]  /*2bb0*/  @!P2 IMAD.MOV R70, RZ, RZ, -R70 ;  /* 0x000000ffff46a224 */ /* 0x000fe200078e0a46 */
[----:B------:R-:W-:Y:S01]  /*2bc0*/  ISETP.GT.U32.AND P2, PT, R2, R74, PT ;  /* 0x0000004a0200720c */ /* 0x000fe20003f44070 */
[----:B------:R-:W-:-:S04]  /*2bd0*/  IMAD.HI.U32 R11, R3, R13, RZ ;  /* 0x0000000d030b7227 */ /* 0x000fc800078e00ff */
[--C-:B------:R-:W-:Y:S01]  /*2be0*/  @!P6 IMAD.IADD R100, R100, 0x1, -R2.reuse ;  /* 0x000000016464e824 */ /* 0x100fe200078e0a02 */
[----:B------:R-:W-:Y:S01]  /*2bf0*/  ISETP.GT.U32.AND P6, PT, R2, R76, PT ;  /* 0x0000004c0200720c */ /* 0x000fe20003fc4070 */
[----:B------:R-:W-:Y:S01]  /*2c00*/  @!P5 IMAD.IADD R102, R102, 0x1, -R2 ;  /* 0x000000016666d824 */ /* 0x000fe200078e0a02 */
[----:B------:R-:W-:Y:S01]  /*2c10*/  ISETP.GE.AND P5, PT, R148, RZ, PT ;  /* 0x000000ff9400720c */ /* 0x000fe20003fa6270 */
[----:B------:R-:W-:Y:S01]  /*2c20*/  IMAD.MOV R11, RZ, RZ, -R11 ;  /* 0x000000ffff0b7224 */ /* 0x000fe200078e0a0b */
[----:B------:R-:W-:Y:S01]  /*2c30*/  IABS R148, R23 ;  /* 0x0000001700947213 */ /* 0x000fe20000000000 */
[----:B------:R-:W-:-:S04]  /*2c40*/  IMAD.HI.U32 R9, R3, R12, RZ ;  /* 0x0000000c03097227 */ /* 0x000fc800078e00ff */
[----:B------:R-:W-:Y:S01]  /*2c50*/  @!P3 IMAD.IADD R78, R78, 0x1, -R2 ;  /* 0x000000014e4eb824 */ /* 0x000fe200078e0a02 */
[----:B------:R-:W-:Y:S01]  /*2c60*/  ISETP.GE.AND P3, PT, R98, RZ, PT ;  /* 0x000000ff6200720c */ /* 0x000fe20003f66270 */
[----:B------:R-:W-:Y:S01]  /*2c70*/  @!P1 IMAD.MOV R72, RZ, RZ, -R72 ;  /* 0x000000ffff489224 */ /* 0x000fe200078e0a48 */
[C---:B------:R-:W-:Y:S01]  /*2c80*/  ISETP.GT.U32.AND P1, PT, R2.reuse, R102, PT ;  /* 0x000000660200720c */ /* 0x040fe20003f24070 */
[----:B------:R-:W-:Y:S01]  /*2c90*/  @!P4 IMAD.MOV R108, RZ, RZ, -R108 ;  /* 0x000000ffff6cc224 */ /* 0x000fe200078e0a6c */
[C---:B------:R-:W-:Y:S01]  /*2ca0*/  ISETP.GT.U32.AND P4, PT, R2.reuse, R100, PT ;  /* 0x000000640200720c */ /* 0x040fe20003f84070 */
        /* <DEDUP_REMOVED lines=10> */
[----:B------:R-:W-:-:S04]  /*2d50*/  IMAD.HI.U32 R9, R3, R11, RZ ;  /* 0x0000000b03097227 */ /* 0x000fc800078e00ff */
[----:B------:R-:W-:Y:S01]  /*2d60*/  @!P0 IMAD.MOV R74, RZ, RZ, -R74 ;  /* 0x000000ffff4a8224 */ /* 0x000fe200078e0a4a */
[----:B------:R-:W-:Y:S01]  /*2d70*/  ISETP.GT.U32.AND P0, PT, R2, R80, PT ;  /* 0x000000500200720c */ /* 0x000fe20003f04070 */
[----:B------:R-:W-:Y:S02]  /*2d80*/  IMAD.MOV R9, RZ, RZ, -R9 ;  /* 0x000000ffff097224 */ /* 0x000fe400078e0a09 */
[----:B------:R-:W-:Y:S01]  /*2d90*/  @!P1 IMAD.IADD R102, R102, 0x1, -R2 ;  /* 0x0000000166669824 */ /* 0x000fe200078e0a02 */
[----:B------:R-:W-:Y:S01]  /*2da0*/  ISETP.GE.AND P1, PT, R82, RZ, PT ;  /* 0x000000ff5200720c */ /* 0x000fe20003f26270 */
[----:B------:R-:W-:Y:S01]  /*2db0*/  @!P5 IMAD.MOV R104, RZ, RZ, -R104 ;  /* 0x000000ffff68d224 */ /* 0x000fe200078e0a68 */
[----:B------:R-:W-:Y:S01]  /*2dc0*/  ISETP.GE.AND P5, PT, R147, RZ, PT ;  /* 0x000000ff9300720c */ /* 0x000fe20003fa6270 */
[--C-:B------:R-:W-:Y:S01]  /*2dd0*/  @!P4 IMAD.IADD R100, R100, 0x1, -R2.reuse ;  /* 0x000000016464c824 */ /* 0x100fe200078e0a02 */
[----:B------:R-:W-:Y:S01]  /*2de0*/  ISETP.GE.AND P4, PT, R96, RZ, PT ;  /* 0x000000ff6000720c */ /* 0x000fe20003f86270 */
[----:B------:R-:W-:Y:S01]  /*2df0*/  IMAD R82, R2, R9, R11 ;  /* 0x0000000902527224 */ /* 0x000fe200078e020b */
[----:B------:R-:W-:Y:S01]  /*2e00*/  IABS R96, R88 ;  /* 0x0000005800607213 */ /* 0x000fe20000000000 */
[--C-:B------:R-:W-:Y:S01]  /*2e10*/  @!P6 IMAD.IADD R98, R98, 0x1, -R2.reuse ;  /* 0x000000016262e824 */ /* 0x100fe200078e0a02 */
[----:B------:R-:W-:Y:S01]  /*2e20*/  IABS R11, R86 ;  /* 0x00000056000b7213 */ /* 0x000fe20000000000 */
[----:B------:R-:W-:Y:S01]  /*2e30*/  @!P0 IMAD.IADD R80, R80, 0x1, -R2 ;  /* 0x0000000150508824 */ /* 0x000fe200078e0a02 */
[----:B------:R-:W-:Y:S01]  /*2e40*/  ISETP.GT.U32.AND P6, PT, R2, R82, PT ;  /* 0x000000520200720c */ /* 0x000fe20003fc4070 */
[----:B------:R-:W-:Y:S01]  /*2e50*/  IMAD.HI.U32 R9, R3, R96, RZ ;  /* 0x0000006003097227 */ /* 0x000fe200078e00ff */
[----:B------:R-:W-:-:S02]  /*2e60*/  ISETP.GE.AND P0, PT, R146, RZ, PT ;  /* 0x000000ff9200720c */ /* 0x000fc40003f06270 */
[----:B------:R-:W-:Y:S01]  /*2e70*/  IABS R146, R25 ;  /* 0x0000001900927213 */ /* 0x000fe20000000000 */
[----:B------:R-:W-:Y:S02]  /*2e80*/  IMAD.MOV R9, RZ, RZ, -R9 ;  /* 0x000000ffff097224 */ /* 0x000fe400078e0a09 */
[----:B------:R-:W-:Y:S01]  /*2e90*/  @!P2 IMAD.MOV R106, RZ, RZ, -R106 ;  /* 0x000000ffff6aa224 */ /* 0x000fe200078e0a6a */
[C---:B------:R-:W-:Y:S01]  /*2ea0*/  ISETP.GT.U32.AND P2, PT, R2.reuse, R78, PT ;  /* 0x0000004e0200720c */ /* 0x040fe20003f44070 */
[----:B------:R-:W-:Y:S01]  /*2eb0*/  @!P3 IMAD.MOV R76, RZ, RZ, -R76 ;  /* 0x000000ffff4cb224 */ /* 0x000fe200078e0a4c */
[C---:B------:R-:W-:Y:S01]  /*2ec0*/  ISETP.GT.U32.AND P3, PT, R2.reuse, R80, PT ;  /* 0x000000500200720c */ /* 0x040fe20003f64070 */
[----:B------:R-:W-:Y:S01]  /*2ed0*/  @!P5 IMAD.MOV R102, RZ, RZ, -R102 ;  /* 0x000000ffff66d224 */ /* 0x000fe200078e0a66 */
[C---:B------:R-:W-:Y:S01]  /*2ee0*/  ISETP.GT.U32.AND P5, PT, R2.reuse, R98, PT ;  /* 0x000000620200720c */ /* 0x040fe20003fa4070 */
[----:B------:R-:W-:Y:S02]  /*2ef0*/  IMAD R96, R2, R9, R96 ;  /* 0x0000000902607224 */ /* 0x000fe400078e0260 */
[----:B------:R-:W-:-:S02]  /*2f00*/  @!P6 IMAD.IADD R82, R82, 0x1, -R2 ;  /* 0x000000015252e824 */ /* 0x000fc400078e0a02 */
[----:B------:R-:W-:Y:S01]  /*2f10*/  IMAD.MOV.U32 R9, RZ, RZ, R11 ;  /* 0x000000ffff097224 */ /* 0x000fe200078e000b */
[----:B------:R-:W-:-:S03]  /*2f20*/  ISETP.GT.U32.AND P6, PT, R2, R96, PT ;  /* 0x000000600200720c */ /* 0x000fc60003fc4070 */
[--C-:B------:R-:W-:Y:S01]  /*2f30*/  @!P2 IMAD.IADD R78, R78, 0x1, -R2.reuse ;  /* 0x000000014e4ea824 */ /* 0x100fe200078e0a02 */
[----:B------:R-:W-:Y:S01]  /*2f40*/  ISETP.GE.AND P2, PT, R94, RZ, PT ;  /* 0x000000ff5e00720c */ /* 0x000fe20003f46270 */
[--C-:B------:R-:W-:Y:S01]  /*2f50*/  @!P3 IMAD.IADD R80, R80, 0x1, -R2.reuse ;  /* 0x000000015050b824 */ /* 0x100fe200078e0a02 */
[----:B------:R-:W-:Y:S01]  /*2f60*/  IABS R94, R7 ;  /* 0x00000007005e7213 */ /* 0x000fe20000000000 */
[----:B------:R-:W-:Y:S01]  /*2f70*/  @!P5 IMAD.IADD R98, R98, 0x1, -R2 ;  /* 0x000000016262d824 */ /* 0x000fe200078e0a02 */
[----:B------:R-:W-:Y:S01]  /*2f80*/  ISETP.GE.AND P5, PT, R7, RZ, PT ;  /* 0x000000ff0700720c */ /* 0x000fe20003fa6270 */
[----:B------:R-:W-:Y:S01]  /*2f90*/  IMAD.HI.U32 R7, R3, R9, RZ ;  /* 0x0000000903077227 */ /* 0x000fe200078e00ff */
[----:B------:R-:W-:Y:S02]  /*2fa0*/  ISETP.GE.AND P3, PT, R86, RZ, PT ;  /* 0x000000ff5600720c */ /* 0x000fe40003f66270 */
[----:B------:R-:W-:Y:S01]  /*2fb0*/  IABS R86, R84 ;  /* 0x0000005400567213 */ /* 0x000fe20000000000 */
[----:B------:R-:W-:Y:S01]  /*2fc0*/  @!P4 IMAD.MOV R80, RZ, RZ, -R80 ;  /* 0x000000ffff50c224 */ /* 0x000fe200078e0a50 */
[----:B------:R-:W-:Y:S01]  /*2fd0*/  ISETP.GT.U32.AND P4, PT, R2, R82, PT ;  /* 0x000000520200720c */ /* 0x000fe20003f84070 */
[----:B------:R-:W-:-:S02]  /*2fe0*/  @!P6 IMAD.IADD R96, R96, 0x1, -R2 ;  /* 0x000000016060e824 */ /* 0x000fc400078e0a02 */
[----:B------:R-:W-:Y:S02]  /*2ff0*/  IMAD.MOV R7, RZ, RZ, -R7 ;  /* 0x000000ffff077224 */ /* 0x000fe400078e0a07 */
[----:B------:R-:W-:Y:S01]  /*3000*/  @!P0 IMAD.MOV R98, RZ, RZ, -R98 ;  /* 0x000000ffff628224 */ /* 0x000fe200078e0a62 */
[----:B------:R-:W-:Y:S01]  /*3010*/  ISETP.GE.AND P0, PT, R84, RZ, PT ;  /* 0x000000ff5400720c */ /* 0x000fe20003f06270 */
[C---:B------:R-:W-:Y:S01]  /*3020*/  IMAD R84, R2.reuse, R7, R9 ;  /* 0x0000000702547224 */ /* 0x040fe200078e0209 */
[----:B------:R-:W-:Y:S01]  /*3030*/  ISETP.GT.U32.AND P6, PT, R2, R96, PT ;  /* 0x000000600200720c */ /* 0x000fe20003fc4070 */
[----:B------:R-:W-:-:S04]  /*3040*/  IMAD.HI.U32 R7, R3, R94, RZ ;  /* 0x0000005e03077227 */ /* 0x000fc800078e00ff */
[----:B------:R-:W-:Y:S01]  /*3050*/  @!P1 IMAD.MOV R78, RZ, RZ, -R78 ;  /* 0x000000ffff4e9224 */ /* 0x000fe200078e0a4e */
[----:B------:R-:W-:Y:S01]  /*3060*/  ISETP.GE.AND P1, PT, R92, RZ, PT ;  /* 0x000000ff5c00720c */ /* 0x000fe20003f26270 */
[----:B------:R-:W-:Y:S01]  /*3070*/  IMAD.MOV R11, RZ, RZ, -R7 ;  /* 0x000000ffff0b7224 */ /* 0x000fe200078e0a07 */
[----:B------:R-:W-:Y:S01]  /*3080*/  IABS R92, R90 ;  /* 0x0000005a005c7213 */ /* 0x000fe20000000000 */
[----:B------:R-:W-:Y:S01]  /*3090*/  @!P2 IMAD.MOV R100, RZ, RZ, -R100 ;  /* 0x000000ffff64a224 */ /* 0x000fe200078e0a64 */
[----:B------:R-:W-:Y:S01]  /*30a0*/  ISETP.GE.AND P2, PT, R88, RZ, PT ;  /* 0x000000ff5800720c */ /* 0x000fe20003f46270 */
[----:B------:R-:W-:Y:S01]  /*30b0*/  @!P4 IMAD.IADD R82, R82, 0x1, -R2 ;  /* 0x000000015252c824 */ /* 0x000fe200078e0a02 */
[C---:B------:R-:W-:Y:S01]  /*30c0*/  ISETP.GT.U32.AND P4, PT, R2.reuse, R84, PT ;  /* 0x000000540200720c */ /* 0x040fe20003f84070 */
[----:B------:R-:W-:Y:S01]  /*30d0*/  IMAD R94, R2, R11, R94 ;  /* 0x0000000b025e7224 */ /* 0x000fe200078e025e */
[----:B------:R-:W-:Y:S01]  /*30e0*/  IABS R88, R145 ;  /* 0x0000009100587213 */ /* 0x000fe20000000000 */
[----:B------:R-:W-:-:S04]  /*30f0*/  IMAD.HI.U32 R7, R3, R86, RZ ;  /* 0x0000005603077227 */ /* 0x000fc800078e00ff */
[----:B------:R-:W-:-:S04]  /*3100*/  IMAD.HI.U32 R9, R3, R92, RZ ;  /* 0x0000005c03097227 */ /* 0x000fc800078e00ff */
[----:B------:R-:W-:Y:S01]  /*3110*/  @!P6 IMAD.IADD R96, R96, 0x1, -R2 ;  /* 0x000000016060e824 */ /* 0x000fe200078e0a02 */
[----:B------:R-:W-:Y:S01]  /*3120*/  ISETP.GT.U32.AND P6, PT, R2, R94, PT ;  /* 0x0000005e0200720c */ /* 0x000fe20003fc4070 */
[----:B------:R-:W-:Y:S02]  /*3130*/  IMAD.MOV R11, RZ, RZ, -R7 ;  /* 0x000000ffff0b7224 */ /* 0x000fe400078e0a07 */
[----:B------:R-:W-:Y:S02]  /*3140*/  IMAD.MOV R9, RZ, RZ, -R9 ;  /* 0x000000ffff097224 */ /* 0x000fe400078e0a09 */
[----:B------:R-:W-:-:S04]  /*3150*/  IMAD.HI.U32 R7, R3, R88, RZ ;  /* 0x0000005803077227 */ /* 0x000fc800078e00ff */
[C---:B------:R-:W-:Y:S02]  /*3160*/  IMAD R92, R2.reuse, R9, R92 ;  /* 0x00000009025c7224 */ /* 0x040fe400078e025c */
[----:B------:R-:W-:Y:S02]  /*3170*/  IMAD R86, R2, R11, R86 ;  /* 0x0000000b02567224 */ /* 0x000fe400078e0256 */
[----:B------:R-:W-:Y:S02]  /*3180*/  IMAD.MOV R9, RZ, RZ, -R7 ;  /* 0x000000ffff097224 */ /* 0x000fe400078e0a07 */
[----:B------:R-:W-:Y:S02]  /*3190*/  @!P4 IMAD.IADD R84, R84, 0x1, -R2 ;  /* 0x000000015454c824 */ /* 0x000fe400078e0a02 */
[C---:B------:R-:W-:Y:S02]  /*31a0*/  IMAD R88, R2.reuse, R9, R88 ;  /* 0x0000000902587224 */ /* 0x040fe400078e0258 */
[----:B------:R-:W-:Y:S01]  /*31b0*/  @!P1 IMAD.MOV R82, RZ, RZ, -R82 ;  /* 0x000000ffff529224 */ /* 0x000fe200078e0a52 */
[C---:B------:R-:W-:Y:S01]  /*31c0*/  ISETP.GT.U32.AND P1, PT, R2.reuse, R86, PT ;  /* 0x000000560200720c */ /* 0x040fe20003f24070 */
[----:B------:R-:W-:Y:S01]  /*31d0*/  @!P2 IMAD.MOV R96, RZ, RZ, -R96 ;  /* 0x000000ffff60a224 */ /* 0x000fe200078e0a60 */
[----:B------:R-:W-:Y:S01]  /*31e0*/  ISETP.GT.U32.AND P2, PT, R2, R92, PT ;  /* 0x0000005c0200720c */ /* 0x000fe20003f44070 */
[----:B------:R-:W-:Y:S01]  /*31f0*/  @!P6 IMAD.IADD R94, R94, 0x1, -R2 ;  /* 0x000000015e5ee824 */ /* 0x000fe200078e0a02 */
[C---:B------:R-:W-:Y:S01]  /*3200*/  ISETP.GT.U32.AND P4, PT, R2.reuse, R84, PT ;  /* 0x000000540200720c */ /* 0x040fe20003f84070 */
[----:B------:R-:W-:Y:S01]  /*3210*/  IMAD.MOV.U32 R11, RZ, RZ, R12 ;  /* 0x000000ffff0b7224 */ /* 0x000fe200078e000c */
[----:B------:R-:W-:-:S02]  /*3220*/  ISETP.GT.U32.AND P6, PT, R2, R88, PT ;  /* 0x000000580200720c */ /* 0x000fc40003fc4070 */
[----:B------:R-:W-:Y:S01]  /*3230*/  IABS R12, R143 ;  /* 0x0000008f000c7213 */ /* 0x000fe20000000000 */
[----:B------:R-:W-:-:S04]  /*3240*/  IMAD.HI.U32 R7, R3, R11, RZ ;  /* 0x0000000b03077227 */ /* 0x000fc800078e00ff */
[--C-:B------:R-:W-:Y:S01]  /*3250*/  @!P1 IMAD.IADD R86, R86, 0x1, -R2.reuse ;  /* 0x0000000156569824 */ /* 0x100fe200078e0a02 */
[----:B------:R-:W-:Y:S01]  /*3260*/  ISETP.GT.U32.AND P1, PT, R2, R94, PT ;  /* 0x0000005e0200720c */ /* 0x000fe20003f24070 */
[--C-:B------:R-:W-:Y:S02]  /*3270*/  @!P2 IMAD.IADD R92, R92, 0x1, -R2.reuse ;  /* 0x000000015c5ca824 */ /* 0x100fe400078e0a02 */
[----:B------:R-:W-:Y:S01]  /*3280*/  IMAD.MOV R7, RZ, RZ, -R7 ;  /* 0x000000ffff077224 */ /* 0x000fe200078e0a07 */
[----:B------:R-:W-:Y:S01]  /*3290*/  ISETP.GT.U32.AND P2, PT, R2, R86, PT ;  /* 0x000000560200720c */ /* 0x000fe20003f44070 */
[--C-:B------:R-:W-:Y:S01]  /*32a0*/  @!P4 IMAD.IADD R84, R84, 0x1, -R2.reuse ;  /* 0x000000015454c824 */ /* 0x100fe200078e0a02 */
[----:B------:R-:W-:Y:S01]  /*32b0*/  ISETP.GE.AND P4, PT, R90, RZ, PT ;  /* 0x000000ff5a00720c */ /* 0x000fe20003f86270 */
[----:B------:R-:W-:Y:S01]  /*32c0*/  @!P6 IMAD.IADD R88, R88, 0x1, -R2 ;  /* 0x000000015858e824 */ /* 0x000fe200078e0a02 */
[C---:B------:R-:W-:Y:S01]  /*32d0*/  ISETP.GT.U32.AND P6, PT, R2.reuse, R92, PT ;  /* 0x0000005c0200720c */ /* 0x040fe20003fc4070 */
[----:B------:R-:W-:-:S02]  /*32e0*/  IMAD R90, R2, R7, R11 ;  /* 0x00000007025a7224 */ /* 0x000fc400078e020b */
[----:B------:R-:W-:-:S04]  /*32f0*/  IMAD.HI.U32 R7, R3, R250, RZ ;  /* 0x000000fa03077227 */ /* 0x000fc800078e00ff */
[----:B------:R-:W-:Y:S02]  /*3300*/  IMAD.MOV R7, RZ, RZ, -R7 ;  /* 0x000000ffff077224 */ /* 0x000fe400078e0a07 */
[----:B------:R-:W-:Y:S01]  /*3310*/  @!P1 IMAD.IADD R94, R94, 0x1, -R2 ;  /* 0x000000015e5e9824 */ /* 0x000fe200078e0a02 */
[C---:B------:R-:W-:Y:S01]  /*3320*/  ISETP.GT.U32.AND P1, PT, R2.reuse, R90, PT ;  /* 0x0000005a0200720c */ /* 0x040fe20003f24070 */
[----:B------:R-:W-:Y:S02]  /*3330*/  IMAD R250, R2, R7, R250 ;  /* 0x0000000702fa7224 */ /* 0x000fe400078e02fa */
[----:B------:R-:W-:Y:S02]  /*3340*/  @!P6 IMAD.IADD R92, R92, 0x1, -R2 ;  /* 0x000000015c5ce824 */ /* 0x000fe400078e0a02 */
[----:B------:R-:W-:Y:S01]  /*3350*/  @!P3 IMAD.MOV R84, RZ, RZ, -R84 ;  /* 0x000000ffff54b224 */ /* 0x000fe200078e0a54 */
[C---:B------:R-:W-:Y:S01]  /*3360*/  ISETP.GT.U32.AND P6, PT, R2.reuse, R250, PT ;  /* 0x000000fa0200720c */ /* 0x040fe20003fc4070 */
[----:B------:R-:W-:Y:S01]  /*3370*/  IMAD.HI.U32 R9, R3, R12, RZ ;  /* 0x0000000c03097227 */ /* 0x000fe200078e00ff */
[----:B------:R-:W-:-:S03]  /*3380*/  ISETP.GT.U32.AND P3, PT, R2, R88, PT ;  /* 0x000000580200720c */ /* 0x000fc60003f64070 */
[----:B------:R-:W-:-:S04]  /*3390*/  IMAD.HI.U32 R7, R3, R252, RZ ;  /* 0x000000fc03077227 */ /* 0x000fc800078e00ff */
[----:B------:R-:W-:Y:S01]  /*33a0*/  @!P1 IMAD.IADD R90, R90, 0x1, -R2 ;  /* 0x000000015a5a9824 */ /* 0x000fe200078e0a02 */
[----:B------:R-:W-:Y:S01]  /*33b0*/  ISETP.GE.AND P1, PT, R144, RZ, PT ;  /* 0x000000ff9000720c */ /* 0x000fe20003f26270 */
[----:B------:R-:W-:Y:S01]  /*33c0*/  IMAD.HI.U32 R11, R3, R13, RZ ;  /* 0x0000000d030b7227 */ /* 0x000fe200078e00ff */
[----:B------:R-:W-:-:S03]  /*33d0*/  IABS R144, R17 ;  /* 0x0000001100907213 */ /* 0x000fc60000000000 */
[--C-:B------:R-:W-:Y:S01]  /*33e0*/  @!P6 IMAD.IADD R250, R250, 0x1, -R2.reuse ;  /* 0x00000001fafae824 */ /* 0x100fe200078e0a02 */
[----:B------:R-:W-:Y:S01]  /*33f0*/  ISETP.GT.U32.AND P6, PT, R2, R90, PT ;  /* 0x0000005a0200720c */ /* 0x000fe20003fc4070 */
[----:B------:R-:W-:Y:S02]  /*3400*/  IMAD.MOV R9, RZ, RZ, -R9 ;  /* 0x000000ffff097224 */ /* 0x000fe400078e0a09 */
[----:B------:R-:W-:Y:S01]  /*3410*/  @!P3 IMAD.IADD R88, R88, 0x1, -R2 ;  /* 0x000000015858b824 */ /* 0x000fe200078e0a02 */
[----:B------:R-:W-:Y:S01]  /*3420*/  ISETP.GE.AND P3, PT, R87, RZ, PT ;  /* 0x000000ff5700720c */ /* 0x000fe20003f66270 */
[----:B------:R-:W-:Y:S02]  /*3430*/  IMAD.MOV R7, RZ, RZ, -R7 ;  /* 0x000000ffff077224 */ /* 0x000fe400078e0a07 */
[----:B------:R-:W-:Y:S02]  /*3440*/  IMAD.MOV R11, RZ, RZ, -R11 ;  /* 0x000000ffff0b7224 */ /* 0x000fe400078e0a0b */
[C---:B------:R-:W-:Y:S01]  /*3450*/  IMAD R87, R2.reuse, R9, R12 ;  /* 0x0000000902577224 */ /* 0x040fe200078e020c */
[----:B------:R-:W-:Y:S01]  /*3460*/  IABS R12, R139 ;  /* 0x0000008b000c7213 */ /* 0x000fe20000000000 */
[----:B------:R-:W-:-:S02]  /*3470*/  IMAD R252, R2, R7, R252 ;  /* 0x0000000702fc7224 */ /* 0x000fc400078e02fc */
[C---:B------:R-:W-:Y:S01]  /*3480*/  IMAD R7, R2.reuse, R11, R13 ;  /* 0x0000000b02077224 */ /* 0x040fe200078e020d */
[----:B------:R-:W-:Y:S01]  /*3490*/  IABS R11, R141 ;  /* 0x0000008d000b7213 */ /* 0x000fe20000000000 */
[----:B------:R-:W-:Y:S01]  /*34a0*/  @!P4 IMAD.MOV R92, RZ, RZ, -R92 ;  /* 0x000000ffff5cc224 */ /* 0x000fe200078e0a5c */
[C---:B------:R-:W-:Y:S01]  /*34b0*/  ISETP.GT.U32.AND P4, PT, R2.reuse, R87, PT ;  /* 0x000000570200720c */ /* 0x040fe20003f84070 */
[----:B------:R-:W-:Y:S01]  /*34c0*/  @!P5 IMAD.MOV R94, RZ, RZ, -R94 ;  /* 0x000000ffff5ed224 */ /* 0x000fe200078e0a5e */
[----:B------:R-:W-:Y:S01]  /*34d0*/  ISETP.GT.U32.AND P5, PT, R2, R252, PT ;  /* 0x000000fc0200720c */ /* 0x000fe20003fa4070 */
[--C-:B------:R-:W-:Y:S01]  /*34e0*/  @!P6 IMAD.IADD R90, R90, 0x1, -R2.reuse ;  /* 0x000000015a5ae824 */ /* 0x100fe200078e0a02 */
[----:B------:R-:W-:Y:S01]  /*34f0*/  ISETP.GT.U32.AND P6, PT, R2, R7, PT ;  /* 0x000000070200720c */ /* 0x000fe20003fc4070 */
[----:B------:R-:W-:Y:S01]  /*3500*/  @!P2 IMAD.IADD R86, R86, 0x1, -R2 ;  /* 0x000000015656a824 */ /* 0x000fe200078e0a02 */
[----:B------:R-:W-:Y:S01]  /*3510*/  ISETP.GE.AND P2, PT, R145, RZ, PT ;  /* 0x000000ff9100720c */ /* 0x000fe20003f46270 */
[----:B------:R-:W-:-:S04]  /*3520*/  IMAD.HI.U32 R9, R3, R11, RZ ;  /* 0x0000000b03097227 */ /* 0x000fc800078e00ff */
[----:B------:R-:W-:Y:S01]  /*3530*/  @!P0 IMAD.MOV R86, RZ, RZ, -R86 ;  /* 0x000000ffff568224 */ /* 0x000fe200078e0a56 */
[----:B------:R-:W-:Y:S01]  /*3540*/  ISETP.GT.U32.AND P0, PT, R2, R250, PT ;  /* 0x000000fa0200720c */ /* 0x000fe20003f04070 */
[--C-:B------:R-:W-:Y:S02]  /*3550*/  @!P4 IMAD.IADD R87, R87, 0x1, -R2.reuse ;  /* 0x000000015757c824 */ /* 0x100fe400078e0a02 */
[----:B------:R-:W-:Y:S02]  /*3560*/  IMAD.MOV R9, RZ, RZ, -R9 ;  /* 0x000000ffff097224 */ /* 0x000fe400078e0a09 */
[--C-:B------:R-:W-:Y:S01]  /*3570*/  @!P5 IMAD.IADD R252, R252, 0x1, -R2.reuse ;  /* 0x00000001fcfcd824 */ /* 0x100fe200078e0a02 */
[----:B------:R-:W-:Y:S01]  /*3580*/  ISETP.GE.AND P5, PT, R85, RZ, PT ;  /* 0x000000ff5500720c */ /* 0x000fe20003fa6270 */
[----:B------:R-:W-:Y:S01]  /*3590*/  @!P6 IMAD.IADD R7, R7, 0x1, -R2 ;  /* 0x000000010707e824 */ /* 0x000fe200078e0a02 */
[C---:B------:R-:W-:Y:S01]  /*35a0*/  ISETP.GT.U32.AND P6, PT, R2.reuse, R87, PT ;  /* 0x000000570200720c */ /* 0x040fe20003fc4070 */
[C---:B------:R-:W-:Y:S01]  /*35b0*/  IMAD R85, R2.reuse, R9, R11 ;  /* 0x0000000902557224 */ /* 0x040fe200078e020b */
[----:B------:R-:W-:Y:S01]  /*35c0*/  ISETP.GT.U32.AND P4, PT, R2, R252, PT ;  /* 0x000000fc0200720c */ /* 0x000fe20003f84070 */
[----:B------:R-:W-:-:S04]  /*35d0*/  IMAD.HI.U32 R9, R3, R12, RZ ;  /* 0x0000000c03097227 */ /* 0x000fc800078e00ff */
[----:B------:R-:W-:Y:S01]  /*35e0*/  @!P0 IMAD.IADD R250, R250, 0x1, -R2 ;  /* 0x00000001fafa8824 */ /* 0x000fe200078e0a02 */
[----:B------:R-:W-:Y:S01]  /*35f0*/  ISETP.GE.AND P0, PT, R143, RZ, PT ;  /* 0x000000ff8f00720c */ /* 0x000fe20003f06270 */
[----:B------:R-:W-:Y:S02]  /*3600*/  IMAD.MOV R9, RZ, RZ, -R9 ;  /* 0x000000ffff097224 */ /* 0x000fe400078e0a09 */
[----:B------:R-:W-:Y:S01]  /*3610*/  @!P3 IMAD.MOV R90, RZ, RZ, -R90 ;  /* 0x000000ffff5ab224 */ /* 0x000fe200078e0a5a */
[C---:B------:R-:W-:Y:S01]  /*3620*/  ISETP.GT.U32.AND P3, PT, R2.reuse, R7, PT ;  /* 0x000000070200720c */ /* 0x040fe20003f64070 */
[C---:B------:R-:W-:Y:S02]  /*3630*/  IMAD R9, R2.reuse, R9, R12 ;  /* 0x0000000902097224 */ /* 0x040fe400078e020c */
[----:B------:R-:W-:Y:S01]  /*3640*/  @!P1 IMAD.MOV R250, RZ, RZ, -R250 ;  /* 0x000000fffffa9224 */ /* 0x000fe200078e0afa */
[C---:B------:R-:W-:Y:S01]  /*3650*/  ISETP.GT.U32.AND P1, PT, R2.reuse, R85, PT ;  /* 0x000000550200720c */ /* 0x040fe20003f24070 */
[----:B------:R-:W-:Y:S01]  /*3660*/  @!P6 IMAD.IADD R87, R87, 0x1, -R2 ;  /* 0x000000015757e824 */ /* 0x000fe200078e0a02 */
[----:B------:R-:W-:Y:S01]  /*3670*/  ISETP.GT.U32.AND P6, PT, R2, R9, PT ;  /* 0x000000090200720c */ /* 0x000fe20003fc4070 */
[----:B------:R-:W-:-:S04]  /*3680*/  IMAD.HI.U32 R12, R3, R246, RZ ;  /* 0x000000f6030c7227 */ /* 0x000fc800078e00ff */
[----:B------:R-:W-:Y:S02]  /*3690*/  IMAD.MOV R13, RZ, RZ, -R12 ;  /* 0x000000ffff0d7224 */ /* 0x000fe400078e0a0c */
[----:B------:R-:W-:-:S04]  /*36a0*/  IMAD.HI.U32 R11, R3, R248, RZ ;  /* 0x000000f8030b7227 */ /* 0x000fc800078e00ff */
[--C-:B------:R-:W-:Y:S01]  /*36b0*/  @!P3 IMAD.IADD R7, R7, 0x1, -R2.reuse ;  /* 0x000000010707b824 */ /* 0x100fe200078e0a02 */
[----:B------:R-:W-:Y:S01]  /*36c0*/  ISETP.GE.AND P3, PT, R139, RZ, PT ;  /* 0x000000ff8b00720c */ /* 0x000fe20003f66270 */
[----:B------:R-:W-:Y:S01]  /*36d0*/  @!P1 IMAD.IADD R85, R85, 0x1, -R2 ;  /* 0x0000000155559824 */ /* 0x000fe200078e0a02 */
[----:B------:R-:W-:Y:S01]  /*36e0*/  ISETP.GE.AND P1, PT, R140, RZ, PT ;  /* 0x000000ff8c00720c */ /* 0x000fe20003f26270 */
[C---:B------:R-:W-:Y:S01]  /*36f0*/  IMAD R246, R2.reuse, R13, R246 ;  /* 0x0000000d02f67224 */ /* 0x040fe200078e02f6 */
[----:B------:R-:W-:Y:S01]  /*3700*/  IABS R140, R27 ;  /* 0x0000001b008c7213 */ /* 0x000fe20000000000 */
[----:B------:R-:W-:Y:S02]  /*3710*/  IMAD.MOV R11, RZ, RZ, -R11 ;  /* 0x000000ffff0b7224 */ /* 0x000fe400078e0a0b */
[----:B------:R-:W-:Y:S01]  /*3720*/  @!P6 IMAD.IADD R9, R9, 0x1, -R2 ;  /* 0x000000010909e824 */ /* 0x000fe200078e0a02 */
[C---:B------:R-:W-:Y:S01]  /*3730*/  ISETP.GT.U32.AND P6, PT, R2.reuse, R85, PT ;  /* 0x000000550200720c */ /* 0x040fe20003fc4070 */
[----:B------:R-:W-:Y:S01]  /*3740*/  @!P5 IMAD.MOV R7, RZ, RZ, -R7 ;  /* 0x000000ffff07d224 */ /* 0x000fe200078e0a07 */
[C---:B------:R-:W-:Y:S01]  /*3750*/  ISETP.GT.U32.AND P5, PT, R2.reuse, R246, PT ;  /* 0x000000f60200720c */ /* 0x040fe20003fa4070 */
[----:B------:R-:W-:-:S02]  /*3760*/  IMAD R248, R2, R11, R248 ;  /* 0x0000000b02f87224 */ /* 0x000fc400078e02f8 */
[----:B------:R-:W-:-:S04]  /*3770*/  IMAD.HI.U32 R11, R3, R244, RZ ;  /* 0x000000f4030b7227 */ /* 0x000fc800078e00ff */
[----:B------:R-:W-:Y:S01]  /*3780*/  @!P4 IMAD.IADD R252, R252, 0x1, -R2 ;  /* 0x00000001fcfcc824 */ /* 0x000fe200078e0a02 */
[----:B------:R-:W-:Y:S01]  /*3790*/  ISETP.GE.AND P4, PT, R141, RZ, PT ;  /* 0x000000ff8d00720c */ /* 0x000fe20003f86270 */
[----:B------:R-:W-:Y:S02]  /*37a0*/  IMAD.MOV R11, RZ, RZ, -R11 ;  /* 0x000000ffff0b7224 */ /* 0x000fe400078e0a0b */
[----:B------:R-:W-:Y:S01]  /*37b0*/  @!P2 IMAD.MOV R88, RZ, RZ, -R88 ;  /* 0x000000ffff58a224 */ /* 0x000fe200078e0a58 */
[----:B------:R-:W-:Y:S01]  /*37c0*/  ISETP.GE.AND P2, PT, R142, RZ, PT ;  /* 0x000000ff8e00720c */ /* 0x000fe20003f46270 */
[----:B------:R-:W-:Y:S01]  /*37d0*/  IMAD R244, R2, R11, R244 ;  /* 0x0000000b02f47224 */ /* 0x000fe200078e02f4 */
[----:B------:R-:W-:Y:S01]  /*37e0*/  IABS R142, R33 ;  /* 0x00000021008e7213 */ /* 0x000fe20000000000 */
[----:B------:R-:W-:-:S04]  /*37f0*/  IMAD.HI.U32 R11, R3, R242, RZ ;  /* 0x000000f2030b7227 */ /* 0x000fc800078e00ff */
[--C-:B------:R-:W-:Y:S01]  /*3800*/  @!P6 IMAD.IADD R85, R85, 0x1, -R2.reuse ;  /* 0x000000015555e824 */ /* 0x100fe200078e0a02 */
[----:B------:R-:W-:Y:S01]  /*3810*/  ISETP.GE.AND P6, PT, R137, RZ, PT ;  /* 0x000000ff8900720c */ /* 0x000fe20003fc6270 */
[----:B------:R-:W-:Y:S02]  /*3820*/  @!P5 IMAD.IADD R246, R246, 0x1, -R2 ;  /* 0x00000001f6f6d824 */ /* 0x000fe400078e0a02 */
[----:B------:R-:W-:Y:S02]  /*3830*/  IMAD.MOV R11, RZ, RZ, -R11 ;  /* 0x000000ffff0b7224 */ /* 0x000fe400078e0a0b */
[----:B------:R-:W-:Y:S01]  /*3840*/  @!P4 IMAD.MOV R85, RZ, RZ, -R85 ;  /* 0x000000ffff55c224 */ /* 0x000fe200078e0a55 */
[C---:B------:R-:W-:Y:S01]  /*3850*/  ISETP.GT.U32.AND P4, PT, R2.reuse, R246, PT ;  /* 0x000000f60200720c */ /* 0x040fe20003f84070 */
[----:B------:R-:W-:Y:S02]  /*3860*/  IMAD R242, R2, R11, R242 ;  /* 0x0000000b02f27224 */ /* 0x000fe400078e02f2 */
[----:B------:R-:W-:-:S04]  /*3870*/  IMAD.HI.U32 R11, R3, R240, RZ ;  /* 0x000000f0030b7227 */ /* 0x000fc800078e00ff */
[----:B------:R-:W-:Y:S01]  /*3880*/  @!P0 IMAD.MOV R87, RZ, RZ, -R87 ;  /* 0x000000ffff578224 */ /* 0x000fe200078e0a57 */
[C---:B------:R-:W-:Y:S01]  /*3890*/  ISETP.GT.U32.AND P0, PT, R2.reuse, R9, PT ;  /* 0x000000090200720c */ /* 0x040fe20003f04070 */
[----:B------:R-:W-:Y:S01]  /*38a0*/  @!P2 IMAD.MOV R252, RZ, RZ, -R252 ;  /* 0x000000fffffca224 */ /* 0x000fe200078e0afc */
[----:B------:R-:W-:Y:S01]  /*38b0*/  ISETP.GT.U32.AND P2, PT, R2, R248, PT ;  /* 0x000000f80200720c */ /* 0x000fe20003f44070 */
[----:B------:R-:W-:Y:S02]  /*38c0*/  IMAD.MOV R13, RZ, RZ, -R11 ;  /* 0x000000ffff0d7224 */ /* 0x000fe400078e0a0b */
[----:B------:R-:W-:Y:S02]  /*38d0*/  @!P4 IMAD.IADD R246, R246, 0x1, -R2 ;  /* 0x00000001f6f6c824 */ /* 0x000fe400078e0a02 */
[----:B------:R-:W-:Y:S02]  /*38e0*/  IMAD R240, R2, R13, R240 ;  /* 0x0000000d02f07224 */ /* 0x000fe400078e02f0 */
[----:B------:R-:W-:-:S03]  /*38f0*/  IMAD.HI.U32 R11, R3, R236, RZ ;  /* 0x000000ec030b7227 */ /* 0x000fc600078e00ff */
[C---:B------:R-:W-:Y:S01]  /*3900*/  ISETP.GT.U32.AND P4, PT, R2.reuse, R240, PT ;  /* 0x000000f00200720c */ /* 0x040fe20003f84070 */
[--C-:B------:R-:W-:Y:S01]  /*3910*/  @!P0 IMAD.IADD R9, R9, 0x1, -R2.reuse ;  /* 0x0000000109098824 */ /* 0x100fe200078e0a02 */
[----:B------:R-:W-:Y:S01]  /*3920*/  ISETP.GT.U32.AND P0, PT, R2, R244, PT ;  /* 0x000000f40200720c */ /* 0x000fe20003f04070 */
[----:B------:R-:W-:Y:S01]  /*3930*/  @!P2 IMAD.IADD R248, R248, 0x1, -R2 ;  /* 0x00000001f8f8a824 */ /* 0x000fe200078e0a02 */
[----:B------:R-:W-:Y:S01]  /*3940*/  ISETP.GE.AND P2, PT, R138, RZ, PT ;  /* 0x000000ff8a00720c */ /* 0x000fe20003f46270 */
[----:B------:R-:W-:Y:S01]  /*3950*/  @!P3 IMAD.MOV R9, RZ, RZ, -R9 ;  /* 0x000000ffff09b224 */ /* 0x000fe200078e0a09 */
[C---:B------:R-:W-:Y:S01]  /*3960*/  ISETP.GT.U32.AND P3, PT, R2.reuse, R242, PT ;  /* 0x000000f20200720c */ /* 0x040fe20003f64070 */
[----:B------:R-:W-:Y:S01]  /*3970*/  IMAD.MOV R13, RZ, RZ, -R11 ;  /* 0x000000ffff0d7224 */ /* 0x000fe200078e0a0b */
[----:B------:R-:W-:Y:S01]  /*3980*/  ISETP.GT.U32.AND P5, PT, R2, R248, PT ;  /* 0x000000f80200720c */ /* 0x000fe20003fa4070 */
[----:B------:R-:W-:Y:S01]  /*3990*/  IMAD.HI.U32 R11, R3, R232, RZ ;  /* 0x000000e8030b7227 */ /* 0x000fe200078e00ff */
[----:B------:R-:W-:-:S03]  /*39a0*/  IABS R138, R29 ;  /* 0x0000001d008a7213 */ /* 0x000fc60000000000 */
[--C-:B------:R-:W-:Y:S02]  /*39b0*/  @!P4 IMAD.IADD R240, R240, 0x1, -R2.reuse ;  /* 0x00000001f0f0c824 */ /* 0x100fe400078e0a02 */
[----:B------:R-:W-:Y:S02]  /*39c0*/  IMAD.MOV R11, RZ, RZ, -R11 ;  /* 0x000000ffff0b7224 */ /* 0x000fe400078e0a0b */
[----:B------:R-:W-:Y:S01]  /*39d0*/  @!P0 IMAD.IADD R244, R244, 0x1, -R2 ;  /* 0x00000001f4f48824 */ /* 0x000fe200078e0a02 */
[C---:B------:R-:W-:Y:S01]  /*39e0*/  ISETP.GT.U32.AND P4, PT, R2.reuse, R240, PT ;  /* 0x000000f00200720c */ /* 0x040fe20003f84070 */
[C---:B------:R-:W-:Y:S02]  /*39f0*/  IMAD R232, R2.reuse, R11, R232 ;  /* 0x0000000b02e87224 */ /* 0x040fe400078e02e8 */
[----:B------:R-:W-:Y:S01]  /*3a00*/  IMAD.HI.U32 R11, R3, R238, RZ ;  /* 0x000000ee030b7227 */ /* 0x000fe200078e00ff */
[----:B------:R-:W-:-:S03]  /*3a10*/  ISETP.GT.U32.AND P0, PT, R2, R244, PT ;  /* 0x000000f40200720c */ /* 0x000fc60003f04070 */
[--C-:B------:R-:W-:Y:S01]  /*3a20*/  @!P5 IMAD.IADD R248, R248, 0x1, -R2.reuse ;  /* 0x00000001f8f8d824 */ /* 0x100fe200078e0a02 */
[----:B------:R-:W-:Y:S01]  /*3a30*/  ISETP.GE.AND P5, PT, R135, RZ, PT ;  /* 0x000000ff8700720c */ /* 0x000fe20003fa6270 */
[----:B------:R-:W-:Y:S02]  /*3a40*/  @!P3 IMAD.IADD R242, R242, 0x1, -R2 ;  /* 0x00000001f2f2b824 */ /* 0x000fe400078e0a02 */
[----:B------:R-:W-:Y:S02]  /*3a50*/  IMAD.MOV R11, RZ, RZ, -R11 ;  /* 0x000000ffff0b7224 */ /* 0x000fe400078e0a0b */
[----:B------:R-:W-:Y:S01]  /*3a60*/  @!P1 IMAD.MOV R248, RZ, RZ, -R248 ;  /* 0x000000fffff89224 */ /* 0x000fe200078e0af8 */
[C---:B------:R-:W-:Y:S01]  /*3a70*/  ISETP.GT.U32.AND P1, PT, R2.reuse, R242, PT ;  /* 0x000000f20200720c */ /* 0x040fe20003f24070 */
[----:B------:R-:W-:Y:S01]  /*3a80*/  @!P6 IMAD.MOV R246, RZ, RZ, -R246 ;  /* 0x000000fffff6e224 */ /* 0x000fe200078e0af6 */
[C---:B------:R-:W-:Y:S01]  /*3a90*/  ISETP.GT.U32.AND P6, PT, R2.reuse, R232, PT ;  /* 0x000000e80200720c */ /* 0x040fe20003fc4070 */
[----:B------:R-:W-:-:S02]  /*3aa0*/  IMAD R238, R2, R11, R238 ;  /* 0x0000000b02ee7224 */ /* 0x000fc400078e02ee */
[--C-:B------:R-:W-:Y:S02]  /*3ab0*/  @!P4 IMAD.IADD R240, R240, 0x1, -R2.reuse ;  /* 0x00000001f0f0c824 */ /* 0x100fe400078e0a02 */
[--C-:B------:R-:W-:Y:S01]  /*3ac0*/  @!P0 IMAD.IADD R244, R244, 0x1, -R2.reuse ;  /* 0x00000001f4f48824 */ /* 0x100fe200078e0a02 */
[----:B------:R-:W-:Y:S01]  /*3ad0*/  ISETP.GT.U32.AND P4, PT, R2, R238, PT ;  /* 0x000000ee0200720c */ /* 0x000fe20003f84070 */
[----:B------:R-:W-:Y:S01]  /*3ae0*/  IMAD.HI.U32 R11, R3, R234, RZ ;  /* 0x000000ea030b7227 */ /* 0x000fe200078e00ff */
[----:B------:R-:W-:Y:S02]  /*3af0*/  ISETP.GE.AND P0, PT, R136, RZ, PT ;  /* 0x000000ff8800720c */ /* 0x000fe40003f06270 */
[----:B------:R-:W-:Y:S01]  /*3b00*/  IABS R136, R31 ;  /* 0x0000001f00887213 */ /* 0x000fe20000000000 */
[--C-:B------:R-:W-:Y:S01]  /*3b10*/  @!P1 IMAD.IADD R242, R242, 0x1, -R2.reuse ;  /* 0x00000001f2f29824 */ /* 0x100fe200078e0a02 */
[----:B------:R-:W-:Y:S01]  /*3b20*/  ISETP.GE.AND P1, PT, R133, RZ, PT ;  /* 0x000000ff8500720c */ /* 0x000fe20003f26270 */
[----:B------:R-:W-:Y:S01]  /*3b30*/  @!P6 IMAD.IADD R232, R232, 0x1, -R2 ;  /* 0x00000001e8e8e824 */ /* 0x000fe200078e0a02 */
[----:B------:R-:W-:Y:S01]  /*3b40*/  ISETP.GE.AND P6, PT, R127, RZ, PT ;  /* 0x000000ff7f00720c */ /* 0x000fe20003fc6270 */
[----:B------:R-:W-:-:S02]  /*3b50*/  @!P5 IMAD.MOV R242, RZ, RZ, -R242 ;  /* 0x000000fffff2d224 */ /* 0x000fc400078e0af2 */
[C---:B------:R-:W-:Y:S01]  /*3b60*/  IMAD R236, R2.reuse, R13, R236 ;  /* 0x0000000d02ec7224 */ /* 0x040fe200078e02ec */
[----:B------:R-:W-:Y:S01]  /*3b70*/  ISETP.GT.U32.AND P5, PT, R2, R232, PT ;  /* 0x000000e80200720c */ /* 0x000fe20003fa4070 */
[----:B------:R-:W-:Y:S01]  /*3b80*/  @!P4 IMAD.IADD R238, R238, 0x1, -R2 ;  /* 0x00000001eeeec824 */ /* 0x000fe200078e0a02 */
[----:B------:R-:W-:Y:S01]  /*3b90*/  ISETP.GE.AND P4, PT, R125, RZ, PT ;  /* 0x000000ff7d00720c */ /* 0x000fe20003f86270 */
[----:B------:R-:W-:Y:S01]  /*3ba0*/  @!P0 IMAD.MOV R240, RZ, RZ, -R240 ;  /* 0x000000fffff08224 */ /* 0x000fe200078e0af0 */
[C---:B------:R-:W-:Y:S01]  /*3bb0*/  ISETP.GT.U32.AND P3, PT, R2.reuse, R236, PT ;  /* 0x000000ec0200720c */ /* 0x040fe20003f64070 */
[----:B------:R-:W-:Y:S01]  /*3bc0*/  IMAD.MOV R13, RZ, RZ, -R11 ;  /* 0x000000ffff0d7224 */ /* 0x000fe200078e0a0b */
[----:B------:R-:W-:Y:S01]  /*3bd0*/  ISETP.GT.U32.AND P0, PT, R2, R238, PT ;  /* 0x000000ee0200720c */ /* 0x000fe20003f04070 */
[----:B------:R-:W-:-:S04]  /*3be0*/  IMAD.HI.U32 R11, R3, R230, RZ ;  /* 0x000000e6030b7227 */ /* 0x000fc800078e00ff */
[----:B------:R-:W-:Y:S02]  /*3bf0*/  IMAD R234, R2, R13, R234 ;  /* 0x0000000d02ea7224 */ /* 0x000fe400078e02ea */
[----:B------:R-:W-:Y:S02]  /*3c00*/  IMAD.MOV R11, RZ, RZ, -R11 ;  /* 0x000000ffff0b7224 */ /* 0x000fe400078e0a0b */
[----:B------:R-:W-:Y:S01]  /*3c10*/  @!P5 IMAD.IADD R232, R232, 0x1, -R2 ;  /* 0x00000001e8e8d824 */ /* 0x000fe200078e0a02 */
[C---:B------:R-:W-:Y:S01]  /*3c20*/  ISETP.GT.U32.AND P5, PT, R2.reuse, R234, PT ;  /* 0x000000ea0200720c */ /* 0x040fe20003fa4070 */
[----:B------:R-:W-:Y:S02]  /*3c30*/  IMAD R230, R2, R11, R230 ;  /* 0x0000000b02e67224 */ /* 0x000fe400078e02e6 */
[--C-:B------:R-:W-:Y:S01]  /*3c40*/  @!P0 IMAD.IADD R238, R238, 0x1, -R2.reuse ;  /* 0x00000001eeee8824 */ /* 0x100fe200078e0a02 */
[----:B------:R-:W-:Y:S01]  /*3c50*/  ISETP.GE.AND P0, PT, R10, RZ, PT ;  /* 0x000000ff0a00720c */ /* 0x000fe20003f06270 */
[----:B------:R-:W-:-:S02]  /*3c60*/  @!P3 IMAD.IADD R236, R236, 0x1, -R2 ;  /* 0x00000001ececb824 */ /* 0x000fc400078e0a02 */
[----:B------:R-:W-:Y:S01]  /*3c70*/  @!P6 IMAD.MOV R238, RZ, RZ, -R238 ;  /* 0x000000ffffeee224 */ /* 0x000fe200078e0aee */
[C---:B------:R-:W-:Y:S01]  /*3c80*/  ISETP.GT.U32.AND P6, PT, R2.reuse, R230, PT ;  /* 0x000000e60200720c */ /* 0x040fe20003fc4070 */
[----:B------:R-:W-:Y:S01]  /*3c90*/  @!P1 IMAD.MOV R232, RZ, RZ, -R232 ;  /* 0x000000ffffe89224 */ /* 0x000fe200078e0ae8 */
[----:B------:R-:W-:Y:S01]  /*3ca0*/  ISETP.GT.U32.AND P3, PT, R2, R236, PT ;  /* 0x000000ec0200720c */ /* 0x000fe20003f64070 */
[----:B------:R-:W-:Y:S01]  /*3cb0*/  IMAD.HI.U32 R10, R3, R224, RZ ;  /* 0x000000e0030a7227 */ /* 0x000fe200078e00ff */
[----:B------:R-:W-:-:S03]  /*3cc0*/  ISETP.GE.AND P1, PT, R8, RZ, PT ;  /* 0x000000ff0800720c */ /* 0x000fc60003f26270 */
[----:B------:R-:W-:Y:S02]  /*3cd0*/  @!P5 IMAD.IADD R234, R234, 0x1, -R2 ;  /* 0x00000001eaead824 */ /* 0x000fe400078e0a02 */
[----:B------:R-:W-:-:S03]  /*3ce0*/  IMAD.HI.U32 R8, R3, R228, RZ ;  /* 0x000000e403087227 */ /* 0x000fc600078e00ff */
[----:B------:R-:W-:Y:S01]  /*3cf0*/  ISETP.GT.U32.AND P5, PT, R2, R234, PT ;  /* 0x000000ea0200720c */ /* 0x000fe20003fa4070 */
[----:B------:R-:W-:Y:S02]  /*3d00*/  @!P6 IMAD.IADD R230, R230, 0x1, -R2 ;  /* 0x00000001e6e6e824 */ /* 0x000fe400078e0a02 */
[----:B------:R-:W-:Y:S02]  /*3d10*/  IMAD.MOV R11, RZ, RZ, -R8 ;  /* 0x000000ffff0b7224 */ /* 0x000fe400078e0a08 */
[----:B------:R-:W-:Y:S01]  /*3d20*/  IMAD.HI.U32 R8, R3, R226, RZ ;  /* 0x000000e203087227 */ /* 0x000fe200078e00ff */
[----:B------:R-:W-:-:S03]  /*3d30*/  ISETP.GT.U32.AND P6, PT, R2, R230, PT ;  /* 0x000000e60200720c */ /* 0x000fc60003fc4070 */
[----:B------:R-:W-:Y:S02]  /*3d40*/  IMAD R228, R2, R11, R228 ;  /* 0x0000000b02e47224 */ /* 0x000fe400078e02e4 */
[----:B------:R-:W-:Y:S01]  /*3d50*/  @!P3 IMAD.IADD R236, R236, 0x1, -R2 ;  /* 0x00000001ececb824 */ /* 0x000fe200078e0a02 */
[----:B------:R-:W-:Y:S01]  /*3d60*/  ISETP.GE.AND P3, PT, R129, RZ, PT ;  /* 0x000000ff8100720c */ /* 0x000fe20003f66270 */
[----:B------:R-:W-:Y:S02]  /*3d70*/  IMAD.MOV R11, RZ, RZ, -R8 ;  /* 0x000000ffff0b7224 */ /* 0x000fe400078e0a08 */
[----:B------:R-:W-:Y:S01]  /*3d80*/  @!P5 IMAD.IADD R234, R234, 0x1, -R2 ;  /* 0x00000001eaead824 */ /* 0x000fe200078e0a02 */
[C---:B------:R-:W-:Y:S01]  /*3d90*/  ISETP.GT.U32.AND P5, PT, R2.reuse, R228, PT ;  /* 0x000000e40200720c */ /* 0x040fe20003fa4070 */
[----:B------:R-:W-:Y:S02]  /*3da0*/  IMAD.MOV R13, RZ, RZ, -R10 ;  /* 0x000000ffff0d7224 */ /* 0x000fe400078e0a0a */
[----:B------:R-:W-:-:S02]  /*3db0*/  IMAD R226, R2, R11, R226 ;  /* 0x0000000b02e27224 */ /* 0x000fc400078e02e2 */
[----:B------:R-:W-:Y:S01]  /*3dc0*/  @!P2 IMAD.MOV R244, RZ, RZ, -R244 ;  /* 0x000000fffff4a224 */ /* 0x000fe200078e0af4 */
[----:B------:R-:W-:Y:S01]  /*3dd0*/  ISETP.GE.AND P2, PT, R131, RZ, PT ;  /* 0x000000ff8300720c */ /* 0x000fe20003f46270 */
[----:B------:R-:W-:Y:S02]  /*3de0*/  IMAD R224, R2, R13, R224 ;  /* 0x0000000d02e07224 */ /* 0x000fe400078e02e0 */
[----:B------:R-:W-:Y:S01]  /*3df0*/  @!P6 IMAD.IADD R230, R230, 0x1, -R2 ;  /* 0x00000001e6e6e824 */ /* 0x000fe200078e0a02 */
[----:B------:R-:W-:Y:S01]  /*3e00*/  ISETP.GT.U32.AND P6, PT, R2, R226, PT ;  /* 0x000000e20200720c */ /* 0x000fe20003fc4070 */
[----:B------:R-:W-:-:S04]  /*3e10*/  IMAD.HI.U32 R8, R3, R222, RZ ;  /* 0x000000de03087227 */ /* 0x000fc800078e00ff */
[----:B------:R-:W-:-:S04]  /*3e20*/  IMAD.HI.U32 R10, R3, R220, RZ ;  /* 0x000000dc030a7227 */ /* 0x000fc800078e00ff */
[----:B------:R-:W-:Y:S01]  /*3e30*/  @!P3 IMAD.MOV R234, RZ, RZ, -R234 ;  /* 0x000000ffffeab224 */ /* 0x000fe200078e0aea */
[----:B------:R-:W-:Y:S01]  /*3e40*/  ISETP.GT.U32.AND P3, PT, R2, R224, PT ;  /* 0x000000e00200720c */ /* 0x000fe20003f64070 */
[----:B------:R-:W-:Y:S02]  /*3e50*/  IMAD.MOV R11, RZ, RZ, -R8 ;  /* 0x000000ffff0b7224 */ /* 0x000fe400078e0a08 */
[----:B------:R-:W-:Y:S02]  /*3e60*/  IMAD.MOV R13, RZ, RZ, -R10 ;  /* 0x000000ffff0d7224 */ /* 0x000fe400078e0a0a */
[----:B------:R-:W-:Y:S02]  /*3e70*/  @!P5 IMAD.IADD R228, R228, 0x1, -R2 ;  /* 0x00000001e4e4d824 */ /* 0x000fe400078e0a02 */
[C---:B------:R-:W-:Y:S02]  /*3e80*/  IMAD R222, R2.reuse, R11, R222 ;  /* 0x0000000b02de7224 */ /* 0x040fe400078e02de */
[C---:B------:R-:W-:Y:S01]  /*3e90*/  IMAD R220, R2.reuse, R13, R220 ;  /* 0x0000000d02dc7224 */ /* 0x040fe200078e02dc */
[C---:B------:R-:W-:Y:S01]  /*3ea0*/  ISETP.GT.U32.AND P5, PT, R2.reuse, R228, PT ;  /* 0x000000e40200720c */ /* 0x040fe20003fa4070 */
[----:B------:R-:W-:Y:S01]  /*3eb0*/  @!P2 IMAD.MOV R236, RZ, RZ, -R236 ;  /* 0x000000ffffeca224 */ /* 0x000fe200078e0aec */
[----:B------:R-:W-:Y:S01]  /*3ec0*/  ISETP.GE.AND P2, PT, R123, RZ, PT ;  /* 0x000000ff7b00720c */ /* 0x000fe20003f46270 */
[----:B------:R-:W-:Y:S01]  /*3ed0*/  @!P4 IMAD.MOV R230, RZ, RZ, -R230 ;  /* 0x000000ffffe6c224 */ /* 0x000fe200078e0ae6 */
[----:B------:R-:W-:Y:S01]  /*3ee0*/  ISETP.GT.U32.AND P4, PT, R2, R222, PT ;  /* 0x000000de0200720c */ /* 0x000fe20003f84070 */
[--C-:B------:R-:W-:Y:S01]  /*3ef0*/  @!P6 IMAD.IADD R226, R226, 0x1, -R2.reuse ;  /* 0x00000001e2e2e824 */ /* 0x100fe200078e0a02 */
[----:B------:R-:W-:Y:S01]  /*3f00*/  ISETP.GT.U32.AND P6, PT, R2, R220, PT ;  /* 0x000000dc0200720c */ /* 0x000fe20003fc4070 */
[----:B------:R-:W-:-:S02]  /*3f10*/  @!P3 IMAD.IADD R224, R224, 0x1, -R2 ;  /* 0x00000001e0e0b824 */ /* 0x000fc400078e0a02 */
[----:B------:R-:W-:Y:S01]  /*3f20*/  IMAD.HI.U32 R8, R3, R218, RZ ;  /* 0x000000da03087227 */ /* 0x000fe200078e00ff */
[----:B------:R-:W-:-:S03]  /*3f30*/  ISETP.GT.U32.AND P3, PT, R2, R226, PT ;  /* 0x000000e20200720c */ /* 0x000fc60003f64070 */
[----:B------:R-:W-:Y:S02]  /*3f40*/  IMAD.MOV R11, RZ, RZ, -R8 ;  /* 0x000000ffff0b7224 */ /* 0x000fe400078e0a08 */
[----:B------:R-:W-:Y:S01]  /*3f50*/  @!P5 IMAD.IADD R228, R228, 0x1, -R2 ;  /* 0x00000001e4e4d824 */ /* 0x000fe200078e0a02 */
[----:B------:R-:W-:Y:S01]  /*3f60*/  ISETP.GE.AND P5, PT, R121, RZ, PT ;  /* 0x000000ff7900720c */ /* 0x000fe20003fa6270 */
[----:B------:R-:W-:Y:S01]  /*3f70*/  IMAD R218, R2, R11, R218 ;  /* 0x0000000b02da7224 */ /* 0x000fe200078e02da */
[----:B------:R-:W-:Y:S01]  /*3f80*/  IABS R11, R66 ;  /* 0x00000042000b7213 */ /* 0x000fe20000000000 */
[----:B------:R-:W-:Y:S02]  /*3f90*/  @!P4 IMAD.IADD R222, R222, 0x1, -R2 ;  /* 0x00000001dedec824 */ /* 0x000fe400078e0a02 */
[----:B------:R-:W-:Y:S01]  /*3fa0*/  @!P2 IMAD.MOV R228, RZ, RZ, -R228 ;  /* 0x000000ffffe4a224 */ /* 0x000fe200078e0ae4 */
[----:B------:R-:W-:Y:S01]  /*3fb0*/  ISETP.GT.U32.AND P2, PT, R2, R224, PT ;  /* 0x000000e00200720c */ /* 0x000fe20003f44070 */
[----:B------:R-:W-:Y:S01]  /*3fc0*/  @!P6 IMAD.IADD R220, R220, 0x1, -R2 ;  /* 0x00000001dcdce824 */ /* 0x000fe200078e0a02 */
[----:B------:R-:W-:Y:S01]  /*3fd0*/  ISETP.GT.U32.AND P4, PT, R2, R222, PT ;  /* 0x000000de0200720c */ /* 0x000fe20003f84070 */
[----:B------:R-:W-:-:S03]  /*3fe0*/  IMAD.HI.U32 R10, R3, R216, RZ ;  /* 0x000000d8030a7227 */ /* 0x000fc600078e00ff */
[----:B------:R-:W-:Y:S01]  /*3ff0*/  ISETP.GT.U32.AND P6, PT, R2, R220, PT ;  /* 0x000000dc0200720c */ /* 0x000fe20003fc4070 */
[----:B------:R-:W-:Y:S01]  /*4000*/  @!P3 IMAD.IADD R226, R226, 0x1, -R2 ;  /* 0x00000001e2e2b824 */ /* 0x000fe200078e0a02 */
[----:B------:R-:W-:Y:S01]  /*4010*/  ISETP.GT.U32.AND P3, PT, R2, R218, PT ;  /* 0x000000da0200720c */ /* 0x000fe20003f64070 */
[----:B------:R-:W-:Y:S02]  /*4020*/  IMAD.MOV R13, RZ, RZ, -R10 ;  /* 0x000000ffff0d7224 */ /* 0x000fe400078e0a0a */
[----:B------:R-:W-:-:S04]  /*4030*/  IMAD.HI.U32 R8, R3, R11, RZ ;  /* 0x0000000b03087227 */ /* 0x000fc800078e00ff */
[----:B------:R-:W-:Y:S02]  /*4040*/  IMAD R216, R2, R13, R216 ;  /* 0x0000000d02d87224 */ /* 0x000fe400078e02d8 */
[----:B------:R-:W-:Y:S02]  /*4050*/  IMAD.MOV R8, RZ, RZ, -R8 ;  /* 0x000000ffff087224 */ /* 0x000fe400078e0a08 */
[--C-:B------:R-:W-:Y:S01]  /*4060*/  @!P2 IMAD.IADD R224, R224, 0x1, -R2.reuse ;  /* 0x00000001e0e0a824 */ /* 0x100fe200078e0a02 */
[C---:B------:R-:W-:Y:S01]  /*4070*/  ISETP.GT.U32.AND P2, PT, R2.reuse, R216, PT ;  /* 0x000000d80200720c */ /* 0x040fe20003f44070 */
[----:B------:R-:W-:Y:S02]  /*4080*/  IMAD R11, R2, R8, R11 ;  /* 0x00000008020b7224 */ /* 0x000fe400078e020b */
[--C-:B------:R-:W-:Y:S01]  /*4090*/  @!P4 IMAD.IADD R222, R222, 0x1, -R2.reuse ;  /* 0x00000001dedec824 */ /* 0x100fe200078e0a02 */
[----:B------:R-:W-:Y:S01]  /*40a0*/  ISETP.GE.AND P4, PT, R115, RZ, PT ;  /* 0x000000ff7300720c */ /* 0x000fe20003f86270 */
[--C-:B------:R-:W-:Y:S01]  /*40b0*/  @!P6 IMAD.IADD R220, R220, 0x1, -R2.reuse ;  /* 0x00000001dcdce824 */ /* 0x100fe200078e0a02 */
[----:B------:R-:W-:Y:S01]  /*40c0*/  ISETP.GT.U32.AND P6, PT, R2, R11, PT ;  /* 0x0000000b0200720c */ /* 0x000fe20003fc4070 */
[----:B------:R-:W-:Y:S01]  /*40d0*/  @!P3 IMAD.IADD R218, R218, 0x1, -R2 ;  /* 0x00000001dadab824 */ /* 0x000fe200078e0a02 */
[----:B------:R-:W-:Y:S01]  /*40e0*/  ISETP.GE.AND P3, PT, R117, RZ, PT ;  /* 0x000000ff7500720c */ /* 0x000fe20003f66270 */
[----:B------:R-:W-:-:S04]  /*40f0*/  IMAD.HI.U32 R8, R3, R214, RZ ;  /* 0x000000d603087227 */ /* 0x000fc800078e00ff */
[----:B------:R-:W-:-:S04]  /*4100*/  IMAD.HI.U32 R10, R3, R14, RZ ;  /* 0x0000000e030a7227 */ /* 0x000fc800078e00ff */
[----:B------:R-:W-:Y:S01]  /*4110*/  @!P1 IMAD.MOV R226, RZ, RZ, -R226 ;  /* 0x000000ffffe29224 */ /* 0x000fe200078e0ae2 */
[----:B------:R-:W-:Y:S01]  /*4120*/  ISETP.GT.U32.AND P1, PT, R2, R218, PT ;  /* 0x000000da0200720c */ /* 0x000fe20003f24070 */
[----:B------:R-:W-:Y:S02]  /*4130*/  IMAD.MOV R13, RZ, RZ, -R8 ;  /* 0x000000ffff0d7224 */ /* 0x000fe400078e0a08 */
[----:B------:R-:W-:-:S04]  /*4140*/  IMAD.HI.U32 R12, R3, R18, RZ ;  /* 0x00000012030c7227 */ /* 0x000fc800078e00ff */
[----:B------:R-:W-:Y:S02]  /*4150*/  IMAD.MOV R15, RZ, RZ, -R10 ;  /* 0x000000ffff0f7224 */ /* 0x000fe400078e0a0a */
[----:B------:R-:W-:Y:S02]  /*4160*/  IMAD R214, R2, R13, R214 ;  /* 0x0000000d02d67224 */ /* 0x000fe400078e02d6 */
[----:B------:R-:W-:Y:S01]  /*4170*/  IMAD.MOV R115, RZ, RZ, -R12 ;  /* 0x000000ffff737224 */ /* 0x000fe200078e0a0c */
[----:B------:R-:W-:Y:S01]  /*4180*/  IABS R12, R22 ;  /* 0x00000016000c7213 */ /* 0x000fe20000000000 */
[----:B------:R-:W-:Y:S01]  /*4190*/  @!P2 IMAD.IADD R216, R216, 0x1, -R2 ;  /* 0x00000001d8d8a824 */ /* 0x000fe200078e0a02 */
[----:B------:R-:W-:Y:S01]  /*41a0*/  ISETP.GE.AND P2, PT, R119, RZ, PT ;  /* 0x000000ff7700720c */ /* 0x000fe20003f46270 */
[C---:B------:R-:W-:Y:S01]  /*41b0*/  IMAD R13, R2.reuse, R15, R14 ;  /* 0x0000000f020d7224 */ /* 0x040fe200078e020e */
[----:B------:R-:W-:Y:S01]  /*41c0*/  IABS R14, R45 ;  /* 0x0000002d000e7213 */ /* 0x000fe20000000000 */
[C---:B------:R-:W-:Y:S01]  /*41d0*/  IMAD R15, R2.reuse, R115, R18 ;  /* 0x00000073020f7224 */ /* 0x040fe200078e0212 */
[----:B------:R-:W-:Y:S01]  /*41e0*/  IABS R18, R20 ;  /* 0x0000001400127213 */ /* 0x000fe20000000000 */
[----:B------:R-:W-:Y:S01]  /*41f0*/  @!P6 IMAD.IADD R11, R11, 0x1, -R2 ;  /* 0x000000010b0be824 */ /* 0x000fe200078e0a02 */
[C---:B------:R-:W-:Y:S01]  /*4200*/  ISETP.GT.U32.AND P6, PT, R2.reuse, R216, PT ;  /* 0x000000d80200720c */ /* 0x040fe20003fc4070 */
[----:B------:R-:W-:Y:S01]  /*4210*/  @!P4 IMAD.MOV R220, RZ, RZ, -R220 ;  /* 0x000000ffffdcc224 */ /* 0x000fe200078e0adc */
[----:B------:R-:W-:Y:S01]  /*4220*/  ISETP.GT.U32.AND P4, PT, R2, R13, PT ;  /* 0x0000000d0200720c */ /* 0x000fe20003f84070 */
[----:B------:R-:W-:Y:S01]  /*4230*/  @!P1 IMAD.IADD R218, R218, 0x1, -R2 ;  /* 0x00000001dada9824 */ /* 0x000fe200078e0a02 */
[C---:B------:R-:W-:Y:S01]  /*4240*/  ISETP.GT.U32.AND P1, PT, R2.reuse, R15, PT ;  /* 0x0000000f0200720c */ /* 0x040fe20003f24070 */
[----:B------:R-:W-:Y:S01]  /*4250*/  @!P0 IMAD.MOV R224, RZ, RZ, -R224 ;  /* 0x000000ffffe08224 */ /* 0x000fe200078e0ae0 */
[----:B------:R-:W-:Y:S01]  /*4260*/  ISETP.GT.U32.AND P0, PT, R2, R11, PT ;  /* 0x0000000b0200720c */ /* 0x000fe20003f04070 */
[----:B------:R-:W-:-:S04]  /*4270*/  IMAD.HI.U32 R8, R3, R212, RZ ;  /* 0x000000d403087227 */ /* 0x000fc800078e00ff */
[----:B------:R-:W-:Y:S02]  /*4280*/  IMAD.MOV R115, RZ, RZ, -R8 ;  /* 0x000000ffff737224 */ /* 0x000fe400078e0a08 */
[--C-:B------:R-:W-:Y:S01]  /*4290*/  @!P6 IMAD.IADD R216, R216, 0x1, -R2.reuse ;  /* 0x00000001d8d8e824 */ /* 0x100fe200078e0a02 */
[----:B------:R-:W-:Y:S01]  /*42a0*/  ISETP.GE.AND P6, PT, R66, RZ, PT ;  /* 0x000000ff4200720c */ /* 0x000fe20003fc6270 */
[--C-:B------:R-:W-:Y:S02]  /*42b0*/  @!P4 IMAD.IADD R13, R13, 0x1, -R2.reuse ;  /* 0x000000010d0dc824 */ /* 0x100fe400078e0a02 */
[--C-:B------:R-:W-:Y:S02]  /*42c0*/  @!P1 IMAD.IADD R15, R15, 0x1, -R2.reuse ;  /* 0x000000010f0f9824 */ /* 0x100fe400078e0a02 */
[----:B------:R-:W-:Y:S01]  /*42d0*/  @!P0 IMAD.IADD R11, R11, 0x1, -R2 ;  /* 0x000000010b0b8824 */ /* 0x000fe200078e0a02 */
[----:B------:R-:W-:Y:S01]  /*42e0*/  ISETP.GT.U32.AND P1, PT, R2, R13, PT ;  /* 0x0000000d0200720c */ /* 0x000fe20003f24070 */
[----:B------:R-:W-:Y:S01]  /*42f0*/  IMAD.HI.U32 R8, R3, R210, RZ ;  /* 0x000000d203087227 */ /* 0x000fe200078e00ff */
[----:B------:R-:W-:-:S03]  /*4300*/  ISETP.GE.AND P0, PT, R111, RZ, PT ;  /* 0x000000ff6f00720c */ /* 0x000fc60003f06270 */
[C---:B------:R-:W-:Y:S02]  /*4310*/  IMAD R212, R2.reuse, R115, R212 ;  /* 0x0000007302d47224 */ /* 0x040fe400078e02d4 */
[----:B------:R-:W-:Y:S02]  /*4320*/  IMAD.MOV R111, RZ, RZ, -R8 ;  /* 0x000000ffff6f7224 */ /* 0x000fe400078e0a08 */
[----:B------:R-:W-:Y:S02]  /*4330*/  IMAD.MOV.U32 R66, RZ, RZ, R11 ;  /* 0x000000ffff427224 */ /* 0x000fe400078e000b */
[C---:B------:R-:W-:Y:S02]  /*4340*/  IMAD R210, R2.reuse, R111, R210 ;  /* 0x0000006f02d27224 */ /* 0x040fe400078e02d2 */
[----:B------:R-:W-:Y:S01]  /*4350*/  @!P6 IMAD.MOV R66, RZ, RZ, -R66 ;  /* 0x000000ffff42e224 */ /* 0x000fe200078e0a42 */
[C---:B------:R-:W-:Y:S01]  /*4360*/  ISETP.GT.U32.AND P6, PT, R2.reuse, R212, PT ;  /* 0x000000d40200720c */ /* 0x040fe20003fc4070 */
[----:B------:R-:W-:Y:S01]  /*4370*/  @!P1 IMAD.IADD R13, R13, 0x1, -R2 ;  /* 0x000000010d0d9824 */ /* 0x000fe200078e0a02 */
[C---:B------:R-:W-:Y:S01]  /*4380*/  ISETP.GT.U32.AND P1, PT, R2.reuse, R210, PT ;  /* 0x000000d20200720c */ /* 0x040fe20003f24070 */
[----:B------:R-:W-:Y:S01]  /*4390*/  @!P5 IMAD.MOV R222, RZ, RZ, -R222 ;  /* 0x000000ffffded224 */ /* 0x000fe200078e0ade */
[----:B------:R-:W-:Y:S01]  /*43a0*/  ISETP.GT.U32.AND P5, PT, R2, R214, PT ;  /* 0x000000d60200720c */ /* 0x000fe20003fa4070 */
[----:B------:R-:W-:-:S04]  /*43b0*/  IMAD.HI.U32 R8, R3, R208, RZ ;  /* 0x000000d003087227 */ /* 0x000fc800078e00ff */
[----:B------:R-:W-:-:S04]  /*43c0*/  IMAD.HI.U32 R10, R3, R206, RZ ;  /* 0x000000ce030a7227 */ /* 0x000fc800078e00ff */
[--C-:B------:R-:W-:Y:S02]  /*43d0*/  @!P6 IMAD.IADD R212, R212, 0x1, -R2.reuse ;  /* 0x00000001d4d4e824 */ /* 0x100fe400078e0a02 */
[--C-:B------:R-:W-:Y:S02]  /*43e0*/  @!P1 IMAD.IADD R210, R210, 0x1, -R2.reuse ;  /* 0x00000001d2d29824 */ /* 0x100fe400078e0a02 */
[----:B------:R-:W-:Y:S01]  /*43f0*/  @!P5 IMAD.IADD R214, R214, 0x1, -R2 ;  /* 0x00000001d6d6d824 */ /* 0x000fe200078e0a02 */
[C---:B------:R-:W-:Y:S01]  /*4400*/  ISETP.GT.U32.AND P6, PT, R2.reuse, R212, PT ;  /* 0x000000d40200720c */ /* 0x040fe20003fc4070 */
[----:B------:R-:W-:Y:S01]  /*4410*/  IMAD.MOV R11, RZ, RZ, -R8 ;  /* 0x000000ffff0b7224 */ /* 0x000fe200078e0a08 */
[----:B------:R-:W-:Y:S01]  /*4420*/  ISETP.GT.U32.AND P1, PT, R2, R210, PT ;  /* 0x000000d20200720c */ /* 0x000fe20003f24070 */
[----:B------:R-:W-:Y:S01]  /*4430*/  @!P2 IMAD.MOV R216, RZ, RZ, -R216 ;  /* 0x000000ffffd8a224 */ /* 0x000fe200078e0ad8 */
[----:B------:R-:W-:Y:S01]  /*4440*/  ISETP.GE.AND P2, PT, R64, RZ, PT ;  /* 0x000000ff4000720c */ /* 0x000fe20003f46270 */
[----:B------:R-:W-:Y:S01]  /*4450*/  IMAD.MOV.U32 R64, RZ, RZ, R13 ;  /* 0x000000ffff407224 */ /* 0x000fe200078e000d */
[C---:B------:R-:W-:Y:S01]  /*4460*/  ISETP.GT.U32.AND P4, PT, R2.reuse, R214, PT ;  /* 0x000000d60200720c */ /* 0x040fe20003f84070 */
[----:B------:R-:W-:Y:S01]  /*4470*/  @!P3 IMAD.MOV R218, RZ, RZ, -R218 ;  /* 0x000000ffffdab224 */ /* 0x000fe200078e0ada */
[C---:B------:R-:W-:Y:S01]  /*4480*/  ISETP.GT.U32.AND P3, PT, R2.reuse, R15, PT ;  /* 0x0000000f0200720c */ /* 0x040fe20003f64070 */
[----:B------:R-:W-:Y:S01]  /*4490*/  IMAD.MOV R13, RZ, RZ, -R10 ;  /* 0x000000ffff0d7224 */ /* 0x000fe200078e0a0a */
[----:B------:R-:W-:Y:S01]  /*44a0*/  ISETP.GE.AND P5, PT, R113, RZ, PT ;  /* 0x000000ff7100720c */ /* 0x000fe20003fa6270 */
[----:B------:R-:W-:-:S02]  /*44b0*/  IMAD R208, R2, R11, R208 ;  /* 0x0000000b02d07224 */ /* 0x000fc400078e02d0 */
[----:B------:R-:W-:Y:S02]  /*44c0*/  IMAD R206, R2, R13, R206 ;  /* 0x0000000d02ce7224 */ /* 0x000fe400078e02ce */
[--C-:B------:R-:W-:Y:S01]  /*44d0*/  @!P6 IMAD.IADD R212, R212, 0x1, -R2.reuse ;  /* 0x00000001d4d4e824 */ /* 0x100fe200078e0a02 */
[----:B------:R-:W-:Y:S01]  /*44e0*/  ISETP.GT.U32.AND P6, PT, R2, R208, PT ;  /* 0x000000d00200720c */ /* 0x000fe20003fc4070 */
[--C-:B------:R-:W-:Y:S01]  /*44f0*/  @!P1 IMAD.IADD R210, R210, 0x1, -R2.reuse ;  /* 0x00000001d2d29824 */ /* 0x100fe200078e0a02 */
[----:B------:R-:W-:Y:S01]  /*4500*/  ISETP.GT.U32.AND P1, PT, R2, R206, PT ;  /* 0x000000ce0200720c */ /* 0x000fe20003f24070 */
[--C-:B------:R-:W-:Y:S01]  /*4510*/  @!P4 IMAD.IADD R214, R214, 0x1, -R2.reuse ;  /* 0x00000001d6d6c824 */ /* 0x100fe200078e0a02 */
[----:B------:R-:W-:Y:S01]  /*4520*/  ISETP.GE.AND P4, PT, R107, RZ, PT ;  /* 0x000000ff6b00720c */ /* 0x000fe20003f86270 */
[----:B------:R-:W-:Y:S01]  /*4530*/  @!P3 IMAD.IADD R15, R15, 0x1, -R2 ;  /* 0x000000010f0fb824 */ /* 0x000fe200078e0a02 */
[----:B------:R-:W-:Y:S01]  /*4540*/  ISETP.GE.AND P3, PT, R109, RZ, PT ;  /* 0x000000ff6d00720c */ /* 0x000fe20003f66270 */
[----:B------:R-:W-:Y:S01]  /*4550*/  @!P0 IMAD.MOV R214, RZ, RZ, -R214 ;  /* 0x000000ffffd68224 */ /* 0x000fe200078e0ad6 */
[----:B------:R-:W-:Y:S01]  /*4560*/  ISETP.GE.AND P0, PT, R62, RZ, PT ;  /* 0x000000ff3e00720c */ /* 0x000fe20003f06270 */
[----:B------:R-:W-:-:S02]  /*4570*/  IMAD.MOV.U32 R62, RZ, RZ, R15 ;  /* 0x000000ffff3e7224 */ /* 0x000fc400078e000f */
[----:B------:R-:W-:-:S04]  /*4580*/  IMAD.HI.U32 R8, R3, R202, RZ ;  /* 0x000000ca03087227 */ /* 0x000fc800078e00ff */
[----:B------:R-:W-:Y:S02]  /*4590*/  @!P6 IMAD.IADD R208, R208, 0x1, -R2 ;  /* 0x00000001d0d0e824 */ /* 0x000fe400078e0a02 */
[----:B------:R-:W-:Y:S01]  /*45a0*/  @!P2 IMAD.MOV R62, RZ, RZ, -R62 ;  /* 0x000000ffff3ea224 */ /* 0x000fe200078e0a3e */
[----:B------:R-:W-:Y:S01]  /*45b0*/  ISETP.GE.AND P2, PT, R6, RZ, PT ;  /* 0x000000ff0600720c */ /* 0x000fe20003f46270 */
[----:B------:R-:W-:Y:S01]  /*45c0*/  @!P1 IMAD.IADD R206, R206, 0x1, -R2 ;  /* 0x00000001cece9824 */ /* 0x000fe200078e0a02 */
[----:B------:R-:W-:Y:S01]  /*45d0*/  ISETP.GT.U32.AND P6, PT, R2, R208, PT ;  /* 0x000000d00200720c */ /* 0x000fe20003fc4070 */
[----:B------:R-:W-:-:S03]  /*45e0*/  IMAD.HI.U32 R6, R3, R204, RZ ;  /* 0x000000cc03067227 */ /* 0x000fc600078e00ff */
[C---:B------:R-:W-:Y:S01]  /*45f0*/  ISETP.GT.U32.AND P1, PT, R2.reuse, R206, PT ;  /* 0x000000ce0200720c */ /* 0x040fe20003f24070 */
[----:B------:R-:W-:Y:S02]  /*4600*/  IMAD.MOV R11, RZ, RZ, -R6 ;  /* 0x000000ffff0b7224 */ /* 0x000fe400078e0a06 */
[----:B------:R-:W-:Y:S02]  /*4610*/  IMAD.MOV R13, RZ, RZ, -R8 ;  /* 0x000000ffff0d7224 */ /* 0x000fe400078e0a08 */
[C---:B------:R-:W-:Y:S02]  /*4620*/  IMAD R204, R2.reuse, R11, R204 ;  /* 0x0000000b02cc7224 */ /* 0x040fe400078e02cc */
[----:B------:R-:W-:Y:S02]  /*4630*/  IMAD R202, R2, R13, R202 ;  /* 0x0000000d02ca7224 */ /* 0x000fe400078e02ca */
[----:B------:R-:W-:Y:S01]  /*4640*/  @!P6 IMAD.IADD R208, R208, 0x1, -R2 ;  /* 0x00000001d0d0e824 */ /* 0x000fe200078e0a02 */
[----:B------:R-:W-:Y:S01]  /*4650*/  ISETP.GT.U32.AND P6, PT, R2, R204, PT ;  /* 0x000000cc0200720c */ /* 0x000fe20003fc4070 */
[----:B------:R-:W-:-:S04]  /*4660*/  IMAD.HI.U32 R10, R3, R200, RZ ;  /* 0x000000c8030a7227 */ /* 0x000fc800078e00ff */
[----:B------:R-:W-:Y:S01]  /*4670*/  @!P1 IMAD.IADD R206, R206, 0x1, -R2 ;  /* 0x00000001cece9824 */ /* 0x000fe200078e0a02 */
[----:B------:R-:W-:Y:S01]  /*4680*/  ISETP.GT.U32.AND P1, PT, R2, R202, PT ;  /* 0x000000ca0200720c */ /* 0x000fe20003f24070 */
[----:B------:R-:W-:-:S04]  /*4690*/  IMAD.HI.U32 R6, R3, R198, RZ ;  /* 0x000000c603067227 */ /* 0x000fc800078e00ff */
[----:B------:R-:W-:Y:S02]  /*46a0*/  IMAD.MOV R15, RZ, RZ, -R10 ;  /* 0x000000ffff0f7224 */ /* 0x000fe400078e0a0a */
[----:B------:R-:W-:Y:S02]  /*46b0*/  @!P6 IMAD.IADD R204, R204, 0x1, -R2 ;  /* 0x00000001cccce824 */ /* 0x000fe400078e0a02 */
[----:B------:R-:W-:Y:S01]  /*46c0*/  @!P5 IMAD.MOV R64, RZ, RZ, -R64 ;  /* 0x000000ffff40d224 */ /* 0x000fe200078e0a40 */
[----:B------:R-:W-:Y:S01]  /*46d0*/  ISETP.GE.AND P5, PT, R105, RZ, PT ;  /* 0x000000ff6900720c */ /* 0x000fe20003fa6270 */
[----:B------:R-:W-:Y:S02]  /*46e0*/  IMAD.MOV R11, RZ, RZ, -R6 ;  /* 0x000000ffff0b7224 */ /* 0x000fe400078e0a06 */
[----:B------:R-:W-:Y:S01]  /*46f0*/  @!P1 IMAD.IADD R202, R202, 0x1, -R2 ;  /* 0x00000001caca9824 */ /* 0x000fe200078e0a02 */
[C---:B------:R-:W-:Y:S01]  /*4700*/  ISETP.GT.U32.AND P1, PT, R2.reuse, R204, PT ;  /* 0x000000cc0200720c */ /* 0x040fe20003f24070 */
[----:B------:R-:W-:-:S02]  /*4710*/  IMAD R200, R2, R15, R200 ;  /* 0x0000000f02c87224 */ /* 0x000fc400078e02c8 */
[----:B------:R-:W-:-:S03]  /*4720*/  IMAD.HI.U32 R6, R3, R196, RZ ;  /* 0x000000c403067227 */ /* 0x000fc600078e00ff */
[C---:B------:R-:W-:Y:S01]  /*4730*/  ISETP.GT.U32.AND P6, PT, R2.reuse, R200, PT ;  /* 0x000000c80200720c */ /* 0x040fe20003fc4070 */
[----:B------:R-:W-:Y:S02]  /*4740*/  IMAD R198, R2, R11, R198 ;  /* 0x0000000b02c67224 */ /* 0x000fe400078e02c6 */
[----:B------:R-:W-:Y:S02]  /*4750*/  IMAD.MOV R11, RZ, RZ, -R6 ;  /* 0x000000ffff0b7224 */ /* 0x000fe400078e0a06 */
[----:B------:R-:W-:-:S04]  /*4760*/  IMAD.HI.U32 R8, R3, R194, RZ ;  /* 0x000000c203087227 */ /* 0x000fc800078e00ff */
[----:B------:R-:W-:Y:S02]  /*4770*/  IMAD R196, R2, R11, R196 ;  /* 0x0000000b02c47224 */ /* 0x000fe400078e02c4 */
[----:B------:R-:W-:Y:S01]  /*4780*/  @!P1 IMAD.IADD R204, R204, 0x1, -R2 ;  /* 0x00000001cccc9824 */ /* 0x000fe200078e0a02 */
[C---:B------:R-:W-:Y:S01]  /*4790*/  ISETP.GT.U32.AND P1, PT, R2.reuse, R198, PT ;  /* 0x000000c60200720c */ /* 0x040fe20003f24070 */
[----:B------:R-:W-:Y:S02]  /*47a0*/  IMAD.MOV R13, RZ, RZ, -R8 ;  /* 0x000000ffff0d7224 */ /* 0x000fe400078e0a08 */
[----:B------:R-:W-:Y:S01]  /*47b0*/  @!P5 IMAD.MOV R206, RZ, RZ, -R206 ;  /* 0x000000ffffced224 */ /* 0x000fe200078e0ace */
[C---:B------:R-:W-:Y:S01]  /*47c0*/  ISETP.GT.U32.AND P5, PT, R2.reuse, R196, PT ;  /* 0x000000c40200720c */ /* 0x040fe20003fa4070 */
[----:B------:R-:W-:Y:S02]  /*47d0*/  IMAD R194, R2, R13, R194 ;  /* 0x0000000d02c27224 */ /* 0x000fe400078e02c2 */
[----:B------:R-:W-:Y:S01]  /*47e0*/  @!P6 IMAD.IADD R200, R200, 0x1, -R2 ;  /* 0x00000001c8c8e824 */ /* 0x000fe200078e0a02 */
[C---:B------:R-:W-:Y:S01]  /*47f0*/  ISETP.GT.U32.AND P6, PT, R2.reuse, R202, PT ;  /* 0x000000ca0200720c */ /* 0x040fe20003fc4070 */
[----:B------:R-:W-:Y:S01]  /*4800*/  @!P2 IMAD.MOV R204, RZ, RZ, -R204 ;  /* 0x000000ffffcca224 */ /* 0x000fe200078e0acc */
[----:B------:R-:W-:Y:S01]  /*4810*/  ISETP.GT.U32.AND P2, PT, R2, R194, PT ;  /* 0x000000c20200720c */ /* 0x000fe20003f44070 */
[----:B------:R-:W-:-:S04]  /*4820*/  IMAD.HI.U32 R10, R3, R192, RZ ;  /* 0x000000c0030a7227 */ /* 0x000fc800078e00ff */
[----:B------:R-:W-:Y:S01]  /*4830*/  @!P1 IMAD.IADD R198, R198, 0x1, -R2 ;  /* 0x00000001c6c69824 */ /* 0x000fe200078e0a02 */
[----:B------:R-:W-:Y:S01]  /*4840*/  ISETP.GE.AND P1, PT, R99, RZ, PT ;  /* 0x000000ff6300720c */ /* 0x000fe20003f26270 */
[----:B------:R-:W-:Y:S01]  /*4850*/  IMAD.MOV R15, RZ, RZ, -R10 ;  /* 0x000000ffff0f7224 */ /* 0x000fe200078e0a0a */
[----:B------:R-:W-:Y:S01]  /*4860*/  IABS R10, R57 ;  /* 0x00000039000a7213 */ /* 0x000fe20000000000 */
[----:B------:R-:W-:Y:S01]  /*4870*/  @!P5 IMAD.IADD R196, R196, 0x1, -R2 ;  /* 0x00000001c4c4d824 */ /* 0x000fe200078e0a02 */
[C---:B------:R-:W-:Y:S01]  /*4880*/  ISETP.GT.U32.AND P5, PT, R2.reuse, R198, PT ;  /* 0x000000c60200720c */ /* 0x040fe20003fa4070 */
[----:B------:R-:W-:Y:S02]  /*4890*/  IMAD R192, R2, R15, R192 ;  /* 0x0000000f02c07224 */ /* 0x000fe400078e02c0 */
[----:B------:R-:W-:-:S04]  /*48a0*/  IMAD.HI.U32 R6, R3, R190, RZ ;  /* 0x000000be03067227 */ /* 0x000fc800078e00ff */
[----:B------:R-:W-:Y:S02]  /*48b0*/  IMAD.MOV R11, RZ, RZ, -R6 ;  /* 0x000000ffff0b7224 */ /* 0x000fe400078e0a06 */
[--C-:B------:R-:W-:Y:S01]  /*48c0*/  @!P6 IMAD.IADD R202, R202, 0x1, -R2.reuse ;  /* 0x00000001cacae824 */ /* 0x100fe200078e0a02 */
[----:B------:R-:W-:Y:S01]  /*48d0*/  ISETP.GT.U32.AND P6, PT, R2, R192, PT ;  /* 0x000000c00200720c */ /* 0x000fe20003fc4070 */
[----:B------:R-:W-:Y:S01]  /*48e0*/  @!P2 IMAD.IADD R194, R194, 0x1, -R2 ;  /* 0x00000001c2c2a824 */ /* 0x000fe200078e0a02 */
[----:B------:R-:W-:Y:S01]  /*48f0*/  ISETP.GT.U32.AND P2, PT, R2, R196, PT ;  /* 0x000000c40200720c */ /* 0x000fe20003f44070 */
[----:B------:R-:W-:-:S04]  /*4900*/  IMAD.HI.U32 R8, R3, R188, RZ ;  /* 0x000000bc03087227 */ /* 0x000fc800078e00ff */
[----:B------:R-:W-:Y:S01]  /*4910*/  @!P0 IMAD.MOV R208, RZ, RZ, -R208 ;  /* 0x000000ffffd08224 */ /* 0x000fe200078e0ad0 */
[C---:B------:R-:W-:Y:S01]  /*4920*/  ISETP.GT.U32.AND P0, PT, R2.reuse, R200, PT ;  /* 0x000000c80200720c */ /* 0x040fe20003f04070 */
[----:B------:R-:W-:Y:S02]  /*4930*/  IMAD R190, R2, R11, R190 ;  /* 0x0000000b02be7224 */ /* 0x000fe400078e02be */
[----:B------:R-:W-:Y:S02]  /*4940*/  IMAD.MOV R13, RZ, RZ, -R8 ;  /* 0x000000ffff0d7224 */ /* 0x000fe400078e0a08 */
[----:B------:R-:W-:Y:S01]  /*4950*/  @!P5 IMAD.IADD R198, R198, 0x1, -R2 ;  /* 0x00000001c6c6d824 */ /* 0x000fe200078e0a02 */
[C---:B------:R-:W-:Y:S01]  /*4960*/  ISETP.GT.U32.AND P5, PT, R2.reuse, R190, PT ;  /* 0x000000be0200720c */ /* 0x040fe20003fa4070 */
[----:B------:R-:W-:Y:S02]  /*4970*/  IMAD R188, R2, R13, R188 ;  /* 0x0000000d02bc7224 */ /* 0x000fe400078e02bc */
[----:B------:R-:W-:Y:S01]  /*4980*/  @!P4 IMAD.MOV R212, RZ, RZ, -R212 ;  /* 0x000000ffffd4c224 */ /* 0x000fe200078e0ad4 */
[----:B------:R-:W-:Y:S01]  /*4990*/  ISETP.GE.AND P4, PT, R103, RZ, PT ;  /* 0x000000ff6700720c */ /* 0x000fe20003f86270 */
[----:B------:R-:W-:-:S02]  /*49a0*/  @!P6 IMAD.IADD R192, R192, 0x1, -R2 ;  /* 0x00000001c0c0e824 */ /* 0x000fc400078e0a02 */
[--C-:B------:R-:W-:Y:S01]  /*49b0*/  @!P2 IMAD.IADD R196, R196, 0x1, -R2.reuse ;  /* 0x00000001c4c4a824 */ /* 0x100fe200078e0a02 */
[----:B------:R-:W-:Y:S01]  /*49c0*/  ISETP.GT.U32.AND P2, PT, R2, R188, PT ;  /* 0x000000bc0200720c */ /* 0x000fe20003f44070 */
[----:B------:R-:W-:Y:S01]  /*49d0*/  @!P0 IMAD.IADD R200, R200, 0x1, -R2 ;  /* 0x00000001c8c88824 */ /* 0x000fe200078e0a02 */
[----:B------:R-:W-:Y:S01]  /*49e0*/  ISETP.GE.AND P0, PT, R97, RZ, PT ;  /* 0x000000ff6100720c */ /* 0x000fe20003f06270 */
[----:B------:R-:W-:Y:S01]  /*49f0*/  IMAD.HI.U32 R6, R3, R186, RZ ;  /* 0x000000ba03067227 */ /* 0x000fe200078e00ff */
[----:B------:R-:W-:-:S03]  /*4a00*/  ISETP.GT.U32.AND P6, PT, R2, R192, PT ;  /* 0x000000c00200720c */ /* 0x000fc60003fc4070 */
[----:B------:R-:W-:Y:S01]  /*4a10*/  @!P5 IMAD.IADD R190, R190, 0x1, -R2 ;  /* 0x00000001bebed824 */ /* 0x000fe200078e0a02 */
[----:B------:R-:W-:Y:S01]  /*4a20*/  ISETP.GE.AND P5, PT, R93, RZ, PT ;  /* 0x000000ff5d00720c */ /* 0x000fe20003fa6270 */
[----:B------:R-:W-:Y:S01]  /*4a30*/  @!P3 IMAD.MOV R210, RZ, RZ, -R210 ;  /* 0x000000ffffd2b224 */ /* 0x000fe200078e0ad2 */
[----:B------:R-:W-:Y:S01]  /*4a40*/  ISETP.GE.AND P3, PT, R101, RZ, PT ;  /* 0x000000ff6500720c */ /* 0x000fe20003f66270 */
[----:B------:R-:W-:Y:S02]  /*4a50*/  IMAD.MOV R11, RZ, RZ, -R6 ;  /* 0x000000ffff0b7224 */ /* 0x000fe400078e0a06 */
[----:B------:R-:W-:-:S04]  /*4a60*/  IMAD.HI.U32 R6, R3, R184, RZ ;  /* 0x000000b803067227 */ /* 0x000fc800078e00ff */
[----:B------:R-:W-:Y:S01]  /*4a70*/  @!P4 IMAD.MOV R202, RZ, RZ, -R202 ;  /* 0x000000ffffcac224 */ /* 0x000fe200078e0aca */
[C---:B------:R-:W-:Y:S01]  /*4a80*/  ISETP.GT.U32.AND P4, PT, R2.reuse, R194, PT ;  /* 0x000000c20200720c */ /* 0x040fe20003f84070 */
[----:B------:R-:W-:Y:S02]  /*4a90*/  IMAD R186, R2, R11, R186 ;  /* 0x0000000b02ba7224 */ /* 0x000fe400078e02ba */
[----:B------:R-:W-:Y:S01]  /*4aa0*/  @!P2 IMAD.IADD R188, R188, 0x1, -R2 ;  /* 0x00000001bcbca824 */ /* 0x000fe200078e0a02 */
[----:B------:R-:W-:Y:S01]  /*4ab0*/  ISETP.GE.AND P2, PT, R95, RZ, PT ;  /* 0x000000ff5f00720c */ /* 0x000fe20003f46270 */
[----:B------:R-:W-:Y:S02]  /*4ac0*/  IMAD.MOV R11, RZ, RZ, -R6 ;  /* 0x000000ffff0b7224 */ /* 0x000fe400078e0a06 */
[----:B------:R-:W-:Y:S01]  /*4ad0*/  @!P6 IMAD.IADD R192, R192, 0x1, -R2 ;  /* 0x00000001c0c0e824 */ /* 0x000fe200078e0a02 */
[C---:B------:R-:W-:Y:S01]  /*4ae0*/  ISETP.GT.U32.AND P6, PT, R2.reuse, R186, PT ;  /* 0x000000ba0200720c */ /* 0x040fe20003fc4070 */
[----:B------:R-:W-:Y:S01]  /*4af0*/  @!P0 IMAD.MOV R198, RZ, RZ, -R198 ;  /* 0x000000ffffc68224 */ /* 0x000fe200078e0ac6 */
[C---:B------:R-:W-:Y:S01]  /*4b00*/  ISETP.GT.U32.AND P0, PT, R2.reuse, R188, PT ;  /* 0x000000bc0200720c */ /* 0x040fe20003f04070 */
[----:B------:R-:W-:-:S02]  /*4b10*/  IMAD R184, R2, R11, R184 ;  /* 0x0000000b02b87224 */ /* 0x000fc400078e02b8 */
[----:B------:R-:W-:Y:S01]  /*4b20*/  @!P5 IMAD.MOV R192, RZ, RZ, -R192 ;  /* 0x000000ffffc0d224 */ /* 0x000fe200078e0ac0 */
[----:B------:R-:W-:Y:S01]  /*4b30*/  ISETP.GE.AND P5, PT, R83, RZ, PT ;  /* 0x000000ff5300720c */ /* 0x000fe20003fa6270 */
[----:B------:R-:W-:Y:S01]  /*4b40*/  @!P3 IMAD.MOV R200, RZ, RZ, -R200 ;  /* 0x000000ffffc8b224 */ /* 0x000fe200078e0ac8 */
[C---:B------:R-:W-:Y:S01]  /*4b50*/  ISETP.GT.U32.AND P3, PT, R2.reuse, R190, PT ;  /* 0x000000be0200720c */ /* 0x040fe20003f64070 */
[----:B------:R-:W-:Y:S01]  /*4b60*/  @!P1 IMAD.MOV R196, RZ, RZ, -R196 ;  /* 0x000000ffffc49224 */ /* 0x000fe200078e0ac4 */
[----:B------:R-:W-:Y:S01]  /*4b70*/  ISETP.GT.U32.AND P1, PT, R2, R184, PT ;  /* 0x000000b80200720c */ /* 0x000fe20003f24070 */
[----:B------:R-:W-:-:S04]  /*4b80*/  IMAD.HI.U32 R6, R3, R182, RZ ;  /* 0x000000b603067227 */ /* 0x000fc800078e00ff */
[----:B------:R-:W-:Y:S01]  /*4b90*/  @!P4 IMAD.IADD R194, R194, 0x1, -R2 ;  /* 0x00000001c2c2c824 */ /* 0x000fe200078e0a02 */
[----:B------:R-:W-:Y:S01]  /*4ba0*/  ISETP.GE.AND P4, PT, R91, RZ, PT ;  /* 0x000000ff5b00720c */ /* 0x000fe20003f86270 */
[----:B------:R-:W-:-:S04]  /*4bb0*/  IMAD.HI.U32 R8, R3, R180, RZ ;  /* 0x000000b403087227 */ /* 0x000fc800078e00ff */
[----:B------:R-:W-:Y:S02]  /*4bc0*/  IMAD.MOV R11, RZ, RZ, -R6 ;  /* 0x000000ffff0b7224 */ /* 0x000fe400078e0a06 */
[----:B------:R-:W-:Y:S02]  /*4bd0*/  IMAD.MOV R13, RZ, RZ, -R8 ;  /* 0x000000ffff0d7224 */ /* 0x000fe400078e0a08 */
[----:B------:R-:W-:Y:S01]  /*4be0*/  @!P0 IMAD.IADD R188, R188, 0x1, -R2 ;  /* 0x00000001bcbc8824 */ /* 0x000fe200078e0a02 */
[----:B------:R-:W-:Y:S01]  /*4bf0*/  ISETP.GE.AND P0, PT, R79, RZ, PT ;  /* 0x000000ff4f00720c */ /* 0x000fe20003f06270 */
[C---:B------:R-:W-:Y:S02]  /*4c00*/  IMAD R182, R2.reuse, R11, R182 ;  /* 0x0000000b02b67224 */ /* 0x040fe400078e02b6 */
[C---:B------:R-:W-:Y:S02]  /*4c10*/  IMAD R180, R2.reuse, R13, R180 ;  /* 0x0000000d02b47224 */ /* 0x040fe400078e02b4 */
[----:B------:R-:W-:Y:S01]  /*4c20*/  @!P5 IMAD.MOV R188, RZ, RZ, -R188 ;  /* 0x000000ffffbcd224 */ /* 0x000fe200078e0abc */
[----:B------:R-:W-:Y:S01]  /*4c30*/  ISETP.GT.U32.AND P5, PT, R2, R182, PT ;  /* 0x000000b60200720c */ /* 0x000fe20003fa4070 */
[--C-:B------:R-:W-:Y:S01]  /*4c40*/  @!P3 IMAD.IADD R190, R190, 0x1, -R2.reuse ;  /* 0x00000001bebeb824 */ /* 0x100fe200078e0a02 */
[----:B------:R-:W-:Y:S01]  /*4c50*/  ISETP.GE.AND P3, PT, R89, RZ, PT ;  /* 0x000000ff5900720c */ /* 0x000fe20003f66270 */
[----:B------:R-:W-:Y:S01]  /*4c60*/  @!P1 IMAD.IADD R184, R184, 0x1, -R2 ;  /* 0x00000001b8b89824 */ /* 0x000fe200078e0a02 */
[----:B------:R-:W-:Y:S01]  /*4c70*/  ISETP.GE.AND P1, PT, R77, RZ, PT ;  /* 0x000000ff4d00720c */ /* 0x000fe20003f26270 */
[----:B------:R-:W-:Y:S01]  /*4c80*/  @!P4 IMAD.MOV R194, RZ, RZ, -R194 ;  /* 0x000000ffffc2c224 */ /* 0x000fe200078e0ac2 */
[C---:B------:R-:W-:Y:S01]  /*4c90*/  ISETP.GT.U32.AND P4, PT, R2.reuse, R180, PT ;  /* 0x000000b40200720c */ /* 0x040fe20003f84070 */
[----:B------:R-:W-:Y:S01]  /*4ca0*/  @!P2 IMAD.MOV R190, RZ, RZ, -R190 ;  /* 0x000000ffffbea224 */ /* 0x000fe200078e0abe */
[----:B------:R-:W-:Y:S01]  /*4cb0*/  ISETP.GT.U32.AND P2, PT, R2, R184, PT ;  /* 0x000000b80200720c */ /* 0x000fe20003f44070 */
[----:B------:R-:W-:-:S02]  /*4cc0*/  @!P6 IMAD.IADD R186, R186, 0x1, -R2 ;  /* 0x00000001babae824 */ /* 0x000fc400078e0a02 */
[----:B------:R-:W-:-:S03]  /*4cd0*/  IMAD.HI.U32 R6, R3, R178, RZ ;  /* 0x000000b203067227 */ /* 0x000fc600078e00ff */
[----:B------:R-:W-:Y:S01]  /*4ce0*/  ISETP.GT.U32.AND P6, PT, R2, R186, PT ;  /* 0x000000ba0200720c */ /* 0x000fe20003fc4070 */
[----:B------:R-:W-:Y:S02]  /*4cf0*/  @!P5 IMAD.IADD R182, R182, 0x1, -R2 ;  /* 0x00000001b6b6d824 */ /* 0x000fe400078e0a02 */
[----:B------:R-:W-:Y:S02]  /*4d00*/  IMAD.MOV R11, RZ, RZ, -R6 ;  /* 0x000000ffff0b7224 */ /* 0x000fe400078e0a06 */
[--C-:B------:R-:W-:Y:S01]  /*4d10*/  @!P4 IMAD.IADD R180, R180, 0x1, -R2.reuse ;  /* 0x00000001b4b4c824 */ /* 0x100fe200078e0a02 */
[----:B------:R-:W-:Y:S01]  /*4d20*/  ISETP.GT.U32.AND P5, PT, R2, R182, PT ;  /* 0x000000b60200720c */ /* 0x000fe20003fa4070 */
[----:B------:R-:W-:Y:S01]  /*4d30*/  @!P2 IMAD.IADD R184, R184, 0x1, -R2 ;  /* 0x00000001b8b8a824 */ /* 0x000fe200078e0a02 */
[----:B------:R-:W-:Y:S01]  /*4d40*/  ISETP.GE.AND P2, PT, R73, RZ, PT ;  /* 0x000000ff4900720c */ /* 0x000fe20003f46270 */
[C---:B------:R-:W-:Y:S01]  /*4d50*/  IMAD R178, R2.reuse, R11, R178 ;  /* 0x0000000b02b27224 */ /* 0x040fe200078e02b2 */
[----:B------:R-:W-:Y:S01]  /*4d60*/  ISETP.GT.U32.AND P4, PT, R2, R180, PT ;  /* 0x000000b40200720c */ /* 0x000fe20003f84070 */
[----:B------:R-:W-:-:S02]  /*4d70*/  @!P0 IMAD.MOV R184, RZ, RZ, -R184 ;  /* 0x000000ffffb88224 */ /* 0x000fc400078e0ab8 */
[----:B------:R-:W-:Y:S01]  /*4d80*/  IMAD.HI.U32 R8, R3, R174, RZ ;  /* 0x000000ae03087227 */ /* 0x000fe200078e00ff */
[----:B------:R-:W-:-:S03]  /*4d90*/  ISETP.GT.U32.AND P0, PT, R2, R178, PT ;  /* 0x000000b20200720c */ /* 0x000fc60003f04070 */
[----:B------:R-:W-:Y:S01]  /*4da0*/  @!P6 IMAD.IADD R186, R186, 0x1, -R2 ;  /* 0x00000001babae824 */ /* 0x000fe200078e0a02 */
[----:B------:R-:W-:Y:S01]  /*4db0*/  ISETP.GE.AND P6, PT, R81, RZ, PT ;  /* 0x000000ff5100720c */ /* 0x000fe20003fc6270 */
[----:B------:R-:W-:Y:S01]  /*4dc0*/  IMAD.MOV R13, RZ, RZ, -R8 ;  /* 0x000000ffff0d7224 */ /* 0x000fe200078e0a08 */
[----:B------:R-:W-:Y:S01]  /*4dd0*/  IABS R8, R59 ;  /* 0x0000003b00087213 */ /* 0x000fe20000000000 */
[----:B------:R-:W-:-:S04]  /*4de0*/  IMAD.HI.U32 R6, R3, R176, RZ ;  /* 0x000000b003067227 */ /* 0x000fc800078e00ff */
[----:B------:R-:W-:Y:S02]  /*4df0*/  IMAD R174, R2, R13, R174 ;  /* 0x0000000d02ae7224 */ /* 0x000fe400078e02ae */
[----:B------:R-:W-:Y:S02]  /*4e00*/  @!P5 IMAD.IADD R182, R182, 0x1, -R2 ;  /* 0x00000001b6b6d824 */ /* 0x000fe400078e0a02 */
[----:B------:R-:W-:Y:S02]  /*4e10*/  IMAD.MOV R11, RZ, RZ, -R6 ;  /* 0x000000ffff0b7224 */ /* 0x000fe400078e0a06 */
[----:B------:R-:W-:Y:S01]  /*4e20*/  @!P4 IMAD.IADD R180, R180, 0x1, -R2 ;  /* 0x00000001b4b4c824 */ /* 0x000fe200078e0a02 */
[----:B------:R-:W-:Y:S01]  /*4e30*/  ISETP.GE.AND P4, PT, R75, RZ, PT ;  /* 0x000000ff4b00720c */ /* 0x000fe20003f86270 */
[----:B------:R-:W-:Y:S01]  /*4e40*/  @!P1 IMAD.MOV R182, RZ, RZ, -R182 ;  /* 0x000000ffffb69224 */ /* 0x000fe200078e0ab6 */
[C---:B------:R-:W-:Y:S01]  /*4e50*/  ISETP.GT.U32.AND P1, PT, R2.reuse, R174, PT ;  /* 0x000000ae0200720c */ /* 0x040fe20003f24070 */
[----:B------:R-:W-:-:S02]  /*4e60*/  IMAD R176, R2, R11, R176 ;  /* 0x0000000b02b07224 */ /* 0x000fc400078e02b0 */
[----:B------:R-:W-:Y:S02]  /*4e70*/  @!P0 IMAD.IADD R178, R178, 0x1, -R2 ;  /* 0x00000001b2b28824 */ /* 0x000fe400078e0a02 */
[----:B------:R-:W-:Y:S01]  /*4e80*/  @!P6 IMAD.MOV R180, RZ, RZ, -R180 ;  /* 0x000000ffffb4e224 */ /* 0x000fe200078e0ab4 */
[----:B------:R-:W-:Y:S01]  /*4e90*/  ISETP.GE.AND P6, PT, R4, RZ, PT ;  /* 0x000000ff0400720c */ /* 0x000fe20003fc6270 */
[----:B------:R-:W-:Y:S01]  /*4ea0*/  IMAD.HI.U32 R4, R3, R172, RZ ;  /* 0x000000ac03047227 */ /* 0x000fe200078e00ff */
[C---:B------:R-:W-:Y:S02]  /*4eb0*/  ISETP.GT.U32.AND P5, PT, R2.reuse, R176, PT ;  /* 0x000000b00200720c */ /* 0x040fe40003fa4070 */
[----:B------:R-:W-:Y:S01]  /*4ec0*/  ISETP.GT.U32.AND P0, PT, R2, R178, PT ;  /* 0x000000b20200720c */ /* 0x000fe20003f04070 */
[----:B------:R-:W-:Y:S01]  /*4ed0*/  @!P3 IMAD.MOV R186, RZ, RZ, -R186 ;  /* 0x000000ffffbab224 */ /* 0x000fe200078e0aba */
[----:B------:R-:W-:Y:S01]  /*4ee0*/  ISETP.GE.AND P3, PT, R71, RZ, PT ;  /* 0x000000ff4700720c */ /* 0x000fe20003f66270 */
[----:B------:R-:W-:-:S02]  /*4ef0*/  IMAD.MOV R11, RZ, RZ, -R4 ;  /* 0x000000ffff0b7224 */ /* 0x000fc400078e0a04 */
[----:B------:R-:W-:-:S04]  /*4f00*/  IMAD.HI.U32 R4, R3, R170, RZ ;  /* 0x000000aa03047227 */ /* 0x000fc800078e00ff */
[----:B------:R-:W-:Y:S02]  /*4f10*/  IMAD R172, R2, R11, R172 ;  /* 0x0000000b02ac7224 */ /* 0x000fe400078e02ac */
[----:B------:R-:W-:Y:S02]  /*4f20*/  @!P1 IMAD.IADD R174, R174, 0x1, -R2 ;  /* 0x00000001aeae9824 */ /* 0x000fe400078e0a02 */
[----:B------:R-:W-:Y:S02]  /*4f30*/  IMAD.MOV R11, RZ, RZ, -R4 ;  /* 0x000000ffff0b7224 */ /* 0x000fe400078e0a04 */
[--C-:B------:R-:W-:Y:S01]  /*4f40*/  @!P5 IMAD.IADD R176, R176, 0x1, -R2.reuse ;  /* 0x00000001b0b0d824 */ /* 0x100fe200078e0a02 */
[----:B------:R-:W-:Y:S01]  /*4f50*/  ISETP.GT.U32.AND P1, PT, R2, R174, PT ;  /* 0x000000ae0200720c */ /* 0x000fe20003f24070 */
[----:B------:R-:W-:Y:S01]  /*4f60*/  @!P0 IMAD.IADD R178, R178, 0x1, -R2 ;  /* 0x00000001b2b28824 */ /* 0x000fe200078e0a02 */
[C---:B------:R-:W-:Y:S01]  /*4f70*/  ISETP.GT.U32.AND P0, PT, R2.reuse, R172, PT ;  /* 0x000000ac0200720c */ /* 0x040fe20003f04070 */
[C---:B------:R-:W-:Y:S01]  /*4f80*/  IMAD R170, R2.reuse, R11, R170 ;  /* 0x0000000b02aa7224 */ /* 0x040fe200078e02aa */
[----:B------:R-:W-:Y:S01]  /*4f90*/  ISETP.GT.U32.AND P5, PT, R2, R176, PT ;  /* 0x000000b00200720c */ /* 0x000fe20003fa4070 */
[----:B------:R-:W-:-:S02]  /*4fa0*/  @!P3 IMAD.MOV R178, RZ, RZ, -R178 ;  /* 0x000000ffffb2b224 */ /* 0x000fc400078e0ab2 */
[----:B------:R-:W-:Y:S01]  /*4fb0*/  IMAD.HI.U32 R4, R3, R166, RZ ;  /* 0x000000a603047227 */ /* 0x000fe200078e00ff */
[----:B------:R-:W-:-:S03]  /*4fc0*/  ISETP.GT.U32.AND P3, PT, R2, R170, PT ;  /* 0x000000aa0200720c */ /* 0x000fc60003f64070 */
[----:B------:R-:W-:Y:S01]  /*4fd0*/  IMAD.MOV R13, RZ, RZ, -R4 ;  /* 0x000000ffff0d7224 */ /* 0x000fe200078e0a04 */
[----:B------:R-:W-:Y:S01]  /*4fe0*/  IABS R4, R61 ;  /* 0x0000003d00047213 */ /* 0x000fe20000000000 */
[----:B------:R-:W-:-:S04]  /*4ff0*/  IMAD.HI.U32 R6, R3, R168, RZ ;  /* 0x000000a803067227 */ /* 0x000fc800078e00ff */
[----:B------:R-:W-:Y:S02]  /*5000*/  IMAD R166, R2, R13, R166 ;  /* 0x0000000d02a67224 */ /* 0x000fe400078e02a6 */
[----:B------:R-:W-:Y:S02]  /*5010*/  @!P1 IMAD.IADD R174, R174, 0x1, -R2 ;  /* 0x00000001aeae9824 */ /* 0x000fe400078e0a02 */
[----:B------:R-:W-:Y:S02]  /*5020*/  IMAD.MOV R11, RZ, RZ, -R6 ;  /* 0x000000ffff0b7224 */ /* 0x000fe400078e0a06 */
[----:B------:R-:W-:Y:S01]  /*5030*/  @!P4 IMAD.MOV R174, RZ, RZ, -R174 ;  /* 0x000000ffffaec224 */ /* 0x000fe200078e0aae */
[----:B------:R-:W-:Y:S01]  /*5040*/  ISETP.GT.U32.AND P4, PT, R2, R166, PT ;  /* 0x000000a60200720c */ /* 0x000fe20003f84070 */
[--C-:B------:R-:W-:Y:S01]  /*5050*/  @!P5 IMAD.IADD R176, R176, 0x1, -R2.reuse ;  /* 0x00000001b0b0d824 */ /* 0x100fe200078e0a02 */
[----:B------:R-:W-:Y:S01]  /*5060*/  ISETP.GE.AND P5, PT, R69, RZ, PT ;  /* 0x000000ff4500720c */ /* 0x000fe20003fa6270 */
[----:B------:R-:W-:Y:S01]  /*5070*/  @!P3 IMAD.IADD R170, R170, 0x1, -R2 ;  /* 0x00000001aaaab824 */ /* 0x000fe200078e0a02 */
[----:B------:R-:W-:Y:S01]  /*5080*/  ISETP.GE.AND P3, PT, R65, RZ, PT ;  /* 0x000000ff4100720c */ /* 0x000fe20003f66270 */
[----:B------:R-:W-:-:S02]  /*5090*/  IMAD R168, R2, R11, R168 ;  /* 0x0000000b02a87224 */ /* 0x000fc400078e02a8 */
[----:B------:R-:W-:Y:S02]  /*50a0*/  IMAD.MOV.U32 R11, RZ, RZ, R4 ;  /* 0x000000ffff0b7224 */ /* 0x000fe400078e0004 */
[----:B------:R-:W-:Y:S01]  /*50b0*/  @!P2 IMAD.MOV R176, RZ, RZ, -R176 ;  /* 0x000000ffffb0a224 */ /* 0x000fe200078e0ab0 */
[C---:B------:R-:W-:Y:S01]  /*50c0*/  ISETP.GT.U32.AND P2, PT, R2.reuse, R170, PT ;  /* 0x000000aa0200720c */ /* 0x040fe20003f44070 */
[----:B------:R-:W-:Y:S01]  /*50d0*/  IMAD.HI.U32 R4, R3, R11, RZ ;  /* 0x0000000b03047227 */ /* 0x000fe200078e00ff */
[----:B------:R-:W-:-:S03]  /*50e0*/  ISETP.GT.U32.AND P1, PT, R2, R168, PT ;  /* 0x000000a80200720c */ /* 0x000fc60003f24070 */
[----:B------:R-:W-:Y:S02]  /*50f0*/  IMAD.MOV R4, RZ, RZ, -R4 ;  /* 0x000000ffff047224 */ /* 0x000fe400078e0a04 */
[----:B------:R-:W-:Y:S02]  /*5100*/  @!P4 IMAD.IADD R166, R166, 0x1, -R2 ;  /* 0x00000001a6a6c824 */ /* 0x000fe400078e0a02 */
[C---:B------:R-:W-:Y:S02]  /*5110*/  IMAD R11, R2.reuse, R4, R11 ;  /* 0x00000004020b7224 */ /* 0x040fe400078e020b */
[----:B------:R-:W-:Y:S01]  /*5120*/  IMAD.HI.U32 R4, R3, R164, RZ ;  /* 0x000000a403047227 */ /* 0x000fe200078e00ff */
[----:B------:R-:W-:-:S03]  /*5130*/  ISETP.GT.U32.AND P4, PT, R2, R166, PT ;  /* 0x000000a60200720c */ /* 0x000fc60003f84070 */
[--C-:B------:R-:W-:Y:S01]  /*5140*/  @!P2 IMAD.IADD R170, R170, 0x1, -R2.reuse ;  /* 0x00000001aaaaa824 */ /* 0x100fe200078e0a02 */
[----:B------:R-:W-:Y:S01]  /*5150*/  ISETP.GT.U32.AND P2, PT, R2, R11, PT ;  /* 0x0000000b0200720c */ /* 0x000fe20003f44070 */
[----:B------:R-:W-:Y:S02]  /*5160*/  @!P0 IMAD.IADD R172, R172, 0x1, -R2 ;  /* 0x00000001acac8824 */ /* 0x000fe400078e0a02 */
[----:B------:R-:W-:Y:S02]  /*5170*/  IMAD.MOV R13, RZ, RZ, -R4 ;  /* 0x000000ffff0d7224 */ /* 0x000fe400078e0a04 */
[----:B------:R-:W-:Y:S01]  /*5180*/  @!P1 IMAD.IADD R168, R168, 0x1, -R2 ;  /* 0x00000001a8a89824 */ /* 0x000fe200078e0a02 */
[C---:B------:R-:W-:Y:S01]  /*5190*/  ISETP.GT.U32.AND P0, PT, R2.reuse, R172, PT ;  /* 0x000000ac0200720c */ /* 0x040fe20003f04070 */
[----:B------:R-:W-:Y:S02]  /*51a0*/  IMAD R164, R2, R13, R164 ;  /* 0x0000000d02a47224 */ /* 0x000fe400078e02a4 */
[----:B------:R-:W-:Y:S01]  /*51b0*/  @!P4 IMAD.IADD R166, R166, 0x1, -R2 ;  /* 0x00000001a6a6c824 */ /* 0x000fe200078e0a02 */
[C---:B------:R-:W-:Y:S01]  /*51c0*/  ISETP.GT.U32.AND P1, PT, R2.reuse, R168, PT ;  /* 0x000000a80200720c */ /* 0x040fe20003f24070 */
[----:B------:R-:W-:Y:S01]  /*51d0*/  IMAD.HI.U32 R6, R3, R8, RZ ;  /* 0x0000000803067227 */ /* 0x000fe200078e00ff */
[----:B------:R-:W-:-:S03]  /*51e0*/  ISETP.GT.U32.AND P4, PT, R2, R164, PT ;  /* 0x000000a40200720c */ /* 0x000fc60003f84070 */
[----:B------:R-:W-:Y:S02]  /*51f0*/  @!P2 IMAD.IADD R11, R11, 0x1, -R2 ;  /* 0x000000010b0ba824 */ /* 0x000fe400078e0a02 */
[----:B------:R-:W-:Y:S02]  /*5200*/  IMAD.MOV R15, RZ, RZ, -R6 ;  /* 0x000000ffff0f7224 */ /* 0x000fe400078e0a06 */
[----:B------:R-:W-:Y:S01]  /*5210*/  @!P0 IMAD.IADD R172, R172, 0x1, -R2 ;  /* 0x00000001acac8824 */ /* 0x000fe200078e0a02 */
[C---:B------:R-:W-:Y:S01]  /*5220*/  ISETP.GT.U32.AND P2, PT, R2.reuse, R11, PT ;  /* 0x0000000b0200720c */ /* 0x040fe20003f44070 */
[----:B------:R-:W-:Y:S01]  /*5230*/  IMAD R13, R2, R15, R8 ;  /* 0x0000000f020d7224 */ /* 0x000fe200078e0208 */
[----:B------:R-:W-:Y:S01]  /*5240*/  ISETP.GE.AND P0, PT, R67, RZ, PT ;  /* 0x000000ff4300720c */ /* 0x000fe20003f06270 */
[--C-:B------:R-:W-:Y:S01]  /*5250*/  @!P1 IMAD.IADD R168, R168, 0x1, -R2.reuse ;  /* 0x00000001a8a89824 */ /* 0x100fe200078e0a02 */
[----:B------:R-:W-:Y:S01]  /*5260*/  ISETP.GE.AND P1, PT, R63, RZ, PT ;  /* 0x000000ff3f00720c */ /* 0x000fe20003f26270 */
[----:B------:R-:W-:-:S02]  /*5270*/  @!P4 IMAD.IADD R164, R164, 0x1, -R2 ;  /* 0x00000001a4a4c824 */ /* 0x000fc400078e0a02 */
[----:B------:R-:W-:Y:S01]  /*5280*/  @!P3 IMAD.MOV R168, RZ, RZ, -R168 ;  /* 0x000000ffffa8b224 */ /* 0x000fe200078e0aa8 */
[C---:B------:R-:W-:Y:S01]  /*5290*/  ISETP.GT.U32.AND P3, PT, R2.reuse, R13, PT ;  /* 0x0000000d0200720c */ /* 0x040fe20003f64070 */
[----:B------:R-:W-:Y:S01]  /*52a0*/  IMAD.HI.U32 R4, R3, R162, RZ ;  /* 0x000000a203047227 */ /* 0x000fe200078e00ff */
[----:B------:R-:W-:-:S03]  /*52b0*/  ISETP.GT.U32.AND P4, PT, R2, R164, PT ;  /* 0x000000a40200720c */ /* 0x000fc60003f84070 */
[----:B------:R-:W-:Y:S01]  /*52c0*/  @!P2 IMAD.IADD R11, R11, 0x1, -R2 ;  /* 0x000000010b0ba824 */ /* 0x000fe200078e0a02 */
[----:B------:R-:W-:Y:S01]  /*52d0*/  ISETP.GE.AND P2, PT, R57, RZ, PT ;  /* 0x000000ff3900720c */ /* 0x000fe20003f46270 */
[----:B------:R-:W-:Y:S01]  /*52e0*/  @!P0 IMAD.MOV R166, RZ, RZ, -R166 ;  /* 0x000000ffffa68224 */ /* 0x000fe200078e0aa6 */
[----:B------:R-:W-:Y:S01]  /*52f0*/  ISETP.GE.AND P0, PT, R38, RZ, PT ;  /* 0x000000ff2600720c */ /* 0x000fe20003f06270 */
[----:B------:R-:W-:Y:S02]  /*5300*/  IMAD.MOV.U32 R38, RZ, RZ, R11 ;  /* 0x000000ffff267224 */ /* 0x000fe400078e000b */
[----:B------:R-:W-:Y:S01]  /*5310*/  IMAD.MOV R11, RZ, RZ, -R4 ;  /* 0x000000ffff0b7224 */ /* 0x000fe200078e0a04 */
[----:B------:R-:W-:Y:S01]  /*5320*/  IABS R4, R55 ;  /* 0x0000003700047213 */ /* 0x000fe20000000000 */
[----:B------:R-:W-:Y:S02]  /*5330*/  @!P3 IMAD.IADD R13, R13, 0x1, -R2 ;  /* 0x000000010d0db824 */ /* 0x000fe400078e0a02 */
[----:B------:R-:W-:-:S02]  /*5340*/  IMAD R162, R2, R11, R162 ;  /* 0x0000000b02a27224 */ /* 0x000fc400078e02a2 */
[----:B------:R-:W-:Y:S01]  /*5350*/  @!P4 IMAD.IADD R164, R164, 0x1, -R2 ;  /* 0x00000001a4a4c824 */ /* 0x000fe200078e0a02 */
[C---:B------:R-:W-:Y:S01]  /*5360*/  ISETP.GT.U32.AND P3, PT, R2.reuse, R13, PT ;  /* 0x0000000d0200720c */ /* 0x040fe20003f64070 */
[----:B------:R-:W-:Y:S01]  /*5370*/  IMAD.HI.U32 R6, R3, R10, RZ ;  /* 0x0000000a03067227 */ /* 0x000fe200078e00ff */
[----:B------:R-:W-:-:S03]  /*5380*/  ISETP.GT.U32.AND P4, PT, R2, R162, PT ;  /* 0x000000a20200720c */ /* 0x000fc60003f84070 */
[----:B------:R-:W-:Y:S02]  /*5390*/  IMAD.MOV R11, RZ, RZ, -R6 ;  /* 0x000000ffff0b7224 */ /* 0x000fe400078e0a06 */
[----:B------:R-:W-:Y:S01]  /*53a0*/  @!P6 IMAD.MOV R172, RZ, RZ, -R172 ;  /* 0x000000fffface224 */ /* 0x000fe200078e0aac */
[----:B------:R-:W-:Y:S01]  /*53b0*/  ISETP.GE.AND P6, PT, R61, RZ, PT ;  /* 0x000000ff3d00720c */ /* 0x000fe20003fc6270 */
[----:B------:R-:W-:Y:S01]  /*53c0*/  IMAD R11, R2, R11, R10 ;  /* 0x0000000b020b7224 */ /* 0x000fe200078e020a */
[----:B------:R-:W-:Y:S01]  /*53d0*/  IABS R10, R53 ;  /* 0x00000035000a7213 */ /* 0x000fe20000000000 */
[----:B------:R-:W-:-:S04]  /*53e0*/  IMAD.HI.U32 R8, R3, R160, RZ ;  /* 0x000000a003087227 */ /* 0x000fc800078e00ff */
[--C-:B------:R-:W-:Y:S02]  /*53f0*/  @!P4 IMAD.IADD R162, R162, 0x1, -R2.reuse ;  /* 0x00000001a2a2c824 */ /* 0x100fe400078e0a02 */
[----:B------:R-:W-:Y:S01]  /*5400*/  @!P3 IMAD.IADD R13, R13, 0x1, -R2 ;  /* 0x000000010d0db824 */ /* 0x000fe200078e0a02 */
[C---:B------:R-:W-:Y:S01]  /*5410*/  ISETP.GT.U32.AND P3, PT, R2.reuse, R11, PT ;  /* 0x0000000b0200720c */ /* 0x040fe20003f64070 */
[----:B------:R-:W-:Y:S01]  /*5420*/  IMAD.MOV.U32 R6, RZ, RZ, R4 ;  /* 0x000000ffff067224 */ /* 0x000fe200078e0004 */
[----:B------:R-:W-:Y:S01]  /*5430*/  ISETP.GT.U32.AND P4, PT, R2, R162, PT ;  /* 0x000000a20200720c */ /* 0x000fe20003f84070 */
[----:B------:R-:W-:Y:S01]  /*5440*/  IMAD.MOV R15, RZ, RZ, -R8 ;  /* 0x000000ffff0f7224 */ /* 0x000fe200078e0a08 */
[----:B------:R-:W-:Y:S01]  /*5450*/  IABS R8, R34 ;  /* 0x0000002200087213 */ /* 0x000fe20000000000 */
[----:B------:R-:W-:-:S04]  /*5460*/  IMAD.HI.U32 R4, R3, R6, RZ ;  /* 0x0000000603047227 */ /* 0x000fc800078e00ff */
[----:B------:R-:W-:Y:S02]  /*5470*/  IMAD R160, R2, R15, R160 ;  /* 0x0000000f02a07224 */ /* 0x000fe400078e02a0 */
[----:B------:R-:W-:Y:S02]  /*5480*/  IMAD.MOV R15, RZ, RZ, -R4 ;  /* 0x000000ffff0f7224 */ /* 0x000fe400078e0a04 */
[----:B------:R-:W-:Y:S01]  /*5490*/  @!P6 IMAD.MOV R38, RZ, RZ, -R38 ;  /* 0x000000ffff26e224 */ /* 0x000fe200078e0a26 */
[----:B------:R-:W-:Y:S01]  /*54a0*/  ISETP.GE.AND P6, PT, R36, RZ, PT ;  /* 0x000000ff2400720c */ /* 0x000fe20003fc6270 */
[----:B------:R-:W-:Y:S02]  /*54b0*/  IMAD.MOV.U32 R36, RZ, RZ, R13 ;  /* 0x000000ffff247224 */ /* 0x000fe400078e000d */
[----:B------:R-:W-:Y:S02]  /*54c0*/  IMAD R13, R2, R15, R6 ;  /* 0x0000000f020d7224 */ /* 0x000fe400078e0206 */
[----:B------:R-:W-:-:S02]  /*54d0*/  @!P3 IMAD.IADD R11, R11, 0x1, -R2 ;  /* 0x000000010b0bb824 */ /* 0x000fc400078e0a02 */
[----:B------:R-:W-:Y:S01]  /*54e0*/  @!P5 IMAD.MOV R170, RZ, RZ, -R170 ;  /* 0x000000ffffaad224 */ /* 0x000fe200078e0aaa */
[----:B------:R-:W-:Y:S01]  /*54f0*/  ISETP.GE.AND P5, PT, R59, RZ, PT ;  /* 0x000000ff3b00720c */ /* 0x000fe20003fa6270 */
[----:B------:R-:W-:Y:S01]  /*5500*/  @!P1 IMAD.MOV R164, RZ, RZ, -R164 ;  /* 0x000000ffffa49224 */ /* 0x000fe200078e0aa4 */
[----:B------:R-:W-:Y:S01]  /*5510*/  ISETP.GT.U32.AND P1, PT, R2, R160, PT ;  /* 0x000000a00200720c */ /* 0x000fe20003f24070 */
[----:B------:R-:W-:Y:S01]  /*5520*/  @!P4 IMAD.IADD R162, R162, 0x1, -R2 ;  /* 0x00000001a2a2c824 */ /* 0x000fe200078e0a02 */
[C---:B------:R-:W-:Y:S01]  /*5530*/  ISETP.GT.U32.AND P4, PT, R2.reuse, R13, PT ;  /* 0x0000000d0200720c */ /* 0x040fe20003f84070 */
[----:B------:R-:W-:Y:S01]  /*5540*/  IMAD.HI.U32 R4, R3, R158, RZ ;  /* 0x0000009e03047227 */ /* 0x000fe200078e00ff */
[----:B------:R-:W-:-:S03]  /*5550*/  ISETP.GT.U32.AND P3, PT, R2, R11, PT ;  /* 0x0000000b0200720c */ /* 0x000fc60003f64070 */
[----:B------:R-:W-:Y:S02]  /*5560*/  IMAD.MOV R15, RZ, RZ, -R4 ;  /* 0x000000ffff0f7224 */ /* 0x000fe400078e0a04 */
[----:B------:R-:W-:-:S04]  /*5570*/  IMAD.HI.U32 R6, R3, R8, RZ ;  /* 0x0000000803067227 */ /* 0x000fc800078e00ff */
[----:B------:R-:W-:Y:S02]  /*5580*/  IMAD R158, R2, R15, R158 ;  /* 0x0000000f029e7224 */ /* 0x000fe400078e029e */
[----:B------:R-:W-:Y:S01]  /*5590*/  @!P5 IMAD.MOV R36, RZ, RZ, -R36 ;  /* 0x000000ffff24d224 */ /* 0x000fe200078e0a24 */
[----:B------:R-:W-:Y:S01]  /*55a0*/  ISETP.GE.AND P5, PT, R55, RZ, PT ;  /* 0x000000ff3700720c */ /* 0x000fe20003fa6270 */
[--C-:B------:R-:W-:Y:S02]  /*55b0*/  @!P1 IMAD.IADD R160, R160, 0x1, -R2.reuse ;  /* 0x00000001a0a09824 */ /* 0x100fe400078e0a02 */
[----:B------:R-:W-:Y:S01]  /*55c0*/  @!P4 IMAD.IADD R13, R13, 0x1, -R2 ;  /* 0x000000010d0dc824 */ /* 0x000fe200078e0a02 */
[----:B------:R-:W-:Y:S01]  /*55d0*/  ISETP.GE.AND P4, PT, R32, RZ, PT ;  /* 0x000000ff2000720c */ /* 0x000fe20003f86270 */
[----:B------:R-:W-:Y:S01]  /*55e0*/  IMAD.MOV R55, RZ, RZ, -R6 ;  /* 0x000000ffff377224 */ /* 0x000fe200078e0a06 */
[C---:B------:R-:W-:Y:S01]  /*55f0*/  ISETP.GT.U32.AND P1, PT, R2.reuse, R160, PT ;  /* 0x000000a00200720c */ /* 0x040fe20003f24070 */
[----:B------:R-:W-:Y:S01]  /*5600*/  @!P3 IMAD.IADD R11, R11, 0x1, -R2 ;  /* 0x000000010b0bb824 */ /* 0x000fe200078e0a02 */
[C---:B------:R-:W-:Y:S01]  /*5610*/  ISETP.GT.U32.AND P3, PT, R2.reuse, R158, PT ;  /* 0x0000009e0200720c */ /* 0x040fe20003f64070 */
[----:B------:R-:W-:Y:S01]  /*5620*/  @!P0 IMAD.MOV R162, RZ, RZ, -R162 ;  /* 0x000000ffffa28224 */ /* 0x000fe200078e0aa2 */
[C---:B------:R-:W-:Y:S01]  /*5630*/  ISETP.GT.U32.AND P0, PT, R2.reuse, R13, PT ;  /* 0x0000000d0200720c */ /* 0x040fe20003f04070 */
[----:B------:R-:W-:-:S02]  /*5640*/  IMAD R15, R2, R55, R8 ;  /* 0x00000037020f7224 */ /* 0x000fc400078e0208 */
[----:B------:R-:W-:Y:S01]  /*5650*/  IMAD.MOV.U32 R8, RZ, RZ, R10 ;  /* 0x000000ffff087224 */ /* 0x000fe200078e000a */
[----:B------:R-:W-:Y:S01]  /*5660*/  IABS R10, R26 ;  /* 0x0000001a000a7213 */ /* 0x000fe20000000000 */
[----:B------:R-:W-:-:S04]  /*5670*/  IMAD.HI.U32 R4, R3, R156, RZ ;  /* 0x0000009c03047227 */ /* 0x000fc800078e00ff */
[----:B------:R-:W-:-:S04]  /*5680*/  IMAD.HI.U32 R6, R3, R8, RZ ;  /* 0x0000000803067227 */ /* 0x000fc800078e00ff */
[----:B------:R-:W-:Y:S02]  /*5690*/  IMAD.MOV R55, RZ, RZ, -R4 ;  /* 0x000000ffff377224 */ /* 0x000fe400078e0a04 */
[----:B------:R-:W-:Y:S02]  /*56a0*/  IMAD.MOV R57, RZ, RZ, -R6 ;  /* 0x000000ffff397224 */ /* 0x000fe400078e0a06 */
[----:B------:R-:W-:Y:S02]  /*56b0*/  IMAD R156, R2, R55, R156 ;  /* 0x00000037029c7224 */ /* 0x000fe400078e029c */
[--C-:B------:R-:W-:Y:S01]  /*56c0*/  @!P3 IMAD.IADD R158, R158, 0x1, -R2.reuse ;  /* 0x000000019e9eb824 */ /* 0x100fe200078e0a02 */
[----:B------:R-:W-:Y:S01]  /*56d0*/  ISETP.GE.AND P3, PT, R34, RZ, PT ;  /* 0x000000ff2200720c */ /* 0x000fe20003f66270 */
[----:B------:R-:W-:Y:S02]  /*56e0*/  IMAD.MOV.U32 R34, RZ, RZ, R11 ;  /* 0x000000ffff227224 */ /* 0x000fe400078e000b */
[----:B------:R-:W-:Y:S01]  /*56f0*/  @!P1 IMAD.IADD R160, R160, 0x1, -R2 ;  /* 0x00000001a0a09824 */ /* 0x000fe200078e0a02 */
[C---:B------:R-:W-:Y:S01]  /*5700*/  ISETP.GT.U32.AND P1, PT, R2.reuse, R15, PT ;  /* 0x0000000f0200720c */ /* 0x040fe20003f24070 */
[----:B------:R-:W-:-:S02]  /*5710*/  IMAD R11, R2, R57, R8 ;  /* 0x00000039020b7224 */ /* 0x000fc400078e0208 */
[----:B------:R-:W-:Y:S01]  /*5720*/  @!P0 IMAD.IADD R13, R13, 0x1, -R2 ;  /* 0x000000010d0d8824 */ /* 0x000fe200078e0a02 */
[C---:B------:R-:W-:Y:S01]  /*5730*/  ISETP.GT.U32.AND P0, PT, R2.reuse, R156, PT ;  /* 0x0000009c0200720c */ /* 0x040fe20003f04070 */
[----:B------:R-:W-:Y:S01]  /*5740*/  @!P6 IMAD.MOV R160, RZ, RZ, -R160 ;  /* 0x000000ffffa0e224 */ /* 0x000fe200078e0aa0 */
[----:B------:R-:W-:Y:S01]  /*5750*/  ISETP.GT.U32.AND P6, PT, R2, R11, PT ;  /* 0x0000000b0200720c */ /* 0x000fe20003fc4070 */
[----:B------:R-:W-:-:S04]  /*5760*/  IMAD.HI.U32 R4, R3, R154, RZ ;  /* 0x0000009a03047227 */ /* 0x000fc800078e00ff */
[----:B------:R-:W-:Y:S01]  /*5770*/  IMAD.MOV R55, RZ, RZ, -R4 ;  /* 0x000000ffff377224 */ /* 0x000fe200078e0a04 */
[----:B------:R-:W-:Y:S01]  /*5780*/  IABS R4, R28 ;  /* 0x0000001c00047213 */ /* 0x000fe20000000000 */
[----:B------:R-:W-:Y:S02]  /*5790*/  IMAD.MOV.U32 R32, RZ, RZ, R13 ;  /* 0x000000ffff207224 */ /* 0x000fe400078e000d */
[----:B------:R-:W-:Y:S01]  /*57a0*/  @!P2 IMAD.MOV R34, RZ, RZ, -R34 ;  /* 0x000000ffff22a224 */ /* 0x000fe200078e0a22 */
[----:B------:R-:W-:Y:S01]  /*57b0*/  ISETP.GT.U32.AND P2, PT, R2, R158, PT ;  /* 0x0000009e0200720c */ /* 0x000fe20003f44070 */
[----:B------:R-:W-:Y:S01]  /*57c0*/  @!P0 IMAD.IADD R156, R156, 0x1, -R2 ;  /* 0x000000019c9c8824 */ /* 0x000fe200078e0a02 */
[----:B------:R-:W-:Y:S01]  /*57d0*/  ISETP.GE.AND P0, PT, R30, RZ, PT ;  /* 0x000000ff1e00720c */ /* 0x000fe20003f06270 */
[----:B------:R-:W-:Y:S02]  /*57e0*/  IMAD.MOV.U32 R13, RZ, RZ, R4 ;  /* 0x000000ffff0d7224 */ /* 0x000fe400078e0004 */
[----:B------:R-:W-:Y:S01]  /*57f0*/  @!P6 IMAD.IADD R11, R11, 0x1, -R2 ;  /* 0x000000010b0be824 */ /* 0x000fe200078e0a02 */
[----:B------:R-:W-:Y:S01]  /*5800*/  ISETP.GT.U32.AND P6, PT, R2, R156, PT ;  /* 0x0000009c0200720c */ /* 0x000fe20003fc4070 */
[----:B------:R-:W-:-:S04]  /*5810*/  IMAD.HI.U32 R4, R3, R13, RZ ;  /* 0x0000000d03047227 */ /* 0x000fc800078e00ff */
[----:B------:R-:W-:Y:S02]  /*5820*/  IMAD.MOV R4, RZ, RZ, -R4 ;  /* 0x000000ffff047224 */ /* 0x000fe400078e0a04 */
[----:B------:R-:W-:Y:S02]  /*5830*/  @!P1 IMAD.IADD R15, R15, 0x1, -R2 ;  /* 0x000000010f0f9824 */ /* 0x000fe400078e0a02 */
[C---:B------:R-:W-:Y:S02]  /*5840*/  IMAD R13, R2.reuse, R4, R13 ;  /* 0x00000004020d7224 */ /* 0x040fe400078e020d */
[C---:B------:R-:W-:Y:S01]  /*5850*/  IMAD R154, R2.reuse, R55, R154 ;  /* 0x00000037029a7224 */ /* 0x040fe200078e029a */
[----:B------:R-:W-:Y:S01]  /*5860*/  ISETP.GT.U32.AND P1, PT, R2, R15, PT ;  /* 0x0000000f0200720c */ /* 0x000fe20003f24070 */
[--C-:B------:R-:W-:Y:S01]  /*5870*/  @!P6 IMAD.IADD R156, R156, 0x1, -R2.reuse ;  /* 0x000000019c9ce824 */ /* 0x100fe200078e0a02 */
[----:B------:R-:W-:Y:S01]  /*5880*/  ISETP.GT.U32.AND P6, PT, R2, R13, PT ;  /* 0x0000000d0200720c */ /* 0x000fe20003fc4070 */
[----:B------:R-:W-:Y:S01]  /*5890*/  @!P2 IMAD.IADD R158, R158, 0x1, -R2 ;  /* 0x000000019e9ea824 */ /* 0x000fe200078e0a02 */
[----:B------:R-:W-:Y:S01]  /*58a0*/  ISETP.GT.U32.AND P2, PT, R2, R154, PT ;  /* 0x0000009a0200720c */ /* 0x000fe20003f44070 */
[----:B------:R-:W-:Y:S01]  /*58b0*/  IMAD.HI.U32 R4, R3, R150, RZ ;  /* 0x0000009603047227 */ /* 0x000fe200078e00ff */
[----:B------:R-:W-:-:S03]  /*58c0*/  IABS R55, R41 ;  /* 0x0000002900377213 */ /* 0x000fc60000000000 */
[----:B------:R-:W-:Y:S01]  /*58d0*/  @!P4 IMAD.MOV R158, RZ, RZ, -R158 ;  /* 0x000000ffff9ec224 */ /* 0x000fe200078e0a9e */
[----:B------:R-:W-:Y:S01]  /*58e0*/  ISETP.GT.U32.AND P4, PT, R2, R11, PT ;  /* 0x0000000b0200720c */ /* 0x000fe20003f84070 */
[----:B------:R-:W-:-:S04]  /*58f0*/  IMAD.HI.U32 R8, R3, R10, RZ ;  /* 0x0000000a03087227 */ /* 0x000fc800078e00ff */
[--C-:B------:R-:W-:Y:S01]  /*5900*/  @!P1 IMAD.IADD R15, R15, 0x1, -R2.reuse ;  /* 0x000000010f0f9824 */ /* 0x100fe200078e0a02 */
[----:B------:R-:W-:Y:S01]  /*5910*/  ISETP.GE.AND P1, PT, R53, RZ, PT ;  /* 0x000000ff3500720c */ /* 0x000fe20003f26270 */
[--C-:B------:R-:W-:Y:S02]  /*5920*/  @!P6 IMAD.IADD R13, R13, 0x1, -R2.reuse ;  /* 0x000000010d0de824 */ /* 0x100fe400078e0a02 */
[----:B------:R-:W-:Y:S02]  /*5930*/  IMAD.MOV.U32 R30, RZ, RZ, R15 ;  /* 0x000000ffff1e7224 */ /* 0x000fe400078e000f */
[----:B------:R-:W-:Y:S01]  /*5940*/  @!P2 IMAD.IADD R154, R154, 0x1, -R2 ;  /* 0x000000019a9aa824 */ /* 0x000fe200078e0a02 */
[----:B------:R-:W-:Y:S01]  /*5950*/  ISETP.GT.U32.AND P6, PT, R2, R13, PT ;  /* 0x0000000d0200720c */ /* 0x000fe20003fc4070 */
[----:B------:R-:W-:Y:S01]  /*5960*/  @!P3 IMAD.MOV R30, RZ, RZ, -R30 ;  /* 0x000000ffff1eb224 */ /* 0x000fe200078e0a1e */
[----:B------:R-:W-:Y:S01]  /*5970*/  ISETP.GE.AND P2, PT, R28, RZ, PT ;  /* 0x000000ff1c00720c */ /* 0x000fe20003f46270 */
[----:B------:R-:W-:Y:S01]  /*5980*/  IMAD.MOV R15, RZ, RZ, -R4 ;  /* 0x000000ffff0f7224 */ /* 0x000fe200078e0a04 */
[----:B------:R-:W-:Y:S01]  /*5990*/  ISETP.GT.U32.AND P3, PT, R2, R154, PT ;  /* 0x0000009a0200720c */ /* 0x000fe20003f64070 */
[----:B------:R-:W-:-:S04]  /*59a0*/  IMAD.HI.U32 R6, R3, R152, RZ ;  /* 0x0000009803067227 */ /* 0x000fc800078e00ff */
[C---:B------:R-:W-:Y:S02]  /*59b0*/  IMAD R150, R2.reuse, R15, R150 ;  /* 0x0000000f02967224 */ /* 0x040fe400078e0296 */
[----:B------:R-:W-:Y:S02]  /*59c0*/  IMAD.MOV R15, RZ, RZ, -R8 ;  /* 0x000000ffff0f7224 */ /* 0x000fe400078e0a08 */
[--C-:B------:R-:W-:Y:S01]  /*59d0*/  @!P4 IMAD.IADD R11, R11, 0x1, -R2.reuse ;  /* 0x000000010b0bc824 */ /* 0x100fe200078e0a02 */
[----:B------:R-:W-:Y:S01]  /*59e0*/  ISETP.GE.AND P4, PT, R47, RZ, PT ;  /* 0x000000ff2f00720c */ /* 0x000fe20003f86270 */
[--C-:B------:R-:W-:Y:S01]  /*59f0*/  @!P6 IMAD.IADD R13, R13, 0x1, -R2.reuse ;  /* 0x000000010d0de824 */ /* 0x100fe200078e0a02 */
[----:B------:R-:W-:Y:S01]  /*5a00*/  ISETP.GT.U32.AND P6, PT, R2, R150, PT ;  /* 0x000000960200720c */ /* 0x000fe20003fc4070 */
[----:B------:R-:W-:Y:S01]  /*5a10*/  @!P3 IMAD.IADD R154, R154, 0x1, -R2 ;  /* 0x000000019a9ab824 */ /* 0x000fe200078e0a02 */
[----:B------:R-:W-:Y:S01]  /*5a20*/  ISETP.GE.AND P3, PT, R49, RZ, PT ;  /* 0x000000ff3100720c */ /* 0x000fe20003f66270 */
[----:B------:R-:W-:-:S02]  /*5a30*/  IMAD.MOV R47, RZ, RZ, -R6 ;  /* 0x000000ffff2f7224 */ /* 0x000fc400078e0a06 */
[----:B------:R-:W-:Y:S02]  /*5a40*/  IMAD R15, R2, R15, R10 ;  /* 0x0000000f020f7224 */ /* 0x000fe400078e020a */
[----:B------:R-:W-:-:S04]  /*5a50*/  IMAD.HI.U32 R6, R3, R18, RZ ;  /* 0x0000001203067227 */ /* 0x000fc800078e00ff */
[----:B------:R-:W-:Y:S01]  /*5a60*/  @!P5 IMAD.MOV R32, RZ, RZ, -R32 ;  /* 0x000000ffff20d224 */ /* 0x000fe200078e0a20 */
[----:B------:R-:W-:Y:S01]  /*5a70*/  ISETP.GE.AND P5, PT, R51, RZ, PT ;  /* 0x000000ff3300720c */ /* 0x000fe20003fa6270 */
[----:B------:R-:W-:Y:S01]  /*5a80*/  @!P0 IMAD.MOV R154, RZ, RZ, -R154 ;  /* 0x000000ffff9a8224 */ /* 0x000fe200078e0a9a */
[----:B------:R-:W-:Y:S01]  /*5a90*/  ISETP.GT.U32.AND P0, PT, R2, R15, PT ;  /* 0x0000000f0200720c */ /* 0x000fe20003f04070 */
[----:B------:R-:W-:Y:S02]  /*5aa0*/  IMAD.MOV R49, RZ, RZ, -R6 ;  /* 0x000000ffff317224 */ /* 0x000fe400078e0a06 */
[----:B------:R-:W-:-:S04]  /*5ab0*/  IMAD.HI.U32 R6, R3, R14, RZ ;  /* 0x0000000e03067227 */ /* 0x000fc800078e00ff */
[----:B------:R-:W-:Y:S01]  /*5ac0*/  IMAD R152, R2, R47, R152 ;  /* 0x0000002f02987224 */ /* 0x000fe200078e0298 */
[----:B------:R-:W-:Y:S01]  /*5ad0*/  IABS R47, R16 ;  /* 0x00000010002f7213 */ /* 0x000fe20000000000 */
[----:B------:R-:W-:Y:S02]  /*5ae0*/  IMAD.MOV R51, RZ, RZ, -R6 ;  /* 0x000000ffff337224 */ /* 0x000fe400078e0a06 */
[----:B------:R-:W-:Y:S01]  /*5af0*/  @!P6 IMAD.IADD R150, R150, 0x1, -R2 ;  /* 0x000000019696e824 */ /* 0x000fe200078e0a02 */
[C---:B------:R-:W-:Y:S01]  /*5b00*/  ISETP.GT.U32.AND P6, PT, R2.reuse, R152, PT ;  /* 0x000000980200720c */ /* 0x040fe20003fc4070 */
[----:B------:R-:W-:Y:S01]  /*5b10*/  IMAD R14, R2, R51, R14 ;  /* 0x00000033020e7224 */ /* 0x000fe200078e020e */
[----:B------:R-:W-:Y:S01]  /*5b20*/  IABS R51, R37 ;  /* 0x0000002500337213 */ /* 0x000fe20000000000 */
[----:B------:R-:W-:Y:S02]  /*5b30*/  IMAD.MOV.U32 R28, RZ, RZ, R11 ;  /* 0x000000ffff1c7224 */ /* 0x000fe400078e000b */
[----:B------:R-:W-:Y:S01]  /*5b40*/  @!P5 IMAD.MOV R156, RZ, RZ, -R156 ;  /* 0x000000ffff9cd224 */ /* 0x000fe200078e0a9c */
[----:B------:R-:W-:Y:S01]  /*5b50*/  ISETP.GE.AND P5, PT, R26, RZ, PT ;  /* 0x000000ff1a00720c */ /* 0x000fe20003fa6270 */
[----:B------:R-:W-:Y:S01]  /*5b60*/  IMAD.HI.U32 R4, R3, R47, RZ ;  /* 0x0000002f03047227 */ /* 0x000fe200078e00ff */
[----:B------:R-:W-:-:S03]  /*5b70*/  IABS R26, R39 ;  /* 0x00000027001a7213 */ /* 0x000fc60000000000 */
[----:B------:R-:W-:Y:S01]  /*5b80*/  @!P1 IMAD.MOV R28, RZ, RZ, -R28 ;  /* 0x000000ffff1c9224 */ /* 0x000fe200078e0a1c */
[C---:B------:R-:W-:Y:S01]  /*5b90*/  ISETP.GT.U32.AND P1, PT, R2.reuse, R150, PT ;  /* 0x000000960200720c */ /* 0x040fe20003f24070 */
[----:B------:R-:W-:Y:S01]  /*5ba0*/  @!P0 IMAD.IADD R15, R15, 0x1, -R2 ;  /* 0x000000010f0f8824 */ /* 0x000fe200078e0a02 */
[----:B------:R-:W-:Y:S01]  /*5bb0*/  ISETP.GT.U32.AND P0, PT, R2, R14, PT ;  /* 0x0000000e0200720c */ /* 0x000fe20003f04070 */
[----:B------:R-:W-:Y:S02]  /*5bc0*/  IMAD.MOV R10, RZ, RZ, -R4 ;  /* 0x000000ffff0a7224 */ /* 0x000fe400078e0a04 */
[----:B------:R-:W-:-:S04]  /*5bd0*/  IMAD.HI.U32 R4, R3, R12, RZ ;  /* 0x0000000c03047227 */ /* 0x000fc800078e00ff */
[----:B------:R-:W-:-:S04]  /*5be0*/  IMAD.HI.U32 R8, R3, R26, RZ ;  /* 0x0000001a03087227 */ /* 0x000fc800078e00ff */
[----:B------:R-:W-:Y:S02]  /*5bf0*/  IMAD R18, R2, R49, R18 ;  /* 0x0000003102127224 */ /* 0x000fe400078e0212 */
[----:B------:R-:W-:Y:S02]  /*5c00*/  IMAD.MOV R49, RZ, RZ, -R4 ;  /* 0x000000ffff317224 */ /* 0x000fe400078e0a04 */
[----:B------:R-:W-:Y:S02]  /*5c10*/  IMAD.MOV R53, RZ, RZ, -R8 ;  /* 0x000000ffff357224 */ /* 0x000fe400078e0a08 */
[----:B------:R-:W-:Y:S02]  /*5c20*/  @!P6 IMAD.IADD R152, R152, 0x1, -R2 ;  /* 0x000000019898e824 */ /* 0x000fe400078e0a02 */
[C---:B------:R-:W-:Y:S01]  /*5c30*/  IMAD R47, R2.reuse, R10, R47 ;  /* 0x0000000a022f7224 */ /* 0x040fe200078e022f */
[----:B------:R-:W-:Y:S01]  /*5c40*/  IABS R10, R35 ;  /* 0x00000023000a7213 */ /* 0x000fe20000000000 */
[C---:B------:R-:W-:Y:S01]  /*5c50*/  IMAD R49, R2.reuse, R49, R12 ;  /* 0x0000003102317224 */ /* 0x040fe200078e020c */
[C---:B------:R-:W-:Y:S01]  /*5c60*/  ISETP.GT.U32.AND P6, PT, R2.reuse, R152, PT ;  /* 0x000000980200720c */ /* 0x040fe20003fc4070 */
[----:B------:R-:W-:Y:S01]  /*5c70*/  IMAD R12, R2, R53, R26 ;  /* 0x00000035020c7224 */ /* 0x000fe200078e021a */
[----:B------:R-:W-:Y:S01]  /*5c80*/  IABS R53, R43 ;  /* 0x0000002b00357213 */ /* 0x000fe20000000000 */
[--C-:B------:R-:W-:Y:S01]  /*5c90*/  @!P1 IMAD.IADD R150, R150, 0x1, -R2.reuse ;  /* 0x0000000196969824 */ /* 0x100fe200078e0a02 */
[----:B------:R-:W-:Y:S01]  /*5ca0*/  ISETP.GT.U32.AND P1, PT, R2, R18, PT ;  /* 0x000000120200720c */ /* 0x000fe20003f24070 */
[----:B------:R-:W-:-:S02]  /*5cb0*/  @!P0 IMAD.IADD R14, R14, 0x1, -R2 ;  /* 0x000000010e0e8824 */ /* 0x000fc400078e0a02 */
[----:B------:R-:W-:Y:S02]  /*5cc0*/  IMAD.MOV.U32 R26, RZ, RZ, R13 ;  /* 0x000000ffff1a7224 */ /* 0x000fe400078e000d */
[----:B------:R-:W-:-:S04]  /*5cd0*/  IMAD.HI.U32 R4, R3, R10, RZ ;  /* 0x0000000a03047227 */ /* 0x000fc800078e00ff */
[----:B------:R-:W-:-:S04]  /*5ce0*/  IMAD.HI.U32 R6, R3, R51, RZ ;  /* 0x0000003303067227 */ /* 0x000fc800078e00ff */
[----:B------:R-:W-:Y:S01]  /*5cf0*/  @!P4 IMAD.MOV R150, RZ, RZ, -R150 ;  /* 0x000000ffff96c224 */ /* 0x000fe200078e0a96 */
[----:B------:R-:W-:Y:S01]  /*5d00*/  ISETP.GT.U32.AND P4, PT, R2, R14, PT ;  /* 0x0000000e0200720c */ /* 0x000fe20003f84070 */
[----:B------:R-:W-:-:S04]  /*5d10*/  IMAD.HI.U32 R8, R3, R53, RZ ;  /* 0x0000003503087227 */ /* 0x000fc800078e00ff */
[----:B------:R-:W-:Y:S01]  /*5d20*/  @!P2 IMAD.MOV R26, RZ, RZ, -R26 ;  /* 0x000000ffff1aa224 */ /* 0x000fe200078e0a1a */
[----:B------:R-:W-:Y:S01]  /*5d30*/  ISETP.GT.U32.AND P2, PT, R2, R47, PT ;  /* 0x0000002f0200720c */ /* 0x000fe20003f44070 */
[----:B------:R-:W-:-:S04]  /*5d40*/  IMAD.HI.U32 R11, R3, R55, RZ ;  /* 0x00000037030b7227 */ /* 0x000fc800078e00ff */
[----:B------:R-:W-:Y:S02]  /*5d50*/  IMAD.MOV R13, RZ, RZ, -R4 ;  /* 0x000000ffff0d7224 */ /* 0x000fe400078e0a04 */
[----:B------:R-:W-:Y:S02]  /*5d60*/  IMAD.MOV R6, RZ, RZ, -R6 ;  /* 0x000000ffff067224 */ /* 0x000fe400078e0a06 */
[----:B------:R-:W-:Y:S02]  /*5d70*/  IMAD.MOV R4, RZ, RZ, -R8 ;  /* 0x000000ffff047224 */ /* 0x000fe400078e0a08 */
[----:B------:R-:W-:Y:S02]  /*5d80*/  IMAD.MOV R11, RZ, RZ, -R11 ;  /* 0x000000ffff0b7224 */ /* 0x000fe400078e0a0b */
[----:B------:R-:W-:Y:S02]  /*5d90*/  IMAD R8, R2, R6, R51 ;  /* 0x0000000602087224 */ /* 0x000fe400078e0233 */
[----:B------:R-:W-:Y:S01]  /*5da0*/  @!P6 IMAD.IADD R152, R152, 0x1, -R2 ;  /* 0x000000019898e824 */ /* 0x000fe200078e0a02 */
[C---:B------:R-:W-:Y:S01]  /*5db0*/  ISETP.GT.U32.AND P6, PT, R2.reuse, R49, PT ;  /* 0x000000310200720c */ /* 0x040fe20003fc4070 */
[----:B------:R-:W-:-:S02]  /*5dc0*/  IMAD R6, R2, R4, R53 ;  /* 0x0000000402067224 */ /* 0x000fc400078e0235 */
[----:B------:R-:W-:Y:S02]  /*5dd0*/  IMAD R4, R2, R11, R55 ;  /* 0x0000000b02047224 */ /* 0x000fe400078e0237 */
[--C-:B------:R-:W-:Y:S02]  /*5de0*/  @!P4 IMAD.IADD R14, R14, 0x1, -R2.reuse ;  /* 0x000000010e0ec824 */ /* 0x100fe400078e0a02 */
[----:B------:R-:W-:Y:S01]  /*5df0*/  @!P2 IMAD.IADD R47, R47, 0x1, -R2 ;  /* 0x000000012f2fa824 */ /* 0x000fe200078e0a02 */
[C---:B------:R-:W-:Y:S01]  /*5e00*/  ISETP.GT.U32.AND P4, PT, R2.reuse, R4, PT ;  /* 0x000000040200720c */ /* 0x040fe20003f84070 */
[----:B------:R-:W-:Y:S01]  /*5e10*/  IMAD.HI.U32 R11, R3, R142, RZ ;  /* 0x0000008e030b7227 */ /* 0x000fe200078e00ff */
[----:B------:R-:W-:-:S03]  /*5e20*/  ISETP.GT.U32.AND P2, PT, R2, R15, PT ;  /* 0x0000000f0200720c */ /* 0x000fc60003f44070 */
[--C-:B------:R-:W-:Y:S01]  /*5e30*/  @!P1 IMAD.IADD R18, R18, 0x1, -R2.reuse ;  /* 0x0000000112129824 */ /* 0x100fe200078e0a02 */
[C---:B------:R-:W-:Y:S01]  /*5e40*/  ISETP.GT.U32.AND P1, PT, R2.reuse, R47, PT ;  /* 0x0000002f0200720c */ /* 0x040fe20003f24070 */
[----:B------:R-:W-:Y:S02]  /*5e50*/  IMAD.MOV R11, RZ, RZ, -R11 ;  /* 0x000000ffff0b7224 */ /* 0x000fe400078e0a0b */
[----:B------:R-:W-:Y:S01]  /*5e60*/  @!P6 IMAD.IADD R49, R49, 0x1, -R2 ;  /* 0x000000013131e824 */ /* 0x000fe200078e0a02 */
[C---:B------:R-:W-:Y:S01]  /*5e70*/  ISETP.GT.U32.AND P6, PT, R2.reuse, R18, PT ;  /* 0x000000120200720c */ /* 0x040fe20003fc4070 */
[----:B------:R-:W-:Y:S02]  /*5e80*/  IMAD R142, R2, R11, R142 ;  /* 0x0000000b028e7224 */ /* 0x000fe400078e028e */
[----:B------:R-:W-:Y:S01]  /*5e90*/  @!P4 IMAD.IADD R4, R4, 0x1, -R2 ;  /* 0x000000010404c824 */ /* 0x000fe200078e0a02 */
[C---:B------:R-:W-:Y:S01]  /*5ea0*/  ISETP.GT.U32.AND P0, PT, R2.reuse, R49, PT ;  /* 0x000000310200720c */ /* 0x040fe20003f04070 */
[C---:B------:R-:W-:Y:S01]  /*5eb0*/  IMAD R10, R2.reuse, R13, R10 ;  /* 0x0000000d020a7224 */ /* 0x040fe200078e020a */
[C---:B------:R-:W-:Y:S01]  /*5ec0*/  ISETP.GT.U32.AND P4, PT, R2.reuse, R142, PT ;  /* 0x0000008e0200720c */ /* 0x040fe20003f84070 */
[----:B------:R-:W-:Y:S01]  /*5ed0*/  @!P2 IMAD.IADD R15, R15, 0x1, -R2 ;  /* 0x000000010f0fa824 */ /* 0x000fe200078e0a02 */
[----:B------:R-:W-:Y:S01]  /*5ee0*/  ISETP.GT.U32.AND P2, PT, R2, R12, PT ;  /* 0x0000000c0200720c */ /* 0x000fe20003f44070 */
[----:B------:R-:W-:-:S04]  /*5ef0*/  IMAD.HI.U32 R13, R3, R144, RZ ;  /* 0x00000090030d7227 */ /* 0x000fc800078e00ff */
[--C-:B------:R-:W-:Y:S01]  /*5f00*/  @!P1 IMAD.IADD R47, R47, 0x1, -R2.reuse ;  /* 0x000000012f2f9824 */ /* 0x100fe200078e0a02 */
[----:B------:R-:W-:Y:S01]  /*5f10*/  ISETP.GT.U32.AND P1, PT, R2, R10, PT ;  /* 0x0000000a0200720c */ /* 0x000fe20003f24070 */
[----:B------:R-:W-:Y:S02]  /*5f20*/  IMAD.MOV R13, RZ, RZ, -R13 ;  /* 0x000000ffff0d7224 */ /* 0x000fe400078e0a0d */
[----:B------:R-:W-:Y:S01]  /*5f30*/  @!P6 IMAD.IADD R18, R18, 0x1, -R2 ;  /* 0x000000011212e824 */ /* 0x000fe200078e0a02 */
[C---:B------:R-:W-:Y:S01]  /*5f40*/  ISETP.GT.U32.AND P6, PT, R2.reuse, R8, PT ;  /* 0x000000080200720c */ /* 0x040fe20003fc4070 */
[C---:B------:R-:W-:Y:S02]  /*5f50*/  IMAD R144, R2.reuse, R13, R144 ;  /* 0x0000000d02907224 */ /* 0x040fe400078e0290 */
        /* <DEDUP_REMOVED lines=8> */
[----:B------:R-:W-:-:S04]  /*5fe0*/  IMAD.HI.U32 R20, R3, R138, RZ ;  /* 0x0000008a03147227 */ /* 0x000fc800078e00ff */
[----:B------:R-:W-:Y:S02]  /*5ff0*/  IMAD.MOV R51, RZ, RZ, -R20 ;  /* 0x000000ffff337224 */ /* 0x000fe400078e0a14 */
[--C-:B------:R-:W-:Y:S01]  /*6000*/  @!P6 IMAD.IADD R8, R8, 0x1, -R2.reuse ;  /* 0x000000010808e824 */ /* 0x100fe200078e0a02 */
[----:B------:R-:W-:Y:S01]  /*6010*/  ISETP.GE.AND P6, PT, R22, RZ, PT ;  /* 0x000000ff1600720c */ /* 0x000fe20003fc6270 */
[----:B------:R-:W-:Y:S02]  /*6020*/  IMAD.MOV.U32 R20, RZ, RZ, R47 ;  /* 0x000000ffff147224 */ /* 0x000fe400078e002f */
[----:B------:R-:W-:Y:S01]  /*6030*/  @!P0 IMAD.IADD R6, R6, 0x1, -R2 ;  /* 0x0000000106068824 */ /* 0x000fe200078e0a02 */
[----:B------:R-:W-:Y:S01]  /*6040*/  ISETP.GE.AND P0, PT, R45, RZ, PT ;  /* 0x000000ff2d00720c */ /* 0x000fe20003f06270 */
[----:B------:R-:W-:Y:S01]  /*6050*/  @!P3 IMAD.MOV R152, RZ, RZ, -R152 ;  /* 0x000000ffff98b224 */ /* 0x000fe200078e0a98 */
[----:B------:R-:W-:Y:S01]  /*6060*/  ISETP.GT.U32.AND P3, PT, R2, R12, PT ;  /* 0x0000000c0200720c */ /* 0x000fe20003f64070 */
[----:B------:R-:W-:Y:S01]  /*6070*/  @!P4 IMAD.IADD R144, R144, 0x1, -R2 ;  /* 0x000000019090c824 */ /* 0x000fe200078e0a02 */
[----:B------:R-:W-:Y:S01]  /*6080*/  ISETP.GT.U32.AND P4, PT, R2, R10, PT ;  /* 0x0000000a0200720c */ /* 0x000fe20003f84070 */
[----:B------:R-:W-:-:S04]  /*6090*/  IMAD.HI.U32 R11, R3, R148, RZ ;  /* 0x00000094030b7227 */ /* 0x000fc800078e00ff */
[----:B------:R-:W-:-:S04]  /*60a0*/  IMAD.HI.U32 R13, R3, R146, RZ ;  /* 0x00000092030d7227 */ /* 0x000fc800078e00ff */
[----:B------:R-:W-:Y:S01]  /*60b0*/  @!P2 IMAD.MOV R20, RZ, RZ, -R20 ;  /* 0x000000ffff14a224 */ /* 0x000fe200078e0a14 */
[----:B------:R-:W-:Y:S01]  /*60c0*/  ISETP.GT.U32.AND P2, PT, R2, R8, PT ;  /* 0x000000080200720c */ /* 0x000fe20003f44070 */
[----:B------:R-:W-:-:S04]  /*60d0*/  IMAD.HI.U32 R16, R3, R140, RZ ;  /* 0x0000008c03107227 */ /* 0x000fc800078e00ff */
[----:B------:R-:W-:Y:S02]  /*60e0*/  IMAD.MOV R11, RZ, RZ, -R11 ;  /* 0x000000ffff0b7224 */ /* 0x000fe400078e0a0b */
[----:B------:R-:W-:Y:S02]  /*60f0*/  IMAD.MOV R13, RZ, RZ, -R13 ;  /* 0x000000ffff0d7224 */ /* 0x000fe400078e0a0d */
[----:B------:R-:W-:Y:S02]  /*6100*/  IMAD.MOV.U32 R22, RZ, RZ, R15 ;  /* 0x000000ffff167224 */ /* 0x000fe400078e000f */
[----:B------:R-:W-:Y:S02]  /*6110*/  IMAD.MOV R45, RZ, RZ, -R16 ;  /* 0x000000ffff2d7224 */ /* 0x000fe400078e0a10 */
[C---:B------:R-:W-:Y:S02]  /*6120*/  IMAD R148, R2.reuse, R11, R148 ;  /* 0x0000000b02947224 */ /* 0x040fe400078e0294 */
[----:B------:R-:W-:-:S02]  /*6130*/  IMAD R146, R2, R13, R146 ;  /* 0x0000000d02927224 */ /* 0x000fc400078e0292 */
[----:B------:R-:W-:Y:S01]  /*6140*/  @!P5 IMAD.MOV R22, RZ, RZ, -R22 ;  /* 0x000000ffff16d224 */ /* 0x000fe200078e0a16 */
[C---:B------:R-:W-:Y:S01]  /*6150*/  ISETP.GT.U32.AND P5, PT, R2.reuse, R4, PT ;  /* 0x000000040200720c */ /* 0x040fe20003fa4070 */
[----:B------:R-:W-:Y:S02]  /*6160*/  IMAD.MOV.U32 R16, RZ, RZ, R49 ;  /* 0x000000ffff107224 */ /* 0x000fe400078e0031 */
[----:B------:R-:W-:Y:S01]  /*6170*/  @!P1 IMAD.MOV R18, RZ, RZ, -R18 ;  /* 0x000000ffff129224 */ /* 0x000fe200078e0a12 */
[----:B------:R-:W-:Y:S01]  /*6180*/  ISETP.GT.U32.AND P1, PT, R2, R6, PT ;  /* 0x000000060200720c */ /* 0x000fe20003f24070 */
[----:B------:R-:W-:-:S04]  /*6190*/  IMAD.HI.U32 R3, R3, R136, RZ ;  /* 0x0000008803037227 */ /* 0x000fc800078e00ff */
[C---:B------:R-:W-:Y:S02]  /*61a0*/  IMAD R140, R2.reuse, R45, R140 ;  /* 0x0000002d028c7224 */ /* 0x040fe400078e028c */
[----:B------:R-:W-:Y:S01]  /*61b0*/  @!P0 IMAD.MOV R14, RZ, RZ, -R14 ;  /* 0x000000ffff0e8224 */ /* 0x000fe200078e0a0e */
[----:B------:R-:W-:Y:S01]  /*61c0*/  ISETP.GT.U32.AND P0, PT, R2, R142, PT ;  /* 0x0000008e0200720c */ /* 0x000fe20003f04070 */
[----:B------:R-:W-:Y:S01]  /*61d0*/  @!P3 IMAD.IADD R12, R12, 0x1, -R2 ;  /* 0x000000010c0cb824 */ /* 0x000fe200078e0a02 */
[C---:B------:R-:W-:Y:S01]  /*61e0*/  ISETP.GT.U32.AND P3, PT, R2.reuse, R148, PT ;  /* 0x000000940200720c */ /* 0x040fe20003f64070 */
[----:B------:R-:W-:Y:S01]  /*61f0*/  @!P6 IMAD.MOV R16, RZ, RZ, -R16 ;  /* 0x000000ffff10e224 */ /* 0x000fe200078e0a10 */
[----:B------:R-:W-:Y:S01]  /*6200*/  ISETP.GT.U32.AND P6, PT, R2, R144, PT ;  /* 0x000000900200720c */ /* 0x000fe20003fc4070 */
[----:B------:R-:W-:Y:S01]  /*6210*/  @!P4 IMAD.IADD R10, R10, 0x1, -R2 ;  /* 0x000000010a0ac824 */ /* 0x000fe200078e0a02 */
[----:B------:R-:W-:Y:S01]  /*6220*/  ISETP.GT.U32.AND P4, PT, R2, R146, PT ;  /* 0x000000920200720c */ /* 0x000fe20003f84070 */
[----:B------:R-:W-:-:S02]  /*6230*/  IMAD.MOV R3, RZ, RZ, -R3 ;  /* 0x000000ffff037224 */ /* 0x000fc400078e0a03 */
[----:B------:R-:W-:Y:S01]  /*6240*/  @!P2 IMAD.IADD R8, R8, 0x1, -R2 ;  /* 0x000000010808a824 */ /* 0x000fe200078e0a02 */
[C---:B------:R-:W-:Y:S01]  /*6250*/  ISETP.GT.U32.AND P2, PT, R2.reuse, R140, PT ;  /* 0x0000008c0200720c */ /* 0x040fe20003f44070 */
[C---:B------:R-:W-:Y:S02]  /*6260*/  IMAD R138, R2.reuse, R51, R138 ;  /* 0x00000033028a7224 */ /* 0x040fe400078e028a */
[----:B------:R-:W-:Y:S01]  /*6270*/  IMAD R136, R2, R3, R136 ;  /* 0x0000000302887224 */ /* 0x000fe200078e0288 */
[----:B------:R-:W-:Y:S01]  /*6280*/  SHF.R.S32.HI R3, RZ, 0x1f, R21 ;  /* 0x0000001fff037819 */ /* 0x000fe20000011415 */
[--C-:B------:R-:W-:Y:S01]  /*6290*/  @!P1 IMAD.IADD R6, R6, 0x1, -R2.reuse ;  /* 0x0000000106069824 */ /* 0x100fe200078e0a02 */
[----:B------:R-:W-:Y:S01]  /*62a0*/  ISETP.GT.U32.AND P1, PT, R2, R138, PT ;  /* 0x0000008a0200720c */ /* 0x000fe20003f24070 */
[--C-:B------:R-:W-:Y:S01]  /*62b0*/  @!P5 IMAD.IADD R4, R4, 0x1, -R2.reuse ;  /* 0x000000010404d824 */ /* 0x100fe200078e0a02 */
[----:B------:R-:W-:Y:S01]  /*62c0*/  ISETP.GT.U32.AND P5, PT, R2, R136, PT ;  /* 0x000000880200720c */ /* 0x000fe20003fa4070 */
[--C-:B------:R-:W-:Y:S01]  /*62d0*/  @!P0 IMAD.IADD R142, R142, 0x1, -R2.reuse ;  /* 0x000000018e8e8824 */ /* 0x100fe200078e0a02 */
[----:B------:R-:W-:Y:S01]  /*62e0*/  ISETP.GE.AND P0, PT, R39, RZ, PT ;  /* 0x000000ff2700720c */ /* 0x000fe20003f06270 */
        /* <DEDUP_REMOVED lines=10> */
[----:B------:R-:W-:Y:S01]  /*6390*/  @!P5 IMAD.IADD R136, R136, 0x1, -R2 ;  /* 0x000000018888d824 */ /* 0x000fe200078e0a02 */
[C---:B------:R-:W-:Y:S01]  /*63a0*/  ISETP.GT.U32.AND P5, PT, R2.reuse, R146, PT ;  /* 0x000000920200720c */ /* 0x040fe20003fa4070 */
[----:B------:R-:W-:Y:S01]  /*63b0*/  @!P0 IMAD.MOV R12, RZ, RZ, -R12 ;  /* 0x000000ffff0c8224 */ /* 0x000fe200078e0a0c */
[C---:B------:R-:W-:Y:S01]  /*63c0*/  ISETP.GT.U32.AND P0, PT, R2.reuse, R148, PT ;  /* 0x000000940200720c */ /* 0x040fe20003f04070 */
[----:B------:R-:W-:Y:S01]  /*63d0*/  @!P3 IMAD.MOV R8, RZ, RZ, -R8 ;  /* 0x000000ffff08b224 */ /* 0x000fe200078e0a08 */
[C---:B------:R-:W-:Y:S01]  /*63e0*/  ISETP.GT.U32.AND P3, PT, R2.reuse, R140, PT ;  /* 0x0000008c0200720c */ /* 0x040fe20003f64070 */
[----:B------:R-:W-:Y:S01]  /*63f0*/  @!P6 IMAD.MOV R10, RZ, RZ, -R10 ;  /* 0x000000ffff0ae224 */ /* 0x000fe200078e0a0a */
[C---:B------:R-:W-:Y:S01]  /*6400*/  ISETP.GT.U32.AND P6, PT, R2.reuse, R136, PT ;  /* 0x000000880200720c */ /* 0x040fe20003fc4070 */
[----:B------:R-:W-:Y:S01]  /*6410*/  @!P4 IMAD.MOV R6, RZ, RZ, -R6 ;  /* 0x000000ffff06c224 */ /* 0x000fe200078e0a06 */
[----:B------:R-:W-:Y:S01]  /*6420*/  ISETP.GT.U32.AND P4, PT, R2, R138, PT ;  /* 0x0000008a0200720c */ /* 0x000fe20003f84070 */
[----:B------:R-:W-:Y:S01]  /*6430*/  @!P2 IMAD.MOV R4, RZ, RZ, -R4 ;  /* 0x000000ffff04a224 */ /* 0x000fe200078e0a04 */
[----:B------:R-:W-:Y:S01]  /*6440*/  ISETP.GE.AND P2, PT, R17, RZ, PT ;  /* 0x000000ff1100720c */ /* 0x000fe20003f46270 */
[----:B------:R-:W-:Y:S01]  /*6450*/  @!P1 IMAD.MOV R142, RZ, RZ, -R142 ;  /* 0x000000ffff8e9224 */ /* 0x000fe200078e0a8e */
        /* <DEDUP_REMOVED lines=8> */
[----:B------:R-:W-:Y:S01]  /*64e0*/  LEA.HI R21, R3, R21, RZ, 0x7 ;  /* 0x0000001503157211 */ /* 0x000fe200078f38ff */
[----:B------:R-:W-:Y:S01]  /*64f0*/  @!P4 IMAD.IADD R138, R138, 0x1, -R2 ;  /* 0x000000018a8ac824 */ /* 0x000fe200078e0a02 */
[----:B------:R-:W-:Y:S01]  /*6500*/  ISETP.GE.AND P4, PT, R31, RZ, PT ;  /* 0x000000ff1f00720c */ /* 0x000fe20003f86270 */
[----:B------:R-:W-:Y:S01]  /*6510*/  IMAD R2, R231, UR9, RZ ;  /* 0x00000009e7027c24 */ /* 0x000fe2000f8e02ff */
[----:B------:R-:W-:Y:S01]  /*6520*/  SHF.R.S32.HI R21, RZ, 0x7, R21 ;  /* 0x00000007ff157819 */ /* 0x000fe20000011415 */
[----:B------:R-:W-:Y:S01]  /*6530*/  @!P2 IMAD.MOV R144, RZ, RZ, -R144 ;  /* 0x000000ffff90a224 */ /* 0x000fe200078e0a90 */
[----:B------:R-:W-:Y:S01]  /*6540*/  ISETP.NE.AND P2, PT, R19, RZ, PT ;  /* 0x000000ff1300720c */ /* 0x000fe20003f45270 */
[----:B------:R-:W-:Y:S01]  /*6550*/  @!P1 IMAD.MOV R148, RZ, RZ, -R148 ;  /* 0x000000ffff949224 */ /* 0x000fe200078e0a94 */
[----:B------:R-:W-:Y:S01]  /*6560*/  LOP3.LUT R19, RZ, R19, RZ, 0x33, !PT ;  /* 0x00000013ff137212 */ /* 0x000fe200078e33ff */
[----:B------:R-:W-:Y:S01]  /*6570*/  @!P0 IMAD.MOV R146, RZ, RZ, -R146 ;  /* 0x000000ffff928224 */ /* 0x000fe200078e0a92 */
[C---:B------:R-:W-:Y:S01]  /*6580*/  IADD3 R3, P6, R2.reuse, UR4, RZ ;  /* 0x0000000402037c10 */ /* 0x040fe2000ffde0ff */
[----:B------:R-:W-:Y:S01]  /*6590*/  @!P5 IMAD.MOV R140, RZ, RZ, -R140 ;  /* 0x000000ffff8cd224 */ /* 0x000fe200078e0a8c */
[C---:B------:R-:W-:Y:S01]  /*65a0*/  SEL R134, R19.reuse, R134, !P2 ;  /* 0x0000008613867207 */ /* 0x040fe20005000000 */
[----:B------:R-:W-:Y:S01]  /*65b0*/  @!P3 IMAD.MOV R138, RZ, RZ, -R138 ;  /* 0x000000ffff8ab224 */ /* 0x000fe200078e0a8a */
[C---:B------:R-:W-:Y:S01]  /*65c0*/  SEL R133, R19.reuse, R40, !P2 ;  /* 0x0000002813857207 */ /* 0x040fe20005000000 */
[----:B------:R-:W-:Y:S01]  /*65d0*/  @!P4 IMAD.MOV R136, RZ, RZ, -R136 ;  /* 0x000000ffff88c224 */ /* 0x000fe200078e0a88 */
[C---:B------:R-:W-:Y:S01]  /*65e0*/  SEL R132, R19.reuse, R132, !P2 ;  /* 0x0000008413847207 */ /* 0x040fe20005000000 */
[----:B------:R-:W-:Y:S01]  /*65f0*/  ULDC UR4, c[0x0][0x234] ;  /* 0x00008d0000047ab9 */ /* 0x000fe20000000800 */
[----:B------:R-:W-:Y:S01]  /*6600*/  LEA.HI.X.SX32 R2, R2, UR5, 0x1, P6 ;  /* 0x0000000502027c11 */ /* 0x000fe2000b0f0eff */
[----:B------:R-:W-:Y:S01]  /*6610*/  ULDC UR5, c[0x0][0x240] ;  /* 0x0000900000057ab9 */ /* 0x000fe20000000800 */
[C---:B------:R-:W-:Y:S01]  /*6620*/  SEL R131, R19.reuse, R42, !P2 ;  /* 0x0000002a13837207 */ /* 0x040fe20005000000 */
[----:B------:R-:W-:Y:S01]  /*6630*/  IMAD R134, R134, UR5, RZ ;  /* 0x0000000586867c24 */ /* 0x000fe2000f8e02ff */
[----:B------:R-:W-:Y:S01]  /*6640*/  SEL R130, R19, R130, !P2 ;  /* 0x0000008213827207 */ /* 0x000fe20005000000 */
[----:B------:R-:W-:Y:S01]  /*6650*/  IMAD R133, R133, UR5, RZ ;  /* 0x0000000585857c24 */ /* 0x000fe2000f8e02ff */
        /* <DEDUP_REMOVED lines=46> */
[C---:B------:R-:W-:Y:S01]  /*6940*/  SEL R27, R19.reuse, R154, !P2 ;  /* 0x0000009a131b7207 */ /* 0x040fe20005000000 */
[----:B------:R-:W-:Y:S01]  /*6950*/  IMAD R86, R86, UR5, RZ ;  /* 0x0000000556567c24 */ /* 0x000fe2000f8e02ff */
[C---:B------:R-:W-:Y:S01]  /*6960*/  SEL R128, R19.reuse, R128, !P2 ;  /* 0x0000008013807207 */ /* 0x040fe20005000000 */
[----:B------:R-:W-:Y:S01]  /*6970*/  IMAD R84, R84, UR5, RZ ;  /* 0x0000000554547c24 */ /* 0x000fe2000f8e02ff */
[----:B------:R-:W-:Y:S01]  /*6980*/  SEL R126, R19, R126, !P2 ;  /* 0x0000007e137e7207 */ /* 0x000fe20005000000 */
[----:B------:R-:W-:Y:S01]  /*6990*/  IMAD R63, R63, UR5, RZ ;  /* 0x000000053f3f7c24 */ /* 0x000fe2000f8e02ff */
[C---:B------:R-:W-:Y:S01]  /*69a0*/  SEL R124, R19.reuse, R124, !P2 ;  /* 0x0000007c137c7207 */ /* 0x040fe20005000000 */
        /* <DEDUP_REMOVED lines=191> */
[-C--:B------:R-:W-:Y:S01]  /*75a0*/  IADD3 R154, P4, R134, R3.reuse, RZ ;  /* 0x00000003869a7210 */ /* 0x080fe20007f9e0ff */
[----:B------:R-:W-:Y:S01]  /*75b0*/  IMAD R13, R13, UR5, RZ ;  /* 0x000000050d0d7c24 */ /* 0x000fe2000f8e02ff */
[----:B------:R-:W-:Y:S01]  /*75c0*/  SEL R19, R19, R136, !P2 ;  /* 0x0000008813137207 */ /* 0x000fe20005000000 */
[----:B------:R-:W-:Y:S01]  /*75d0*/  IMAD R15, R15, UR5, RZ ;  /* 0x000000050f0f7c24 */ /* 0x000fe2000f8e02ff */
[-C--:B------:R-:W-:Y:S01]  /*75e0*/  IADD3 R153, P3, R133, R3.reuse, RZ ;  /* 0x0000000385997210 */ /* 0x080fe20007f7e0ff */
[----:B------:R0:W-:Y:S01]  /*75f0*/  STL [R1+0x834], R154 ;  /* 0x0008349a01007387 */ /* 0x0001e20000100800 */
[-C--:B------:R-:W-:Y:S01]  /*7600*/  IADD3 R152, P2, R132, R3.reuse, RZ ;  /* 0x0000000384987210 */ /* 0x080fe20007f5e0ff */
[----:B------:R-:W-:Y:S01]  /*7610*/  IMAD R17, R17, UR5, RZ ;  /* 0x0000000511117c24 */ /* 0x000fe2000f8e02ff */
[----:B------:R-:W-:Y:S01]  /*7620*/  USHF.L.U32 UR9, UR9, 0x7, URZ ;  /* 0x0000000709097899 */ /* 0x000fe2000800063f */
[----:B------:R1:W-:Y:S01]  /*7630*/  STL [R1+0x40], R153 ;  /* 0x0000409901007387 */ /* 0x0003e20000100800 */
[----:B------:R-:W-:Y:S01]  /*7640*/  IMAD R19, R19, UR5, RZ ;  /* 0x0000000513137c24 */ /* 0x000fe2000f8e02ff */
[----:B------:R-:W-:Y:S01]  /*7650*/  UMOV UR5, URZ ;  /* 0x0000003f00057c82 */ /* 0x000fe20008000000 */
[----:B------:R-:W-:Y:S01]  /*7660*/  IMAD R5, R5, UR4, RZ ;  /* 0x0000000405057c24 */ /* 0x000fe2000f8e02ff */
[----:B------:R2:W-:Y:S01]  /*7670*/  STL [R1+0x48], R152 ;  /* 0x0000489801007387 */ /* 0x0005e20000100800 */
[----:B------:R-:W-:Y:S01]  /*7680*/  UMOV UR4, URZ ;  /* 0x0000003f00047c82 */ /* 0x000fe20008000000 */
[----:B0-----:R-:W-:-:S02]  /*7690*/  IADD3 R154, P1, R131, R3, RZ ;  /* 0x00000003839a7210 */ /* 0x001fc40007f3e0ff */
[----:B------:R-:W-:Y:S02]  /*76a0*/  CS2R R136, SRZ ;  /* 0x0000000000887805 */ /* 0x000fe4000001ff00 */
[----:B------:R-:W-:Y:S02]  /*76b0*/  CS2R R138, SRZ ;  /* 0x00000000008a7805 */ /* 0x000fe4000001ff00 */
[----:B------:R-:W-:Y:S02]  /*76c0*/  CS2R R140, SRZ ;  /* 0x00000000008c7805 */ /* 0x000fe4000001ff00 */
[----:B-1----:R-:W-:Y:S01]  /*76d0*/  IADD3 R153, P0, R130, R3, RZ ;  /* 0x0000000382997210 */ /* 0x002fe20007f1e0ff */
[----:B------:R0:W-:Y:S01]  /*76e0*/  STL [R1+0x50], R154 ;  /* 0x0000509a01007387 */ /* 0x0001e20000100800 */
[----:B------:R-:W-:Y:S02]  /*76f0*/  CS2R R142, SRZ ;  /* 0x00000000008e7805 */ /* 0x000fe4000001ff00 */
[----:B------:R-:W-:-:S02]  /*7700*/  CS2R R144, SRZ ;  /* 0x0000000000907805 */ /* 0x000fc4000001ff00 */
[-C--:B--2---:R-:W-:Y:S01]  /*7710*/  IADD3 R152, P6, R129, R3.reuse, RZ ;  /* 0x0000000381987210 */ /* 0x084fe20007fde0ff */
[----:B------:R1:W-:Y:S01]  /*7720*/  STL [R1+0x58], R153 ;  /* 0x0000589901007387 */ /* 0x0003e20000100800 */
[----:B------:R-:W-:Y:S02]  /*7730*/  CS2R R146, SRZ ;  /* 0x0000000000927805 */ /* 0x000fe4000001ff00 */
[----:B------:R-:W-:Y:S02]  /*7740*/  CS2R R148, SRZ ;  /* 0x0000000000947805 */ /* 0x000fe4000001ff00 */
[----:B------:R-:W-:Y:S01]  /*7750*/  CS2R R150, SRZ ;  /* 0x0000000000967805 */ /* 0x000fe2000001ff00 */
[----:B------:R2:W-:Y:S01]  /*7760*/  STL [R1+0x60], R152 ;  /* 0x0000609801007387 */ /* 0x0005e20000100800 */
[----:B------:R-:W-:Y:S01]  /*7770*/  USHF.R.S32.HI UR42, URZ, 0x1f, UR9 ;  /* 0x0000001f3f2a7899 */ /* 0x000fe20008011409 */
[----:B0-----:R-:W-:Y:S02]  /*7780*/  IADD3 R154, P5, R128, R3, RZ ;  /* 0x00000003809a7210 */ /* 0x001fe40007fbe0ff */
[----:B-1----:R-:W-:-:S03]  /*7790*/  LEA.HI.X.SX32 R153, R134, R2, 0x1, P4 ;  /* 0x0000000286997211 */ /* 0x002fc600020f0eff */
[----:B------:R0:W-:Y:S01]  /*77a0*/  STL [R1+0x68], R154 ;  /* 0x0000689a01007387 */ /* 0x0001e20000100800 */
[----:B------:R-:W-:Y:S02]  /*77b0*/  CS2R R134, SRZ ;  /* 0x0000000000867805 */ /* 0x000fe4000001ff00 */
[-C--:B--2---:R-:W-:Y:S01]  /*77c0*/  IADD3 R152, P4, R127, R3.reuse, RZ ;  /* 0x000000037f987210 */ /* 0x084fe20007f9e0ff */
[----:B------:R1:W-:Y:S04]  /*77d0*/  STL [R1+0x830], R153 ;  /* 0x0008309901007387 */ /* 0x0003e80000100800 */
[----:B------:R2:W-:Y:S01]  /*77e0*/  STL [R1+0x70], R152 ;  /* 0x0000709801007387 */ /* 0x0005e20000100800 */
[----:B0-----:R-:W-:Y:S02]  /*77f0*/  LEA.HI.X.SX32 R154, R133, R2, 0x1, P3 ;  /* 0x00000002859a7211 */ /* 0x001fe400018f0eff */
[----:B-1----:R-:W-:-:S03]  /*7800*/  IADD3 R153, P3, R126, R3, RZ ;  /* 0x000000037e997210 */ /* 0x002fc60007f7e0ff */
[----:B------:R0:W-:Y:S01]  /*7810*/  STL [R1+0x3c], R154 ;  /* 0x00003c9a01007387 */ /* 0x0001e20000100800 */
[----:B--2---:R-:W-:-:S03]  /*7820*/  LEA.HI.X.SX32 R152, R132, R2, 0x1, P2 ;  /* 0x0000000284987211 */ /* 0x004fc600010f0eff */
[----:B------:R1:W-:Y:S01]  /*7830*/  STL [R1+0x78], R153 ;  /* 0x0000789901007387 */ /* 0x0003e20000100800 */
[----:B------:R-:W-:-:S03]  /*7840*/  CS2R R132, SRZ ;  /* 0x0000000000847805 */ /* 0x000fc6000001ff00 */
[----:B------:R2:W-:Y:S01]  /*7850*/  STL [R1+0x44], R152 ;  /* 0x0000449801007387 */ /* 0x0005e20000100800 */
[----:B0-----:R-:W-:Y:S02]  /*7860*/  IADD3 R154, P2, R125, R3, RZ ;  /* 0x000000037d9a7210 */ /* 0x001fe40007f5e0ff */
[----:B-1----:R-:W-:-:S03]  /*7870*/  LEA.HI.X.SX32 R153, R131, R2, 0x1, P1 ;  /* 0x0000000283997211 */ /* 0x002fc600008f0eff */
[----:B------:R0:W-:Y:S01]  /*7880*/  STL [R1+0x80], R154 ;  /* 0x0000809a01007387 */ /* 0x0001e20000100800 */
[----:B--2---:R-:W-:-:S03]  /*7890*/  IADD3 R152, P1, R124, R3, RZ ;  /* 0x000000037c987210 */ /* 0x004fc60007f3e0ff */
[----:B------:R1:W-:Y:S04]  /*78a0*/  STL [R1+0x4c], R153 ;  /* 0x00004c9901007387 */ /* 0x0003e80000100800 */
[----:B------:R2:W-:Y:S01]  /*78b0*/  STL [R1+0x88], R152 ;  /* 0x0000889801007387 */ /* 0x0005e20000100800 */
[-C--:B0-----:R-:W-:Y:S02]  /*78c0*/  LEA.HI.X.SX32 R154, R130, R2.reuse, 0x1, P0 ;  /* 0x00000002829a7211 */ /* 0x081fe400000f0eff */
[----:B------:R-:W-:Y:S02]  /*78d0*/  CS2R R130, SRZ ;  /* 0x0000000000827805 */ /* 0x000fe4000001ff00 */
[----:B-1----:R-:W-:Y:S01]  /*78e0*/  IADD3 R153, P0, R123, R3, RZ ;  /* 0x000000037b997210 */ /* 0x002fe20007f1e0ff */
[----:B------:R0:W-:Y:S01]  /*78f0*/  STL [R1+0x54], R154 ;  /* 0x0000549a01007387 */ /* 0x0001e20000100800 */
[----:B--2---:R-:W-:-:S03]  /*7900*/  LEA.HI.X.SX32 R152, R129, R2, 0x1, P6 ;  /* 0x0000000281987211 */ /* 0x004fc600030f0eff */
[----:B------:R1:W-:Y:S04]  /*7910*/  STL [R1+0x90], R153 ;  /* 0x0000909901007387 */ /* 0x0003e80000100800 */
[----:B------:R2:W-:Y:S01]  /*7920*/  STL [R1+0x5c], R152 ;  /* 0x00005c9801007387 */ /* 0x0005e20000100800 */
        /* <DEDUP_REMOVED lines=192> */
[----:B--2---:R-:W-:-:S03]  /*8530*/  IADD3 R152, P5, R79, R3, RZ ;  /* 0x000000034f987210 */ /* 0x004fc60007fbe0ff */
[----:B------:R1:W-:Y:S04]  /*8540*/  STL [R1+0x1b4], R153 ;  /* 0x0001b49901007387 */ /* 0x0003e80000100800 */
[----:B------:R2:W-:Y:S01]  /*8550*/  STL [R1+0x1f0], R152 ;  /* 0x0001f09801007387 */ /* 0x0005e20000100800 */
[----:B0-----:R-:W-:Y:S02]  /*8560*/  LEA.HI.X.SX32 R154, R85, R2, 0x1, P4 ;  /* 0x00000002559a7211 */ /* 0x001fe400020f0eff */
[----:B-1----:R-:W-:-:S03]  /*8570*/  IADD3 R153, P4, R78, R3, RZ ;  /* 0x000000034e997210 */ /* 0x002fc60007f9e0ff */
        /* <DEDUP_REMOVED lines=236> */
[-C--:B------:R-:W-:Y:S02]  /*9440*/  LEA.HI.X.SX32 R22, R22, R2.reuse, 0x1, P5 ;  /* 0x0000000216167211 */ /* 0x080fe400028f0eff */
[----:B--2---:R-:W-:Y:S01]  /*9450*/  IADD3 R152, P4, R20, R3, RZ ;  /* 0x0000000314987210 */ /* 0x004fe20007f9e0ff */
[----:B------:R1:W-:Y:S04]  /*9460*/  STL [R1+0x37c], R153 ;  /* 0x00037c9901007387 */ /* 0x0003e80000100800 */
[----:B------:R2:W-:Y:S01]  /*9470*/  STL [R1+0x3b8], R152 ;  /* 0x0003b89801007387 */ /* 0x0005e20000100800 */
[----:B0-----:R-:W-:Y:S02]  /*9480*/  LEA.HI.X.SX32 R154, R28, R2, 0x1, P3 ;  /* 0x000000021c9a7211 */ /* 0x001fe400018f0eff */
[----:B------:R-:W-:-:S02]  /*9490*/  CS2R R28, SRZ ;  /* 0x00000000001c7805 */ /* 0x000fc4000001ff00 */
        /* <DEDUP_REMOVED lines=8> */
[-C--:B------:R-:W-:Y:S02]  /*9520*/  LEA.HI.X.SX32 R16, R16, R2.reuse, 0x1, P2 ;  /* 0x0000000210107211 */ /* 0x080fe400010f0eff */
[----:B------:R-:W-:Y:S02]  /*9530*/  CS2R R26, SRZ ;  /* 0x00000000001a7805 */ /* 0x000fe4000001ff00 */
[----:B--2---:R-:W-:Y:S01]  /*9540*/  IADD3 R152, P1, R14, R3, RZ ;  /* 0x000000030e987210 */ /* 0x004fe20007f3e0ff */
[----:B------:R1:W-:Y:S04]  /*9550*/  STL [R1+0x394], R153 ;  /* 0x0003949901007387 */ /* 0x0003e80000100800 */
[----:B------:R2:W-:Y:S01]  /*9560*/  STL [R1+0x3d0], R152 ;  /* 0x0003d09801007387 */ /* 0x0005e20000100800 */
[----:B0-----:R-:W-:-:S02]  /*9570*/  LEA.HI.X.SX32 R154, R25, R2, 0x1, P0 ;  /* 0x00000002199a7211 */ /* 0x001fc400000f0eff */
[----:B-1----:R-:W-:-:S03]  /*9580*/  IADD3 R153, P0, R12, R3, RZ ;  /* 0x000000030c997210 */ /* 0x002fc60007f1e0ff */
[----:B------:R-:W-:Y:S01]  /*9590*/  STL [R1+0x39c], R154 ;  /* 0x00039c9a01007387 */ /* 0x000fe20000100800 */
[----:B--2---:R-:W-:-:S03]  /*95a0*/  LEA.HI.X.SX32 R152, R23, R2, 0x1, P6 ;  /* 0x0000000217987211 */ /* 0x004fc600030f0eff */
[----:B------:R-:W-:Y:S01]  /*95b0*/  STL [R1+0x3d8], R153 ;  /* 0x0003d89901007387 */ /* 0x000fe20000100800 */
[----:B------:R-:W-:-:S03]  /*95c0*/  IADD3 R23, P6, R10, R3, RZ ;  /* 0x000000030a177210 */ /* 0x000fc60007fde0ff */
[----:B------:R0:W-:Y:S01]  /*95d0*/  STL [R1+0x3a4], R152 ;  /* 0x0003a49801007387 */ /* 0x0001e20000100800 */
[----:B------:R-:W-:-:S03]  /*95e0*/  LEA.HI.X.SX32 R10, R10, R2, 0x1, P6 ;  /* 0x000000020a0a7211 */ /* 0x000fc600030f0eff */
[----:B------:R1:W-:Y:S04]  /*95f0*/  STL [R1+0x3e0], R23 ;  /* 0x0003e01701007387 */ /* 0x0003e80000100800 */
[----:B------:R2:W-:Y:S01]  /*9600*/  STL [R1+0x3ac], R22 ;  /* 0x0003ac1601007387 */ /* 0x0005e20000100800 */
[----:B0-----:R-:W-:Y:S02]  /*9610*/  IADD3 R152, P5, R8, R3, RZ ;  /* 0x0000000308987210 */ /* 0x001fe40007fbe0ff */
[----:B-1----:R-:W-:-:S03]  /*9620*/  LEA.HI.X.SX32 R23, R20, R2, 0x1, P4 ;  /* 0x0000000214177211 */ /* 0x002fc600020f0eff */
[----:B------:R-:W-:Y:S01]  /*9630*/  STL [R1+0x3e8], R152 ;  /* 0x0003e89801007387 */ /* 0x000fe20000100800 */
[----:B------:R-:W-:Y:S02]  /*9640*/  LEA.HI.X.SX32 R20, R18, R2, 0x1, P3 ;  /* 0x0000000212147211 */ /* 0x000fe400018f0eff */
[-C--:B--2---:R-:W-:Y:S01]  /*9650*/  IADD3 R22, P4, R6, R3.reuse, RZ ;  /* 0x0000000306167210 */ /* 0x084fe20007f9e0ff */
[----:B------:R-:W-:Y:S01]  /*9660*/  STL [R1+0x3b4], R23 ;  /* 0x0003b41701007387 */ /* 0x000fe20000100800 */
[----:B------:R-:W-:-:S03]  /*9670*/  IADD3 R18, P3, R4, R3, RZ ;  /* 0x0000000304127210 */ /* 0x000fc60007f7e0ff */
[----:B------:R-:W-:Y:S01]  /*9680*/  STL [R1+0x3f4], R22 ;  /* 0x0003f41601007387 */ /* 0x000fe20000100800 */
[----:B------:R-:W-:-:S03]  /*9690*/  LEA.HI.X.SX32 R4, R4, R2, 0x1, P3 ;  /* 0x0000000204047211 */ /* 0x000fc600018f0eff */
[----:B------:R0:W-:Y:S04]  /*96a0*/  STL [R1+0x3bc], R20 ;  /* 0x0003bc1401007387 */ /* 0x0001e80000100800 */
        /* <DEDUP_REMOVED lines=9> */
[----:B------:R-:W-:Y:S04]  /*9740*/  STL [R1+0x40c], R16 ;  /* 0x00040c1001007387 */ /* 0x000fe80000100800 */
[----:B------:R0:W-:Y:S04]  /*9750*/  STL [R1+0x3d4], R14 ;  /* 0x0003d40e01007387 */ /* 0x0001e80000100800 */
[----:B------:R1:W-:Y:S04]  /*9760*/  STL [R1+0x414], R12 ;  /* 0x0004140c01007387 */ /* 0x0003e80000100800 */
[----:B------:R2:W-:Y:S01]  /*9770*/  STL [R1+0x3dc], R10 ;  /* 0x0003dc0a01007387 */ /* 0x0005e20000100800 */
[----:B0-----:R-:W-:-:S02]  /*9780*/  IADD3 R14, P6, R13, R3, RZ ;  /* 0x000000030d0e7210 */ /* 0x001fc40007fde0ff */
[----:B-1----:R-:W-:-:S03]  /*9790*/  LEA.HI.X.SX32 R12, R8, R2, 0x1, P5 ;  /* 0x00000002080c7211 */ /* 0x002fc600028f0eff */
[----:B------:R-:W-:Y:S01]  /*97a0*/  STL [R1+0x41c], R14 ;  /* 0x00041c0e01007387 */ /* 0x000fe20000100800 */
[-C--:B------:R-:W-:Y:S02]  /*97b0*/  LEA.HI.X.SX32 R8, R6, R2.reuse, 0x1, P4 ;  /* 0x0000000206087211 */ /* 0x080fe400020f0eff */
[-C--:B--2---:R-:W-:Y:S01]  /*97c0*/  IADD3 R10, P5, R15, R3.reuse, RZ ;  /* 0x000000030f0a7210 */ /* 0x084fe20007fbe0ff */
[----:B------:R-:W-:Y:S01]  /*97d0*/  STL [R1+0x3e4], R12 ;  /* 0x0003e40c01007387 */ /* 0x000fe20000100800 */
[-C--:B------:R-:W-:Y:S02]  /*97e0*/  IADD3 R6, P4, R17, R3.reuse, RZ ;  /* 0x0000000311067210 */ /* 0x080fe40007f9e0ff */
[----:B------:R-:W-:Y:S01]  /*97f0*/  IADD3 R3, P3, R19, R3, RZ ;  /* 0x0000000313037210 */ /* 0x000fe20007f7e0ff */
[----:B------:R-:W-:Y:S04]  /*9800*/  STL [R1+0x820], R10 ;  /* 0x0008200a01007387 */ /* 0x000fe80000100800 */
[----:B------:R-:W-:Y:S04]  /*9810*/  STL [R1+0x3f0], R8 ;  /* 0x0003f00801007387 */ /* 0x000fe80000100800 */
[----:B------:R0:W-:Y:S04]  /*9820*/  STL [R1+0x828], R6 ;  /* 0x0008280601007387 */ /* 0x0001e80000100800 */
[----:B------:R1:W-:Y:S04]  /*9830*/  STL [R1+0x3f8], R4 ;  /* 0x0003f80401007387 */ /* 0x0003e80000100800 */
[----:B------:R2:W-:Y:S01]  /*9840*/  STL [R1+0x82c], R3 ;  /* 0x00082c0301007387 */ /* 0x0005e20000100800 */
[----:B0-----:R-:W-:-:S02]  /*9850*/  LEA.HI.X.SX32 R6, R7, R2, 0x1, P2 ;  /* 0x0000000207067211 */ /* 0x001fc400010f0eff */
[-C--:B------:R-:W-:Y:S02]  /*9860*/  LEA.HI.X.SX32 R7, R13, R2.reuse, 0x1, P6 ;  /* 0x000000020d077211 */ /* 0x080fe400030f0eff */
[----:B-1----:R-:W-:Y:S01]  /*9870*/  IADD3 R4, P2, R5, UR6, RZ ;  /* 0x0000000605047c10 */ /* 0x002fe2000ff5e0ff */
[----:B------:R0:W-:Y:S01]  /*9880*/  STL [R1+0x400], R6 ;  /* 0x0004000601007387 */ /* 0x0001e20000100800 */
[----:B------:R-:W-:Y:S01]  /*9890*/  UIADD3 UR6, UR8, 0x4000, URZ ;  /* 0x0000400008067890 */ /* 0x000fe2000fffe03f */
[----:B--2---:R-:W-:-:S03]  /*98a0*/  LEA.HI.X.SX32 R3, R9, R2, 0x1, P1 ;  /* 0x0000000209037211 */ /* 0x004fc600008f0eff */
[----:B------:R-:W-:Y:S02]  /*98b0*/  USHF.R.U32.HI UR14, URZ, 0x4, UR6 ;  /* 0x000000043f0e7899 */ /* 0x000fe40008011606 */
[----:B------:R-:W-:Y:S01]  /*98c0*/  UIADD3 UR6, UP0, UR12, 0x2, URZ ;  /* 0x000000020c067890 */ /* 0x000fe2000ff1e03f */
[----:B------:R1:W-:Y:S01]  /*98d0*/  STL [R1+0x408], R3 ;  /* 0x0004080301007387 */ /* 0x0003e20000100800 */
[----:B------:R-:W-:Y:S01]  /*98e0*/  USGXT.U32 UR14, UR14, 0xe ;  /* 0x0000000e0e0e789a */ /* 0x000fe20008000000 */
[----:B0-----:R-:W-:-:S05]  /*98f0*/  LEA.HI.X.SX32 R6, R11, R2, 0x1, P0 ;  /* 0x000000020b067211 */ /* 0x001fca00000f0eff */
[----:B------:R0:W-:Y:S01]  /*9900*/  STL [R1+0x410], R6 ;  /* 0x0004100601007387 */ /* 0x0001e20000100800 */
[----:B-1----:R-:W-:-:S03]  /*9910*/  LEA.HI.X.SX32 R3, R15, R2, 0x1, P5 ;  /* 0x000000020f037211 */ /* 0x002fc600028f0eff */
[----:B------:R-:W-:Y:S04]  /*9920*/  STL [R1+0x418], R7 ;  /* 0x0004180701007387 */ /* 0x000fe80000100800 */
[----:B------:R1:W-:Y:S01]  /*9930*/  STL [R1+0x420], R3 ;  /* 0x0004200301007387 */ /* 0x0003e20000100800 */
[-C--:B0-----:R-:W-:Y:S02]  /*9940*/  LEA.HI.X.SX32 R6, R17, R2.reuse, 0x1, P4 ;  /* 0x0000000211067211 */ /* 0x081fe400020f0eff */
[----:B------:R-:W-:-:S03]  /*9950*/  LEA.HI.X.SX32 R2, R19, R2, 0x1, P3 ;  /* 0x0000000213027211 */ /* 0x000fc600018f0eff */
[----:B------:R0:W-:Y:S01]  /*9960*/  STL [R1+0x824], R6 ;  /* 0x0008240601007387 */ /* 0x0001e20000100800 */
[----:B-1----:R-:W-:-:S03]  /*9970*/  LEA.HI.X.SX32 R3, R5, UR7, 0x1, P2 ;  /* 0x0000000705037c11 */ /* 0x002fc600090f0eff */
[----:B------:R1:W-:Y:S01]  /*9980*/  STL [R1+0x424], R2 ;  /* 0x0004240201007387 */ /* 0x0003e20000100800 */
[----:B------:R-:W-:Y:S02]  /*9990*/  UIADD3.X UR7, UR4, 0x40000040, URZ, UP0, !UPT ;  /* 0x4000004004077890 */ /* 0x000fe400087fe43f */
[----:B------:R-:W-:Y:S01]  /*99a0*/  UIADD3 UR10, UP0, UR14, 0x2, URZ ;  /* 0x000000020e0a7890 */ /* 0x000fe2000ff1e03f */
[----:B------:R-:W-:Y:S01]  /*99b0*/  UMOV UR4, UR6 ;  /* 0x0000000600047c82 */ /* 0x000fe20008000000 */
[----:B0-----:R-:W-:Y:S02]  /*99c0*/  IMAD.SHL.U32 R6, R24, 0x10, RZ ;  /* 0x0000001018067824 */ /* 0x001fe400078e00ff */
[----:B------:R-:W-:Y:S01]  /*99d0*/  UIADD3.X UR11, UR5, 0x40000040, URZ, UP0, !UPT ;  /* 0x40000040050b7890 */ /* 0x000fe200087fe43f */
[----:B------:R-:W-:Y:S01]  /*99e0*/  CS2R R24, SRZ ;  /* 0x0000000000187805 */ /* 0x000fe2000001ff00 */
[----:B-1----:R-:W0:Y:S01]  /*99f0*/  LDC R2, c[0x0][0x238] ;  /* 0x00008e00ff027b82 */ /* 0x002e220000000800 */
[----:B------:R1:W-:Y:S01]  /*9a00*/  STL [R1+0x880], R6 ;  /* 0x0008800601007387 */ /* 0x0003e20000100800 */
[----:B------:R-:W-:Y:S01]  /*9a10*/  UMOV UR5, UR7 ;  /* 0x0000000700057c82 */ /* 0x000fe20008000000 */
[----:B------:R-:W-:-:S02]  /*9a20*/  UMOV UR6, UR10 ;  /* 0x0000000a00067c82 */ /* 0x000fc40008000000 */
[----:B------:R-:W-:Y:S01]  /*9a30*/  UMOV UR7, UR11 ;  /* 0x0000000b00077c82 */ /* 0x000fe20008000000 */
[----:B------:R-:W-:Y:S01]  /*9a40*/  STL [R1+0x38], RZ ;  /* 0x000038ff01007387 */ /* 0x000fe20000100800 */
[----:B------:R-:W-:Y:S02]  /*9a50*/  UIADD3.64 UR16, UR4, 0x2, URZ ;  /* 0x0000000204107897 */ /* 0x000fe4000fffe03f */
[----:B------:R-:W-:Y:S01]  /*9a60*/  UIADD3.64 UR20, UR4, 0x4, URZ ;  /* 0x0000000404147897 */ /* 0x000fe2000fffe03f */
[----:B------:R2:W-:Y:S01]  /*9a70*/  STL [R1+0x85c], R21 ;  /* 0x00085c1501007387 */ /* 0x0005e20000100800 */
[----:B------:R-:W-:Y:S01]  /*9a80*/  UIADD3.64 UR24, UR4, 0x1fe, URZ ;  /* 0x000001fe04187897 */ /* 0x000fe2000fffe03f */
[----:B-1----:R-:W-:Y:S01]  /*9a90*/  LOP3.LUT R6, R6, 0x70, RZ, 0xc0, !PT ;  /* 0x0000007006067812 */ /* 0x002fe200078ec0ff */
[----:B------:R-:W-:Y:S02]  /*9aa0*/  UIADD3.64 UR28, UR4, 0x200, URZ ;  /* 0x00000200041c7897 */ /* 0x000fe4000fffe03f */
[----:B------:R-:W-:-:S02]  /*9ab0*/  UIADD3.64 UR32, UR4, 0x202, URZ ;  /* 0x0000020204207897 */ /* 0x000fc4000fffe03f */
[----:B------:R-:W-:Y:S01]  /*9ac0*/  IMAD R6, R231, 0x80, R6 ;  /* 0x00000080e7067824 */ /* 0x000fe200078e0206 */
[----:B------:R-:W-:Y:S02]  /*9ad0*/  UIADD3.64 UR36, UR4, 0x204, URZ ;  /* 0x0000020404247897 */ /* 0x000fe4000fffe03f */
[----:B------:R-:W-:Y:S02]  /*9ae0*/  UIADD3.64 UR18, UR6, 0x2, URZ ;  /* 0x0000000206127897 */ /* 0x000fe4000fffe03f */
[----:B------:R-:W-:Y:S01]  /*9af0*/  STL [R1+0x854], R6 ;  /* 0x0008540601007387 */ /* 0x000fe20000100800 */
[----:B------:R-:W-:Y:S01]  /*9b00*/  UIADD3.64 UR22, UR6, 0x4, URZ ;  /* 0x0000000406167897 */ /* 0x000fe2000fffe03f */
[C---:B0-----:R-:W-:Y:S02]  /*9b10*/  IMAD R7, R2.reuse, 0x7f, RZ ;  /* 0x0000007f02077824 */ /* 0x041fe400078e02ff */
[C---:B------:R-:W-:Y:S02]  /*9b20*/  IMAD R8, R2.reuse, 0x7e, RZ ;  /* 0x0000007e02087824 */ /* 0x040fe400078e02ff */
[C---:B------:R-:W-:Y:S01]  /*9b30*/  IMAD R9, R2.reuse, 0x7d, RZ ;  /* 0x0000007d02097824 */ /* 0x040fe200078e02ff */
[-C--:B------:R-:W-:Y:S01]  /*9b40*/  IADD3 R231, P3, R7, R4.reuse, RZ ;  /* 0x0000000407e77210 */ /* 0x080fe20007f7e0ff */
[----:B------:R-:W-:Y:S01]  /*9b50*/  IMAD R10, R2, 0x7c, RZ ;  /* 0x0000007c020a7824 */ /* 0x000fe200078e02ff */
[----:B--2---:R-:W-:Y:S01]  /*9b60*/  IADD3 R21, P4, R8, R4, RZ ;  /* 0x0000000408157210 */ /* 0x004fe20007f9e0ff */
[----:B------:R-:W-:-:S02]  /*9b70*/  IMAD R11, R2, 0x7b, RZ ;  /* 0x0000007b020b7824 */ /* 0x000fc400078e02ff */
[----:B------:R0:W-:Y:S01]  /*9b80*/  STL [R1+0x42c], R231 ;  /* 0x00042ce701007387 */ /* 0x0001e20000100800 */
[----:B------:R-:W-:Y:S01]  /*9b90*/  IMAD R12, R2, 0x7a, RZ ;  /* 0x0000007a020c7824 */ /* 0x000fe200078e02ff */
[-C--:B------:R-:W-:Y:S01]  /*9ba0*/  IADD3 R232, P6, R10, R4.reuse, RZ ;  /* 0x000000040ae87210 */ /* 0x080fe20007fde0ff */
[C---:B------:R-:W-:Y:S01]  /*9bb0*/  IMAD R13, R2.reuse, 0x79, RZ ;  /* 0x00000079020d7824 */ /* 0x040fe200078e02ff */
[----:B------:R1:W-:Y:S01]  /*9bc0*/  STL [R1+0x434], R21 ;  /* 0x0004341501007387 */ /* 0x0003e20000100800 */
[C---:B------:R-:W-:Y:S02]  /*9bd0*/  IMAD R14, R2.reuse, 0x78, RZ ;  /* 0x00000078020e7824 */ /* 0x040fe400078e02ff */
[C---:B------:R-:W-:Y:S02]  /*9be0*/  IMAD R15, R2.reuse, 0x77, RZ ;  /* 0x00000077020f7824 */ /* 0x040fe400078e02ff */
[C---:B------:R-:W-:Y:S01]  /*9bf0*/  IMAD R16, R2.reuse, 0x76, RZ ;  /* 0x0000007602107824 */ /* 0x040fe200078e02ff */
[----:B0-----:R-:W-:Y:S01]  /*9c00*/  IADD3 R231, P5, R9, R4, RZ ;  /* 0x0000000409e77210 */ /* 0x001fe20007fbe0ff */
[----:B------:R-:W-:-:S02]  /*9c10*/  IMAD R17, R2, 0x75, RZ ;  /* 0x0000007502117824 */ /* 0x000fc400078e02ff */
[C---:B------:R-:W-:Y:S01]  /*9c20*/  IMAD R18, R2.reuse, 0x74, RZ ;  /* 0x0000007402127824 */ /* 0x040fe200078e02ff */
[-C--:B-1----:R-:W-:Y:S01]  /*9c30*/  IADD3 R21, P0, R11, R4.reuse, RZ ;  /* 0x000000040b157210 */ /* 0x082fe20007f1e0ff */
[----:B------:R0:W-:Y:S01]  /*9c40*/  STL [R1+0x43c], R231 ;  /* 0x00043ce701007387 */ /* 0x0001e20000100800 */
[C---:B------:R-:W-:Y:S02]  /*9c50*/  IMAD R19, R2.reuse, 0x73, RZ ;  /* 0x0000007302137824 */ /* 0x040fe400078e02ff */
[C---:B------:R-:W-:Y:S01]  /*9c60*/  IMAD R20, R2.reuse, 0x72, RZ ;  /* 0x0000007202147824 */ /* 0x040fe200078e02ff */
[----:B------:R1:W-:Y:S01]  /*9c70*/  STL [R1+0x444], R232 ;  /* 0x000444e801007387 */ /* 0x0003e20000100800 */
[C---:B------:R-:W-:Y:S02]  /*9c80*/  IMAD R22, R2.reuse, 0x71, RZ ;  /* 0x0000007102167824 */ /* 0x040fe400078e02ff */
[C---:B------:R-:W-:Y:S01]  /*9c90*/  IMAD R23, R2.reuse, 0x70, RZ ;  /* 0x0000007002177824 */ /* 0x040fe200078e02ff */
[----:B------:R2:W-:Y:S01]  /*9ca0*/  STL [R1+0x44c], R21 ;  /* 0x00044c1501007387 */ /* 0x0005e20000100800 */
[----:B------:R-:W-:Y:S01]  /*9cb0*/  IMAD R57, R2, 0x6f, RZ ;  /* 0x0000006f02397824 */ /* 0x000fe200078e02ff */
[----:B0-----:R-:W-:Y:S01]  /*9cc0*/  IADD3 R231, P1, R12, R4, RZ ;  /* 0x000000040ce77210 */ /* 0x001fe20007f3e0ff */
[----:B------:R-:W-:-:S02]  /*9cd0*/  IMAD R58, R2, 0x6e, RZ ;  /* 0x0000006e023a7824 */ /* 0x000fc400078e02ff */
[C---:B------:R-:W-:Y:S01]  /*9ce0*/  IMAD R59, R2.reuse, 0x6d, RZ ;  /* 0x0000006d023b7824 */ /* 0x040fe200078e02ff */
[-C--:B-1----:R-:W-:Y:S01]  /*9cf0*/  IADD3 R232, P2, R13, R4.reuse, RZ ;  /* 0x000000040de87210 */ /* 0x082fe20007f5e0ff */
[----:B------:R0:W-:Y:S01]  /*9d00*/  STL [R1+0x454], R231 ;  /* 0x000454e701007387 */ /* 0x0001e20000100800 */
[----:B------:R-:W-:Y:S01]  /*9d10*/  IMAD R60, R2, 0x6c, RZ ;  /* 0x0000006c023c7824 */ /* 0x000fe200078e02ff */
[-C--:B--2---:R-:W-:Y:S02]  /*9d20*/  LEA.HI.X.SX32 R21, R7, R3.reuse, 0x1, P3 ;  /* 0x0000000307157211 */ /* 0x084fe400018f0eff */
[----:B------:R-:W-:Y:S01]  /*9d30*/  STL [R1+0x45c], R232 ;  /* 0x00045ce801007387 */ /* 0x000fe20000100800 */
[-C--:B------:R-:W-:Y:S01]  /*9d40*/  LEA.HI.X.SX32 R7, R8, R3.reuse, 0x1, P4 ;  /* 0x0000000308077211 */ /* 0x080fe200020f0eff */
[----:B------:R-:W-:Y:S01]  /*9d50*/  IMAD R61, R2, 0x6b, RZ ;  /* 0x0000006b023d7824 */ /* 0x000fe200078e02ff */
[-C--:B------:R-:W-:Y:S01]  /*9d60*/  LEA.HI.X.SX32 R8, R9, R3.reuse, 0x1, P5 ;  /* 0x0000000309087211 */ /* 0x080fe200028f0eff */
[----:B------:R1:W-:Y:S01]  /*9d70*/  STL [R1+0x428], R21 ;  /* 0x0004281501007387 */ /* 0x0003e20000100800 */
[----:B------:R-:W-:Y:S01]  /*9d80*/  LEA.HI.X.SX32 R9, R10, R3, 0x1, P6 ;  /* 0x000000030a097211 */ /* 0x000fe200030f0eff */
[----:B------:R-:W-:Y:S01]  /*9d90*/  IMAD R62, R2, 0x6a, RZ ;  /* 0x0000006a023e7824 */ /* 0x000fe200078e02ff */
[----:B0-----:R-:W-:Y:S01]  /*9da0*/  IADD3 R231, P3, R14, R4, RZ ;  /* 0x000000040ee77210 */ /* 0x001fe20007f7e0ff */
[----:B------:R-:W-:-:S02]  /*9db0*/  IMAD R63, R2, 0x69, RZ ;  /* 0x00000069023f7824 */ /* 0x000fc400078e02ff */
[C---:B------:R-:W-:Y:S02]  /*9dc0*/  IMAD R64, R2.reuse, 0x68, RZ ;  /* 0x0000006802407824 */ /* 0x040fe400078e02ff */
[----:B------:R-:W-:Y:S01]  /*9dd0*/  STL [R1+0x464], R231 ;  /* 0x000464e701007387 */ /* 0x000fe20000100800 */
[C---:B------:R-:W-:Y:S01]  /*9de0*/  IMAD R65, R2.reuse, 0x67, RZ ;  /* 0x0000006702417824 */ /* 0x040fe200078e02ff */
[----:B-1----:R-:W-:Y:S01]  /*9df0*/  IADD3 R21, P4, R15, R4, RZ ;  /* 0x000000040f157210 */ /* 0x002fe20007f9e0ff */
[C---:B------:R-:W-:Y:S01]  /*9e00*/  IMAD R66, R2.reuse, 0x66, RZ ;  /* 0x0000006602427824 */ /* 0x040fe200078e02ff */
[----:B------:R0:W-:Y:S01]  /*9e10*/  STL [R1+0x430], R7 ;  /* 0x0004300701007387 */ /* 0x0001e20000100800 */
[C---:B------:R-:W-:Y:S02]  /*9e20*/  IMAD R67, R2.reuse, 0x65, RZ ;  /* 0x0000006502437824 */ /* 0x040fe400078e02ff */
[C---:B------:R-:W-:Y:S01]  /*9e30*/  IMAD R68, R2.reuse, 0x64, RZ ;  /* 0x0000006402447824 */ /* 0x040fe200078e02ff */
[----:B------:R-:W-:Y:S01]  /*9e40*/  STL [R1+0x46c], R21 ;  /* 0x00046c1501007387 */ /* 0x000fe20000100800 */
[----:B------:R-:W-:-:S02]  /*9e50*/  IMAD R69, R2, 0x63, RZ ;  /* 0x0000006302457824 */ /* 0x000fc400078e02ff */
[C---:B------:R-:W-:Y:S01]  /*9e60*/  IMAD R70, R2.reuse, 0x62, RZ ;  /* 0x0000006202467824 */ /* 0x040fe200078e02ff */
[----:B------:R1:W-:Y:S01]  /*9e70*/  STL [R1+0x438], R8 ;  /* 0x0004380801007387 */ /* 0x0003e20000100800 */
[----:B------:R-:W-:Y:S01]  /*9e80*/  IMAD R71, R2, 0x61, RZ ;  /* 0x0000006102477824 */ /* 0x000fe200078e02ff */
[-C--:B0-----:R-:W-:Y:S01]  /*9e90*/  IADD3 R7, P5, R16, R4.reuse, RZ ;  /* 0x0000000410077210 */ /* 0x081fe20007fbe0ff */
[C---:B------:R-:W-:Y:S02]  /*9ea0*/  IMAD R72, R2.reuse, 0x60, RZ ;  /* 0x0000006002487824 */ /* 0x040fe400078e02ff */
[C---:B------:R-:W-:Y:S02]  /*9eb0*/  IMAD R73, R2.reuse, 0x5f, RZ ;  /* 0x0000005f02497824 */ /* 0x040fe400078e02ff */
[----:B------:R0:W-:Y:S01]  /*9ec0*/  STL [R1+0x474], R7 ;  /* 0x0004740701007387 */ /* 0x0001e20000100800 */
[----:B------:R-:W-:Y:S01]  /*9ed0*/  IMAD R74, R2, 0x5e, RZ ;  /* 0x0000005e024a7824 */ /* 0x000fe200078e02ff */
[----:B-1----:R-:W-:-:S02]  /*9ee0*/  IADD3 R8, P6, R17, R4, RZ ;  /* 0x0000000411087210 */ /* 0x002fc40007fde0ff */
[----:B------:R1:W-:Y:S01]  /*9ef0*/  STL [R1+0x440], R9 ;  /* 0x0004400901007387 */ /* 0x0003e20000100800 */
[C---:B------:R-:W-:Y:S02]  /*9f00*/  IMAD R75, R2.reuse, 0x5d, RZ ;  /* 0x0000005d024b7824 */ /* 0x040fe400078e02ff */
[C---:B------:R-:W-:Y:S01]  /*9f10*/  IMAD R76, R2.reuse, 0x5c, RZ ;  /* 0x0000005c024c7824 */ /* 0x040fe200078e02ff */
[----:B------:R2:W-:Y:S01]  /*9f20*/  STL [R1+0x47c], R8 ;  /* 0x00047c0801007387 */ /* 0x0005e20000100800 */
[C---:B------:R-:W-:Y:S01]  /*9f30*/  IMAD R77, R2.reuse, 0x5b, RZ ;  /* 0x0000005b024d7824 */ /* 0x040fe200078e02ff */
[-C--:B0-----:R-:W-:Y:S01]  /*9f40*/  LEA.HI.X.SX32 R7, R11, R3.reuse, 0x1, P0 ;  /* 0x000000030b077211 */ /* 0x081fe200000f0eff */
[C---:B------:R-:W-:Y:S02]  /*9f50*/  IMAD R78, R2.reuse, 0x5a, RZ ;  /* 0x0000005a024e7824 */ /* 0x040fe400078e02ff */
[----:B------:R-:W-:Y:S01]  /*9f60*/  IMAD R79, R2, 0x59, RZ ;  /* 0x00000059024f7824 */ /* 0x000fe200078e02ff */
[----:B-1----:R-:W-:Y:S01]  /*9f70*/  IADD3 R9, P0, R18, R4, RZ ;  /* 0x0000000412097210 */ /* 0x002fe20007f1e0ff */
[----:B------:R0:W-:Y:S01]  /*9f80*/  STL [R1+0x448], R7 ;  /* 0x0004480701007387 */ /* 0x0001e20000100800 */
[----:B------:R-:W-:Y:S01]  /*9f90*/  IMAD R80, R2, 0x58, RZ ;  /* 0x0000005802507824 */ /* 0x000fe200078e02ff */
[----:B--2---:R-:W-:-:S02]  /*9fa0*/  LEA.HI.X.SX32 R8, R12, R3, 0x1, P1 ;  /* 0x000000030c087211 */ /* 0x004fc400008f0eff */
[----:B------:R1:W-:Y:S01]  /*9fb0*/  STL [R1+0x484], R9 ;  /* 0x0004840901007387 */ /* 0x0003e20000100800 */
[C---:B------:R-:W-:Y:S02]  /*9fc0*/  IMAD R81, R2.reuse, 0x57, RZ ;  /* 0x0000005702517824 */ /* 0x040fe400078e02ff */
[C---:B------:R-:W-:Y:S01]  /*9fd0*/  IMAD R82, R2.reuse, 0x56, RZ ;  /* 0x0000005602527824 */ /* 0x040fe200078e02ff */
[----:B------:R2:W-:Y:S01]  /*9fe0*/  STL [R1+0x450], R8 ;  /* 0x0004500801007387 */ /* 0x0005e20000100800 */
[C---:B------:R-:W-:Y:S01]  /*9ff0*/  IMAD R83, R2.reuse, 0x55, RZ ;  /* 0x0000005502537824 */ /* 0x040fe200078e02ff */
[-C--:B0-----:R-:W-:Y:S01]  /*a000*/  IADD3 R7, P1, R19, R4.reuse, RZ ;  /* 0x0000000413077210 */ /* 0x081fe20007f3e0ff */
[C---:B------:R-:W-:Y:S02]  /*a010*/  IMAD R84, R2.reuse, 0x54, RZ ;  /* 0x0000005402547824 */ /* 0x040fe400078e02ff */
[C---:B------:R-:W-:Y:S01]  /*a020*/  IMAD R85, R2.reuse, 0x53, RZ ;  /* 0x0000005302557824 */ /* 0x040fe200078e02ff */
[----:B-1----:R-:W-:Y:S01]  /*a030*/  LEA.HI.X.SX32 R9, R13, R3, 0x1, P2 ;  /* 0x000000030d097211 */ /* 0x002fe200010f0eff */
[----:B------:R0:W-:Y:S01]  /*a040*/  STL [R1+0x48c], R7 ;  /* 0x00048c0701007387 */ /* 0x0001e20000100800 */
[----:B------:R-:W-:Y:S01]  /*a050*/  IMAD R86, R2, 0x52, RZ ;  /* 0x0000005202567824 */ /* 0x000fe200078e02ff */
[----:B--2---:R-:W-:-:S02]  /*a060*/  IADD3 R8, P2, R20, R4, RZ ;  /* 0x0000000414087210 */ /* 0x004fc40007f5e0ff */
[----:B------:R1:W-:Y:S01]  /*a070*/  STL [R1+0x458], R9 ;  /* 0x0004580901007387 */ /* 0x0003e20000100800 */
[C---:B------:R-:W-:Y:S02]  /*a080*/  IMAD R87, R2.reuse, 0x51, RZ ;  /* 0x0000005102577824 */ /* 0x040fe400078e02ff */
[C---:B------:R-:W-:Y:S01]  /*a090*/  IMAD R152, R2.reuse, 0x50, RZ ;  /* 0x0000005002987824 */ /* 0x040fe200078e02ff */
[----:B------:R2:W-:Y:S01]  /*a0a0*/  STL [R1+0x494], R8 ;  /* 0x0004940801007387 */ /* 0x0005e20000100800 */
[----:B------:R-:W-:Y:S01]  /*a0b0*/  IMAD R153, R2, 0x4f, RZ ;  /* 0x0000004f02997824 */ /* 0x000fe200078e02ff */
        /* <DEDUP_REMOVED lines=14> */
[----:B------:R-:W-:Y:S01]  /*a1a0*/  IMAD R161, R2, 0x47, RZ ;  /* 0x0000004702a17824 */ /* 0x000fe200078e02ff */
        /* <DEDUP_REMOVED lines=14> */
[----:B------:R-:W-:Y:S01]  /*a290*/  IMAD.SHL.U32 R168, R2, 0x40, RZ ;  /* 0x0000004002a87824 */ /* 0x000fe200078e00ff */
        /* <DEDUP_REMOVED lines=20> */
[C---:B------:R-:W-:Y:S01]  /*a3e0*/  IMAD R179, R2.reuse, 0x35, RZ ;  /* 0x0000003502b37824 */ /* 0x040fe200078e02ff */
        /* <DEDUP_REMOVED lines=8> */
[----:B------:R-:W-:Y:S01]  /*a470*/  IMAD R183, R2, 0x31, RZ ;  /* 0x0000003102b77824 */ /* 0x000fe200078e02ff */
        /* <DEDUP_REMOVED lines=13> */
[C---:B------:R-:W-:Y:S01]  /*a550*/  IMAD R190, R2.reuse, 0x2a, RZ ;  /* 0x0000002a02be7824 */ /* 0x040fe200078e02ff */
[----:B------:R-:W-:Y:S01]  /*a560*/  CS2R R56, SRZ ;  /* 0x0000000000387805 */ /* 0x000fe2000001ff00 */
        /* <DEDUP_REMOVED lines=10> */
[----:B0-----:R-:W-:Y:S01]  /*a610*/  IADD3 R7, P6, R65, R4, RZ ;  /* 0x0000000441077210 */ /* 0x001fe20007fde0ff */
[C---:B------:R-:W-:Y:S02]  /*a620*/  IMAD R196, R2.reuse, 0x24, RZ ;  /* 0x0000002402c47824 */ /* 0x040fe400078e02ff */
[C---:B------:R-:W-:Y:S01]  /*a630*/  IMAD R197, R2.reuse, 0x23, RZ ;  /* 0x0000002302c57824 */ /* 0x040fe200078e02ff */
[----:B-1----:R-:W-:Y:S01]  /*a640*/  LEA.HI.X.SX32 R9, R59, R3, 0x1, P0 ;  /* 0x000000033b097211 */ /* 0x002fe200000f0eff */
[----:B------:R0:W-:Y:S01]  /*a650*/  STL [R1+0x4ec], R7 ;  /* 0x0004ec0701007387 */ /* 0x0001e20000100800 */
[----:B------:R-:W-:Y:S01]  /*a660*/  IMAD R198, R2, 0x22, RZ ;  /* 0x0000002202c67824 */ /* 0x000fe200078e02ff */
[----:B------:R-:W-:-:S02]  /*a670*/  CS2R R58, SRZ ;  /* 0x00000000003a7805 */ /* 0x000fc4000001ff00 */
[-C--:B--2---:R-:W-:Y:S01]  /*a680*/  IADD3 R8, P0, R66, R4.reuse, RZ ;  /* 0x0000000442087210 */ /* 0x084fe20007f1e0ff */
[----:B------:R1:W-:Y:S01]  /*a690*/  STL [R1+0x4b8], R9 ;  /* 0x0004b80901007387 */ /* 0x0003e20000100800 */
[C---:B------:R-:W-:Y:S02]  /*a6a0*/  IMAD R199, R2.reuse, 0x21, RZ ;  /* 0x0000002102c77824 */ /* 0x040fe400078e02ff */
[C---:B------:R-:W-:Y:S01]  /*a6b0*/  IMAD.SHL.U32 R200, R2.reuse, 0x20, RZ ;  /* 0x0000002002c87824 */ /* 0x040fe200078e00ff */
        /* <DEDUP_REMOVED lines=10> */
[C---:B------:R-:W-:Y:S01]  /*a760*/  IMAD R205, R2.reuse, 0x1b, RZ ;  /* 0x0000001b02cd7824 */ /* 0x040fe200078e02ff */
[----:B------:R-:W-:Y:S01]  /*a770*/  CS2R R60, SRZ ;  /* 0x00000000003c7805 */ /* 0x000fe2000001ff00 */
[C---:B------:R-:W-:Y:S01]  /*a780*/  IMAD R206, R2.reuse, 0x1a, RZ ;  /* 0x0000001a02ce7824 */ /* 0x040fe200078e02ff */
[----:B------:R2:W-:Y:S01]  /*a790*/  STL [R1+0x4c8], R8 ;  /* 0x0004c80801007387 */ /* 0x0005e20000100800 */
[----:B------:R-:W-:Y:S01]  /*a7a0*/  IMAD R207, R2, 0x19, RZ ;  /* 0x0000001902cf7824 */ /* 0x000fe200078e02ff */
        /* <DEDUP_REMOVED lines=43> */
[----:B------:R-:W-:Y:S01]  /*aa60*/  IMAD.SHL.U32 R228, R2, 0x4, RZ ;  /* 0x0000000402e47824 */ /* 0x000fe200078e00ff */
[----:B--2---:R-:W-:-:S02]  /*aa70*/  LEA.HI.X.SX32 R8, R67, R3, 0x1, P1 ;  /* 0x0000000343087211 */ /* 0x004fc400008f0eff */
[----:B------:R1:W-:Y:S01]  /*aa80*/  STL [R1+0x52c], R9 ;  /* 0x00052c0901007387 */ /* 0x0003e20000100800 */
[C---:B------:R-:W-:Y:S01]  /*aa90*/  IMAD R229, R2.reuse, 0x3, RZ ;  /* 0x0000000302e57824 */ /* 0x040fe200078e02ff */
[----:B------:R-:W-:Y:S01]  /*aaa0*/  CS2R R66, SRZ ;  /* 0x0000000000427805 */ /* 0x000fe2000001ff00 */
[C---:B------:R-:W-:Y:S01]  /*aab0*/  IMAD.SHL.U32 R230, R2.reuse, 0x2, RZ ;  /* 0x0000000202e67824 */ /* 0x040fe200078e00ff */
[----:B------:R2:W-:Y:S01]  /*aac0*/  STL [R1+0x4f8], R8 ;  /* 0x0004f80801007387 */ /* 0x0005e20000100800 */
[----:B------:R-:W-:Y:S01]  /*aad0*/  IMAD.SHL.U32 R5, R2, 0x80, RZ ;  /* 0x0000008002057824 */ /* 0x000fe200078e00ff */
        /* <DEDUP_REMOVED lines=386> */
[-C--:B--2---:R-:W-:Y:S01]  /*c300*/  LEA.HI.X.SX32 R8, R226, R3.reuse, 0x1, P5 ;  /* 0x00000003e2087211 */ /* 0x084fe200028f0eff */
[----:B------:R1:W-:Y:S04]  /*c310*/  STL [R1+0x7e8], R9 ;  /* 0x0007e80901007387 */ /* 0x0003e80000100800 */
[----:B------:R2:W-:Y:S01]  /*c320*/  STL [R1+0x7f0], R8 ;  /* 0x0007f00801007387 */ /* 0x0005e20000100800 */
[-C--:B0-----:R-:W-:Y:S02]  /*c330*/  LEA.HI.X.SX32 R7, R227, R3.reuse, 0x1, P6 ;  /* 0x00000003e3077211 */ /* 0x081fe400030f0eff */
[----:B-1----:R-:W-:-:S03]  /*c340*/  LEA.HI.X.SX32 R9, R228, R3, 0x1, P0 ;  /* 0x00000003e4097211 */ /* 0x002fc600000f0eff */
[----:B------:R0:W-:Y:S01]  /*c350*/  STL [R1+0x7f8], R7 ;  /* 0x0007f80701007387 */ /* 0x0001e20000100800 */
[----:B--2---:R-:W-:-:S03]  /*c360*/  LEA.HI.X.SX32 R8, R229, R3, 0x1, P1 ;  /* 0x00000003e5087211 */ /* 0x004fc600008f0eff */
[----:B------:R1:W-:Y:S04]  /*c370*/  STL [R1+0x800], R9 ;  /* 0x0008000901007387 */ /* 0x0003e80000100800 */
[----:B------:R2:W-:Y:S01]  /*c380*/  STL [R1+0x808], R8 ;  /* 0x0008080801007387 */ /* 0x0005e20000100800 */
[----:B0-----:R-:W-:Y:S02]  /*c390*/  LEA.HI.X.SX32 R7, R230, R3, 0x1, P2 ;  /* 0x00000003e6077211 */ /* 0x001fe400010f0eff */
[----:B-1----:R-:W-:-:S03]  /*c3a0*/  LOP3.LUT R9, R6, 0x10, RZ, 0x3c, !PT ;  /* 0x0000001006097812 */ /* 0x002fc600078e3cff */
[----:B------:R0:W-:Y:S01]  /*c3b0*/  STL [R1+0x810], R7 ;  /* 0x0008100701007387 */ /* 0x0001e20000100800 */
[----:B--2---:R-:W-:-:S03]  /*c3c0*/  LOP3.LUT R8, R6, 0x20, RZ, 0x3c, !PT ;  /* 0x0000002006087812 */ /* 0x004fc600078e3cff */
[----:B------:R1:W-:Y:S04]  /*c3d0*/  STL [R1+0x818], R2 ;  /* 0x0008180201007387 */ /* 0x0003e80000100800 */
[----:B------:R2:W-:Y:S01]  /*c3e0*/  STL [R1+0x878], R9 ;  /* 0x0008780901007387 */ /* 0x0005e20000100800 */
[----:B0-----:R-:W-:-:S03]  /*c3f0*/  LOP3.LUT R7, R6, 0x30, RZ, 0x3c, !PT ;  /* 0x0000003006077812 */ /* 0x001fc600078e3cff */
[----:B------:R0:W-:Y:S01]  /*c400*/  STL [R1+0x874], R8 ;  /* 0x0008740801007387 */ /* 0x0001e20000100800 */
[----:B-1----:R-:W-:-:S03]  /*c410*/  SHF.R.S32.HI R2, RZ, 0x1f, R5 ;  /* 0x0000001fff027819 */ /* 0x002fc60000011405 */
[----:B------:R1:W-:Y:S01]  /*c420*/  STL [R1+0x870], R7 ;  /* 0x0008700701007387 */ /* 0x0003e20000100800 */
[C---:B--2---:R-:W-:Y:S02]  /*c430*/  LOP3.LUT R9, R6.reuse, 0x40, RZ, 0x3c, !PT ;  /* 0x0000004006097812 */ /* 0x044fe400078e3cff */
[----:B0-----:R-:W-:-:S03]  /*c440*/  LOP3.LUT R8, R6, 0x50, RZ, 0x3c, !PT ;  /* 0x0000005006087812 */ /* 0x001fc600078e3cff */
[----:B------:R0:W-:Y:S01]  /*c450*/  STL [R1+0x86c], R9 ;  /* 0x00086c0901007387 */ /* 0x0001e20000100800 */
[----:B-1----:R-:W-:-:S03]  /*c460*/  LOP3.LUT R7, R6, 0x60, RZ, 0x3c, !PT ;  /* 0x0000006006077812 */ /* 0x002fc600078e3cff */
[----:B------:R0:W-:Y:S01]  /*c470*/  STL [R1+0x868], R8 ;  /* 0x0008680801007387 */ /* 0x0001e20000100800 */
[----:B------:R-:W-:-:S03]  /*c480*/  LOP3.LUT R6, R6, 0x70, RZ, 0x3c, !PT ;  /* 0x0000007006067812 */ /* 0x000fc600078e3cff */
[----:B------:R0:W-:Y:S04]  /*c490*/  STL [R1+0x864], R7 ;  /* 0x0008640701007387 */ /* 0x0001e80000100800 */
[----:B------:R0:W-:Y:S02]  /*c4a0*/  STL [R1+0x860], R6 ;  /* 0x0008600601007387 */ /* 0x0001e40000100800 */
.L_x_2:
[----:B------:R-:W2:Y:S01]  /*c4b0*/  LDL R2, [R1+0x810] ;  /* 0x0008100001027983 */ /* 0x000ea20000100800 */
[----:B-1----:R-:W1:Y:S03]  /*c4c0*/  LDC R180, c[0x0][0x230] ;  /* 0x00008c00ffb47b82 */ /* 0x002e660000000800 */
[----:B------:R-:W3:Y:S04]  /*c4d0*/  LDL R152, [R1+0x804] ;  /* 0x0008040001987983 */ /* 0x000ee80000100800 */
[----:B------:R-:W-:Y:S04]  /*c4e0*/  STL [R1+0x8d8], R161 ;  /* 0x0008d8a101007387 */ /* 0x000fe80000100800 */
[----:B------:R-:W-:Y:S04]  /*c4f0*/  STL [R1+0x8d4], R162 ;  /* 0x0008d4a201007387 */ /* 0x000fe80000100800 */
[----:B------:R-:W-:Y:S04]  /*c500*/  STL [R1+0x8d0], R163 ;  /* 0x0008d0a301007387 */ /* 0x000fe80000100800 */
[----:B------:R-:W-:Y:S04]  /*c510*/  STL [R1+0x8cc], R168 ;  /* 0x0008cca801007387 */ /* 0x000fe80000100800 */
[----:B------:R-:W-:Y:S04]  /*c520*/  STL [R1+0x8c8], R169 ;  /* 0x0008c8a901007387 */ /* 0x000fe80000100800 */
[----:B------:R-:W1:Y:S01]  /*c530*/  LDL.LU R5, [R1+0x38] ;  /* 0x0000380001057983 */ /* 0x000e620000300800 */
[----:B------:R-:W-:-:S03]  /*c540*/  PRMT R207, RZ, 0x7610, R207 ;  /* 0x00007610ffcf7816 */ /* 0x000fc600000000cf */
[----:B-----5:R-:W-:Y:S01]  /*c550*/  STL [R1+0x884], R0 ;  /* 0x0008840001007387 */ /* 0x020fe20000100800 */
[----:B-1----:R-:W-:-:S03]  /*c560*/  IMAD R180, R5, -0x80, R180 ;  /* 0xffffff8005b47824 */ /* 0x002fc600078e02b4 */
[----:B------:R-:W-:Y:S02]  /*c570*/  STL [R1+0x898], R5 ;  /* 0x0008980501007387 */ /* 0x000fe40000100800 */
[C---:B------:R-:W-:Y:S02]  /*c580*/  ISETP.GT.AND P2, PT, R180.reuse, RZ, PT ;  /* 0x000000ffb400720c */ /* 0x040fe40003f44270 */
[----:B------:R1:W-:Y:S04]  /*c590*/  STL [R1+0x8c4], R5 ;  /* 0x0008c40501007387 */ /* 0x0003e80000100800 */
[----:B-1----:R-:W4:Y:S01]  /*c5a0*/  LDL R5, [R1+0x81c] ;  /* 0x00081c0001057983 */ /* 0x002f220000100800 */
[----:B------:R-:W-:-:S06]  /*c5b0*/  ISETP.GT.AND P3, PT, R180, 0x1, PT ;  /* 0x00000001b400780c */ /* 0x000fcc0003f64270 */
[----:B0-----:R-:W-:Y:S01]  /*c5c0*/  @P2 IMAD.MOV.U32 R6, RZ, RZ, R4 ;  /* 0x000000ffff062224 */ /* 0x001fe200078e0004 */
[C---:B------:R-:W-:Y:S01]  /*c5d0*/  ISETP.GT.AND P4, PT, R180.reuse, 0x2, PT ;  /* 0x00000002b400780c */ /* 0x040fe20003f84270 */
[----:B------:R-:W-:Y:S01]  /*c5e0*/  @P2 IMAD.MOV.U32 R7, RZ, RZ, R3 ;  /* 0x000000ffff072224 */ /* 0x000fe200078e0003 */
[----:B------:R-:W-:Y:S01]  /*c5f0*/  STL [R1+0x89c], R4 ;  /* 0x00089c0401007387 */ /* 0x000fe20000100800 */
[----:B------:R-:W-:Y:S02]  /*c600*/  PRMT R170, RZ, 0x7610, R170 ;  /* 0x00007610ffaa7816 */ /* 0x000fe400000000aa */
[----:B------:R-:W-:Y:S01]  /*c610*/  PRMT R206, RZ, 0x7610, R206 ;  /* 0x00007610ffce7816 */ /* 0x000fe200000000ce */
[----:B------:R0:W-:Y:S01]  /*c620*/  STL [R1+0x894], R3 ;  /* 0x0008940301007387 */ /* 0x0001e20000100800 */
[C---:B------:R-:W-:Y:S02]  /*c630*/  ISETP.GT.AND P1, PT, R180.reuse, 0x3, PT ;  /* 0x00000003b400780c */ /* 0x040fe40003f24270 */
[----:B------:R-:W-:Y:S01]  /*c640*/  PRMT R171, RZ, 0x7610, R171 ;  /* 0x00007610ffab7816 */ /* 0x000fe200000000ab */
[----:B------:R4:W3:Y:S01]  /*c650*/  @P2 LDG.E.U8 R207, desc[UR40][R6.64] ;  /* 0x0000002806cf2981 */ /* 0x0008e2000c1e1100 */
[----:B------:R-:W-:-:S03]  /*c660*/  ISETP.GT.AND P0, PT, R180, 0x4, PT ;  /* 0x00000004b400780c */ /* 0x000fc60003f04270 */
[----:B0-----:R-:W2:Y:S04]  /*c670*/  LDL.LU R3, [R1+0x814] ;  /* 0x0008140001037983 */ /* 0x001ea80000300800 */
[----:B------:R-:W3:Y:S01]  /*c680*/  LDL R7, [R1+0x818] ;  /* 0x0008180001077983 */ /* 0x000ee20000100800 */
[----:B----4-:R-:W-:-:S03]  /*c690*/  @P3 IMAD.MOV.U32 R6, RZ, RZ, R5 ;  /* 0x000000ffff063224 */ /* 0x010fc600078e0005 */
[----:B------:R-:W4:Y:S04]  /*c6a0*/  LDL R5, [R1+0x7ec] ;  /* 0x0007ec0001057983 */ /* 0x000f280000100800 */
[----:B---3--:R0:W3:Y:S04]  /*c6b0*/  @P3 LDG.E.U8 R170, desc[UR40][R6.64] ;  /* 0x0000002806aa3981 */ /* 0x0080e8000c1e1100 */
[----:B--2---:R-:W-:Y:S01]  /*c6c0*/  STL [R1+0x8a0], R3 ;  /* 0x0008a00301007387 */ /* 0x004fe20000100800 */
[----:B0-----:R-:W-:Y:S02]  /*c6d0*/  @P4 IMAD.MOV.U32 R6, RZ, RZ, R3 ;  /* 0x000000ffff064224 */ /* 0x001fe400078e0003 */
[----:B------:R-:W-:-:S02]  /*c6e0*/  @P4 IMAD.MOV.U32 R7, RZ, RZ, R2 ;  /* 0x000000ffff074224 */ /* 0x000fc400078e0002 */
[----:B------:R-:W2:Y:S04]  /*c6f0*/  LDL.LU R2, [R1+0x7fc] ;  /* 0x0007fc0001027983 */ /* 0x000ea80000300800 */
[----:B------:R0:W3:Y:S04]  /*c700*/  @P4 LDG.E.U8 R206, desc[UR40][R6.64] ;  /* 0x0000002806ce4981 */ /* 0x0000e8000c1e1100 */
[----:B------:R-:W0:Y:S04]  /*c710*/  LDL R6, [R1+0x808] ;  /* 0x0008080001067983 */ /* 0x000e280000100800 */
[----:B------:R-:W0:Y:S02]  /*c720*/  LDL R7, [R1+0x80c] ;  /* 0x00080c0001077983 */ /* 0x000e240000100800 */
[----:B0-----:R-:W-:-:S04]  /*c730*/  @P1 LOP3.LUT R7, R7, R6, RZ, 0x3c, !PT ;  /* 0x0000000607071212 */ /* 0x001fc800078e3cff */
[----:B------:R-:W-:-:S04]  /*c740*/  @P1 LOP3.LUT R6, R7, R6, RZ, 0x3c, !PT ;  /* 0x0000000607061212 */ /* 0x000fc800078e3cff */
[----:B------:R-:W-:-:S05]  /*c750*/  @P1 LOP3.LUT R7, R7, R6, RZ, 0x3c, !PT ;  /* 0x0000000607071212 */ /* 0x000fca00078e3cff */
[----:B------:R0:W3:Y:S04]  /*c760*/  @P1 LDG.E.U8 R171, desc[UR40][R6.64] ;  /* 0x0000002806ab1981 */ /* 0x0000e8000c1e1100 */
[----:B------:R-:W4:Y:S01]  /*c770*/  LDL R7, [R1+0x800] ;  /* 0x0008000001077983 */ /* 0x000f220000100800 */
[----:B------:R-:W-:Y:S01]  /*c780*/  PRMT R172, RZ, 0x7610, R172 ;  /* 0x00007610ffac7816 */ /* 0x000fe200000000ac */
[----:B0-----:R-:W-:Y:S01]  /*c790*/  @P0 IMAD.MOV.U32 R6, RZ, RZ, R152 ;  /* 0x000000ffff060224 */ /* 0x001fe200078e0098 */
[----:B------:R-:W-:Y:S01]  /*c7a0*/  ISETP.GT.AND P2, PT, R180, 0x5, PT ;  /* 0x00000005b400780c */ /* 0x000fe20003f44270 */
[----:B------:R-:W3:Y:S01]  /*c7b0*/  LDL R152, [R1+0x7dc] ;  /* 0x0007dc0001987983 */ /* 0x000ee20000100800 */
[----:B------:R-:W-:-:S03]  /*c7c0*/  PRMT R205, RZ, 0x7610, R205 ;  /* 0x00007610ffcd7816 */ /* 0x000fc600000000cd */
[----:B----4-:R2:W4:Y:S04]  /*c7d0*/  @P0 LDG.E.U8 R172, desc[UR40][R6.64] ;  /* 0x0000002806ac0981 */ /* 0x010528000c1e1100 */
[----:B------:R-:W3:Y:S04]  /*c7e0*/  LDL R7, [R1+0x7f8] ;  /* 0x0007f80001077983 */ /* 0x000ee80000100800 */
[----:B--2---:R-:W-:Y:S01]  /*c7f0*/  @P2 IMAD.MOV.U32 R6, RZ, RZ, R2 ;  /* 0x000000ffff062224 */ /* 0x004fe200078e0002 */
[----:B------:R-:W-:Y:S01]  /*c800*/  STL [R1+0x8a4], R2 ;  /* 0x0008a40201007387 */ /* 0x000fe20000100800 */
[----:B------:R-:W-:-:S03]  /*c810*/  ISETP.GT.AND P3, PT, R180, 0x6, PT ;  /* 0x00000006b400780c */ /* 0x000fc60003f64270 */
[----:B---3--:R0:W2:Y:S04]  /*c820*/  @P2 LDG.E.U8 R205, desc[UR40][R6.64] ;  /* 0x0000002806cd2981 */ /* 0x0080a8000c1e1100 */
[----:B------:R-:W0:Y:S04]  /*c830*/  LDL R6, [R1+0x7f0] ;  /* 0x0007f00001067983 */ /* 0x000e280000100800 */
[----:B------:R-:W0:Y:S01]  /*c840*/  LDL R7, [R1+0x7f4] ;  /* 0x0007f40001077983 */ /* 0x000e220000100800 */
[----:B------:R-:W-:Y:S02]  /*c850*/  PRMT R204, RZ, 0x7610, R204 ;  /* 0x00007610ffcc7816 */ /* 0x000fe400000000cc */
[----:B------:R-:W-:-:S02]  /*c860*/  ISETP.GT.AND P4, PT, R180, 0x7, PT ;  /* 0x00000007b400780c */ /* 0x000fc40003f84270 */
        /* <DEDUP_REMOVED lines=8> */
[----:B------:R-:W2:Y:S04]  /*c8f0*/  LDL R5, [R1+0x7c4] ;  /* 0x0007c40001057983 */ /* 0x000ea80000100800 */
[----:B----4-:R0:W4:Y:S04]  /*c900*/  @P4 LDG.E.U8 R203, desc[UR40][R6.64] ;  /* 0x0000002806cb4981 */ /* 0x010128000c1e1100 */
[----:B------:R-:W0:Y:S04]  /*c910*/  LDL R6, [R1+0x7e0] ;  /* 0x0007e00001067983 */ /* 0x000e280000100800 */
[----:B------:R-:W0:Y:S01]  /*c920*/  LDL R7, [R1+0x7e4] ;  /* 0x0007e40001077983 */ /* 0x000e220000100800 */
[----:B------:R-:W-:-:S02]  /*c930*/  PRMT R154, RZ, 0x7610, R154 ;  /* 0x00007610ff9a7816 */ /* 0x000fc4000000009a */
[----:B------:R-:W-:Y:S02]  /*c940*/  ISETP.GT.AND P0, PT, R180, 0x9, PT ;  /* 0x00000009b400780c */ /* 0x000fe40003f04270 */
[----:B0-----:R-:W-:-:S04]  /*c950*/  @P1 LOP3.LUT R7, R7, R6, RZ, 0x3c, !PT ;  /* 0x0000000607071212 */ /* 0x001fc800078e3cff */
[----:B------:R-:W-:-:S04]  /*c960*/  @P1 LOP3.LUT R6, R7, R6, RZ, 0x3c, !PT ;  /* 0x0000000607061212 */ /* 0x000fc800078e3cff */
[----:B------:R-:W-:-:S05]  /*c970*/  @P1 LOP3.LUT R7, R7, R6, RZ, 0x3c, !PT ;  /* 0x0000000607071212 */ /* 0x000fca00078e3cff */
[----:B------:R0:W4:Y:S04]  /*c980*/  @P1 LDG.E.U8 R154, desc[UR40][R6.64] ;  /* 0x00000028069a1981 */ /* 0x000128000c1e1100 */
[----:B------:R-:W3:Y:S01]  /*c990*/  LDL R7, [R1+0x7d8] ;  /* 0x0007d80001077983 */ /* 0x000ee20000100800 */
[----:B------:R-:W-:Y:S01]  /*c9a0*/  PRMT R155, RZ, 0x7610, R155 ;  /* 0x00007610ff9b7816 */ /* 0x000fe2000000009b */
[----:B0-----:R-:W-:Y:S01]  /*c9b0*/  @P0 IMAD.MOV.U32 R6, RZ, RZ, R152 ;  /* 0x000000ffff060224 */ /* 0x001fe200078e0098 */
[----:B------:R-:W-:Y:S01]  /*c9c0*/  ISETP.GT.AND P2, PT, R180, 0xa, PT ;  /* 0x0000000ab400780c */ /* 0x000fe20003f44270 */
[----:B------:R-:W4:Y:S04]  /*c9d0*/  LDL R152, [R1+0x7b4] ;  /* 0x0007b40001987983 */ /* 0x000f280000100800 */
[----:B---3--:R0:W3:Y:S04]  /*c9e0*/  @P0 LDG.E.U8 R155, desc[UR40][R6.64] ;  /* 0x00000028069b0981 */ /* 0x0080e8000c1e1100 */
[----:B------:R-:W0:Y:S04]  /*c9f0*/  LDL R6, [R1+0x7d0] ;  /* 0x0007d00001067983 */ /* 0x000e280000100800 */
[----:B------:R-:W0:Y:S01]  /*ca00*/  LDL R7, [R1+0x7d4] ;  /* 0x0007d40001077983 */ /* 0x000e220000100800 */
[----:B------:R-:W-:-:S02]  /*ca10*/  PRMT R192, RZ, 0x7610, R192 ;  /* 0x00007610ffc07816 */ /* 0x000fc400000000c0 */
[----:B0-----:R-:W-:-:S04]  /*ca20*/  @P2 LOP3.LUT R7, R7, R6, RZ, 0x3c, !PT ;  /* 0x0000000607072212 */ /* 0x001fc800078e3cff */
[----:B------:R-:W-:-:S04]  /*ca30*/  @P2 LOP3.LUT R6, R7, R6, RZ, 0x3c, !PT ;  /* 0x0000000607062212 */ /* 0x000fc800078e3cff */
[----:B------:R-:W-:-:S05]  /*ca40*/  @P2 LOP3.LUT R7, R7, R6, RZ, 0x3c, !PT ;  /* 0x0000000607072212 */ /* 0x000fca00078e3cff */
[----:B------:R0:W3:Y:S04]  /*ca50*/  @P2 LDG.E.U8 R192, desc[UR40][R6.64] ;  /* 0x0000002806c02981 */ /* 0x0000e8000c1e1100 */
[----:B------:R-:W0:Y:S04]  /*ca60*/  LDL R6, [R1+0x7c8] ;  /* 0x0007c80001067983 */ /* 0x000e280000100800 */
[----:B------:R-:W0:Y:S01]  /*ca70*/  LDL R7, [R1+0x7cc] ;  /* 0x0007cc0001077983 */ /* 0x000e220000100800 */
[----:B------:R-:W-:Y:S02]  /*ca80*/  ISETP.GT.AND P3, PT, R180, 0xb, PT ;  /* 0x0000000bb400780c */ /* 0x000fe40003f64270 */
[----:B------:R-:W-:-:S11]  /*ca90*/  PRMT R193, RZ, 0x7610, R193 ;  /* 0x00007610ffc17816 */ /* 0x000fd600000000c1 */
[----:B0-----:R-:W-:-:S04]  /*caa0*/  @P3 LOP3.LUT R7, R7, R6, RZ, 0x3c, !PT ;  /* 0x0000000607073212 */ /* 0x001fc800078e3cff */
[----:B------:R-:W-:-:S04]  /*cab0*/  @P3 LOP3.LUT R6, R7, R6, RZ, 0x3c, !PT ;  /* 0x0000000607063212 */ /* 0x000fc800078e3cff */
[----:B------:R-:W-:-:S05]  /*cac0*/  @P3 LOP3.LUT R7, R7, R6, RZ, 0x3c, !PT ;  /* 0x0000000607073212 */ /* 0x000fca00078e3cff */
[----:B------:R2:W3:Y:S04]  /*cad0*/  @P3 LDG.E.U8 R193, desc[UR40][R6.64] ;  /* 0x0000002806c13981 */ /* 0x0004e8000c1e1100 */
[----:B------:R-:W4:Y:S01]  /*cae0*/  LDL R7, [R1+0x7c0] ;  /* 0x0007c00001077983 */ /* 0x000f220000100800 */
[----:B------:R-:W-:Y:S02]  /*caf0*/  ISETP.GT.AND P4, PT, R180, 0xc, PT ;  /* 0x0000000cb400780c */ /* 0x000fe40003f84270 */
[----:B------:R-:W-:-:S11]  /*cb00*/  PRMT R199, RZ, 0x7610, R199 ;  /* 0x00007610ffc77816 */ /* 0x000fd600000000c7 */
[----:B--2---:R-:W-:Y:S01]  /*cb10*/  @P4 IMAD.MOV.U32 R6, RZ, RZ, R5 ;  /* 0x000000ffff064224 */ /* 0x004fe200078e0005 */
        /* <DEDUP_REMOVED lines=190> */
[----:B------:R0:W3:Y:S04]  /*d700*/  @P1 LDG.E.U8 R164, desc[UR40][R6.64] ;  /* 0x0000002806a41981 */ /* 0x0000e8000c1e1100 */
[----:B------:R-:W2:Y:S01]  /*d710*/  LDL R7, [R1+0x6e8] ;  /* 0x0006e80001077983 */ /* 0x000ea20000100800 */
[----:B------:R-:W-:Y:S01]  /*d720*/  PRMT R175, RZ, 0x7610, R175 ;  /* 0x00007610ffaf7816 */ /* 0x000fe200000000af */
[----:B0-----:R-:W-:Y:S01]  /*d730*/  @P0 IMAD.MOV.U32 R6, RZ, RZ, R152 ;  /* 0x000000ffff060224 */ /* 0x001fe200078e0098 */
[----:B------:R-:W-:Y:S01]  /*d740*/  ISETP.GT.AND P2, PT, R180, 0x28, PT ;  /* 0x00000028b400780c */ /* 0x000fe20003f44270 */
[----:B------:R-:W4:Y:S04]  /*d750*/  LDL R152, [R1+0x6c4] ;  /* 0x0006c40001987983 */ /* 0x000f280000100800 */
[----:B--2---:R0:W2:Y:S04]  /*d760*/  @P0 LDG.E.U8 R175, desc[UR40][R6.64] ;  /* 0x0000002806af0981 */ /* 0x0040a8000c1e1100 */
[----:B------:R-:W0:Y:S04]  /*d770*/  LDL R6, [R1+0x6e0] ;  /* 0x0006e00001067983 */ /* 0x000e280000100800 */
[----:B------:R-:W0:Y:S01]  /*d780*/  LDL R7, [R1+0x6e4] ;  /* 0x0006e40001077983 */ /* 0x000e220000100800 */
[----:B------:R-:W-:-:S02]  /*d790*/  PRMT R23, RZ, 0x7610, R23 ;  /* 0x00007610ff177816 */ /* 0x000fc40000000017 */
[----:B0-----:R-:W-:-:S04]  /*d7a0*/  @P2 LOP3.LUT R7, R7, R6, RZ, 0x3c, !PT ;  /* 0x0000000607072212 */ /* 0x001fc800078e3cff */
[----:B------:R-:W-:-:S04]  /*d7b0*/  @P2 LOP3.LUT R6, R7, R6, RZ, 0x3c, !PT ;  /* 0x0000000607062212 */ /* 0x000fc800078e3cff */
[----:B------:R-:W-:-:S05]  /*d7c0*/  @P2 LOP3.LUT R7, R7, R6, RZ, 0x3c, !PT ;  /* 0x0000000607072212 */ /* 0x000fca00078e3cff */
[----:B------:R0:W2:Y:S04]  /*d7d0*/  @P2 LDG.E.U8 R23, desc[UR40][R6.64] ;  /* 0x0000002806172981 */ /* 0x0000a8000c1e1100 */
[----:B------:R-:W0:Y:S04]  /*d7e0*/  LDL R6, [R1+0x6d8] ;  /* 0x0006d80001067983 */ /* 0x000e280000100800 */
[----:B------:R-:W0:Y:S01]  /*d7f0*/  LDL R7, [R1+0x6dc] ;  /* 0x0006dc0001077983 */ /* 0x000e220000100800 */
[----:B------:R-:W-:Y:S02]  /*d800*/  ISETP.GT.AND P3, PT, R180, 0x29, PT ;  /* 0x00000029b400780c */ /* 0x000fe40003f64270 */
[----:B------:R-:W-:-:S11]  /*d810*/  PRMT R174, RZ, 0x7610, R174 ;  /* 0x00007610ffae7816 */ /* 0x000fd600000000ae */
[----:B0-----:R-:W-:-:S04]  /*d820*/  @P3 LOP3.LUT R7, R7, R6, RZ, 0x3c, !PT ;  /* 0x0000000607073212 */ /* 0x001fc800078e3cff */
[----:B------:R-:W-:-:S04]  /*d830*/  @P3 LOP3.LUT R6, R7, R6, RZ, 0x3c, !PT ;  /* 0x0000000607063212 */ /* 0x000fc800078e3cff */
[----:B------:R-:W-:-:S05]  /*d840*/  @P3 LOP3.LUT R7, R7, R6, RZ, 0x3c, !PT ;  /* 0x0000000607073212 */ /* 0x000fca00078e3cff */
[----:B------:R0:W2:Y:S04]  /*d850*/  @P3 LDG.E.U8 R174, desc[UR40][R6.64] ;  /* 0x0000002806ae3981 */ /* 0x0000a8000c1e1100 */
[----:B------:R-:W3:Y:S01]  /*d860*/  LDL R7, [R1+0x6d0] ;  /* 0x0006d00001077983 */ /* 0x000ee20000100800 */
[----:B------:R-:W-:Y:S02]  /*d870*/  ISETP.GT.AND P4, PT, R180, 0x2a, PT ;  /* 0x0000002ab400780c */ /* 0x000fe40003f84270 */
[----:B------:R-:W-:-:S11]  /*d880*/  PRMT R159, RZ, 0x7610, R159 ;  /* 0x00007610ff9f7816 */ /* 0x000fd6000000009f */
[----:B0-----:R-:W-:Y:S01]  /*d890*/  @P4 IMAD.MOV.U32 R6, RZ, RZ, R5 ;  /* 0x000000ffff064224 */ /* 0x001fe200078e0005 */
[----:B------:R-:W-:Y:S01]  /*d8a0*/  ISETP.GT.AND P1, PT, R180, 0x2b, PT ;  /* 0x0000002bb400780c */ /* 0x000fe20003f24270 */
[----:B------:R-:W2:Y:S04]  /*d8b0*/  LDL R5, [R1+0x6ac] ;  /* 0x0006ac0001057983 */ /* 0x000ea80000100800 */
[----:B---3--:R0:W3:Y:S04]  /*d8c0*/  @P4 LDG.E.U8 R159, desc[UR40][R6.64] ;  /* 0x00000028069f4981 */ /* 0x0080e8000c1e1100 */
        /* <DEDUP_REMOVED lines=10> */
[----:B----4-:R-:W-:Y:S01]  /*d970*/  @P0 IMAD.MOV.U32 R6, RZ, RZ, R152 ;  /* 0x000000ffff060224 */ /* 0x010fe200078e0098 */
        /* <DEDUP_REMOVED lines=153> */
[----:B------:R-:W3:Y:S04]  /*e310*/  @P2 LDG.E.U8 R161, desc[UR40][R6.64] ;  /* 0x0000002806a12981 */ /* 0x000ee8000c1e1100 */
[----:B--2---:R0:W-:Y:S04]  /*e320*/  STL [R1+0x8], R0 ;  /* 0x0000080001007387 */ /* 0x0041e80000100800 */
[----:B0-----:R-:W2:Y:S04]  /*e330*/  LDL R0, [R1+0x5fc] ;  /* 0x0005fc0001007983 */ /* 0x001ea80000100800 */
[----:B---3--:R0:W-:Y:S04]  /*e340*/  STL [R1+0x4], R161 ;  /* 0x000004a101007387 */ /* 0x0081e80000100800 */
[----:B0-----:R-:W3:Y:S04]  /*e350*/  LDL.LU R161, [R1+0x8d8] ;  /* 0x0008d80001a17983 */ /* 0x001ee80000300800 */
[----:B------:R-:W4:Y:S04]  /*e360*/  LDL R6, [R1+0x610] ;  /* 0x0006100001067983 */ /* 0x000f280000100800 */
[----:B------:R-:W4:Y:S01]  /*e370*/  LDL R7, [R1+0x614] ;  /* 0x0006140001077983 */ /* 0x000f220000100800 */
[----:B------:R-:W-:-:S02]  /*e380*/  ISETP.GT.AND P3, PT, R180, 0x42, PT ;  /* 0x00000042b400780c */ /* 0x000fc40003f64270 */
[----:B------:R-:W-:-:S11]  /*e390*/  PRMT R162, RZ, 0x7610, R162 ;  /* 0x00007610ffa27816 */ /* 0x000fd600000000a2 */
[----:B----4-:R-:W-:-:S04]  /*e3a0*/  @P3 LOP3.LUT R7, R7, R6, RZ, 0x3c, !PT ;  /* 0x0000000607073212 */ /* 0x010fc800078e3cff */
[----:B------:R-:W-:-:S04]  /*e3b0*/  @P3 LOP3.LUT R6, R7, R6, RZ, 0x3c, !PT ;  /* 0x0000000607063212 */ /* 0x000fc800078e3cff */
[----:B------:R-:W-:-:S05]  /*e3c0*/  @P3 LOP3.LUT R7, R7, R6, RZ, 0x3c, !PT ;  /* 0x0000000607073212 */ /* 0x000fca00078e3cff */
[----:B------:R-:W4:Y:S01]  /*e3d0*/  @P3 LDG.E.U8 R162, desc[UR40][R6.64] ;  /* 0x0000002806a23981 */ /* 0x000f22000c1e1100 */
[C---:B------:R-:W-:Y:S02]  /*e3e0*/  ISETP.GT.AND P4, PT, R180.reuse, 0x43, PT ;  /* 0x00000043b400780c */ /* 0x040fe40003f84270 */
[----:B------:R-:W-:Y:S01]  /*e3f0*/  PRMT R252, RZ, 0x7610, R252 ;  /* 0x00007610fffc7816 */ /* 0x000fe200000000fc */
[----:B----4-:R0:W-:Y:S04]  /*e400*/  STL [R1], R162 ;  /* 0x000000a201007387 */ /* 0x0101e80000100800 */
[----:B0-----:R-:W4:Y:S04]  /*e410*/  LDL.LU R162, [R1+0x8d4] ;  /* 0x0008d40001a27983 */ /* 0x001f280000300800 */
[----:B------:R-:W2:Y:S02]  /*e420*/  LDL R7, [R1+0x608] ;  /* 0x0006080001077983 */ /* 0x000ea40000100800 */
[----:B------:R-:W-:Y:S01]  /*e430*/  @P4 IMAD.MOV.U32 R6, RZ, RZ, R5 ;  /* 0x000000ffff064224 */ /* 0x000fe200078e0005 */
[----:B------:R-:W-:-:S02]  /*e440*/  ISETP.GT.AND P1, PT, R180, 0x44, PT ;  /* 0x00000044b400780c */ /* 0x000fc40003f24270 */
[----:B------:R-:W-:Y:S01]  /*e450*/  ISETP.GT.AND P0, PT, R180, 0x45, PT ;  /* 0x00000045b400780c */ /* 0x000fe20003f04270 */
[----:B------:R-:W3:Y:S04]  /*e460*/  LDL R5, [R1+0x5e4] ;  /* 0x0005e40001057983 */ /* 0x000ee80000100800 */
[----:B--2---:R0:W2:Y:S04]  /*e470*/  @P4 LDG.E.U8 R252, desc[UR40][R6.64] ;  /* 0x0000002806fc4981 */ /* 0x0040a8000c1e1100 */
[----:B------:R-:W0:Y:S04]  /*e480*/  LDL R6, [R1+0x600] ;  /* 0x0006000001067983 */ /* 0x000e280000100800 */
[----:B------:R-:W0:Y:S01]  /*e490*/  LDL R7, [R1+0x604] ;  /* 0x0006040001077983 */ /* 0x000e220000100800 */
[----:B------:R-:W-:-:S02]  /*e4a0*/  PRMT R240, RZ, 0x7610, R240 ;  /* 0x00007610fff07816 */ /* 0x000fc400000000f0 */
[----:B------:R-:W-:Y:S02]  /*e4b0*/  PRMT R239, RZ, 0x7610, R239 ;  /* 0x00007610ffef7816 */ /* 0x000fe400000000ef */
[----:B0-----:R-:W-:-:S04]  /*e4c0*/  @P1 LOP3.LUT R7, R7, R6, RZ, 0x3c, !PT ;  /* 0x0000000607071212 */ /* 0x001fc800078e3cff */
[----:B------:R-:W-:-:S04]  /*e4d0*/  @P1 LOP3.LUT R6, R7, R6, RZ, 0x3c, !PT ;  /* 0x0000000607061212 */ /* 0x000fc800078e3cff */
[----:B------:R-:W-:-:S05]  /*e4e0*/  @P1 LOP3.LUT R7, R7, R6, RZ, 0x3c, !PT ;  /* 0x0000000607071212 */ /* 0x000fca00078e3cff */
[----:B------:R0:W2:Y:S02]  /*e4f0*/  @P1 LDG.E.U8 R240, desc[UR40][R6.64] ;  /* 0x0000002806f01981 */ /* 0x0000a4000c1e1100 */
[----:B0-----:R-:W-:Y:S02]  /*e500*/  @P0 IMAD.MOV.U32 R6, RZ, RZ, R0 ;  /* 0x000000ffff060224 */ /* 0x001fe400078e0000 */
[----:B------:R-:W-:Y:S01]  /*e510*/  @P0 IMAD.MOV.U32 R7, RZ, RZ, R152 ;  /* 0x000000ffff070224 */ /* 0x000fe200078e0098 */
[----:B------:R-:W-:Y:S01]  /*e520*/  ISETP.GT.AND P2, PT, R180, 0x46, PT ;  /* 0x00000046b400780c */ /* 0x000fe20003f44270 */
[----:B------:R-:W4:Y:S04]  /*e530*/  LDL R152, [R1+0x5c8] ;  /* 0x0005c80001987983 */ /* 0x000f280000100800 */
[----:B------:R0:W2:Y:S01]  /*e540*/  @P0 LDG.E.U8 R239, desc[UR40][R6.64] ;  /* 0x0000002806ef0981 */ /* 0x0000a2000c1e1100 */
[----:B------:R-:W-:-:S02]  /*e550*/  PRMT R238, RZ, 0x7610, R238 ;  /* 0x00007610ffee7816 */ /* 0x000fc400000000ee */
[----:B------:R-:W-:Y:S01]  /*e560*/  ISETP.GT.AND P3, PT, R180, 0x47, PT ;  /* 0x00000047b400780c */ /* 0x000fe20003f64270 */
[----:B------:R-:W4:Y:S04]  /*e570*/  LDL R0, [R1+0x5cc] ;  /* 0x0005cc0001007983 */ /* 0x000f280000100800 */
[----:B------:R-:W0:Y:S04]  /*e580*/  LDL R6, [R1+0x5f0] ;  /* 0x0005f00001067983 */ /* 0x000e280000100800 */
[----:B------:R-:W0:Y:S02]  /*e590*/  LDL R7, [R1+0x5f4] ;  /* 0x0005f40001077983 */ /* 0x000e240000100800 */
[----:B0-----:R-:W-:-:S04]  /*e5a0*/  @P2 LOP3.LUT R7, R7, R6, RZ, 0x3c, !PT ;  /* 0x0000000607072212 */ /* 0x001fc800078e3cff */
[----:B------:R-:W-:-:S04]  /*e5b0*/  @P2 LOP3.LUT R6, R7, R6, RZ, 0x3c, !PT ;  /* 0x0000000607062212 */ /* 0x000fc800078e3cff */
[----:B------:R-:W-:-:S05]  /*e5c0*/  @P2 LOP3.LUT R7, R7, R6, RZ, 0x3c, !PT ;  /* 0x0000000607072212 */ /* 0x000fca00078e3cff */
[----:B------:R0:W2:Y:S04]  /*e5d0*/  @P2 LDG.E.U8 R238, desc[UR40][R6.64] ;  /* 0x0000002806ee2981 */ /* 0x0000a8000c1e1100 */
[----:B------:R-:W0:Y:S04]  /*e5e0*/  LDL R6, [R1+0x5e8] ;  /* 0x0005e80001067983 */ /* 0x000e280000100800 */
[----:B------:R-:W0:Y:S01]  /*e5f0*/  LDL R7, [R1+0x5ec] ;  /* 0x0005ec0001077983 */ /* 0x000e220000100800 */
[----:B------:R-:W-:Y:S02]  /*e600*/  PRMT R237, RZ, 0x7610, R237 ;  /* 0x00007610ffed7816 */ /* 0x000fe400000000ed */
[----:B------:R-:W-:-:S02]  /*e610*/  ISETP.GT.AND P4, PT, R180, 0x48, PT ;  /* 0x00000048b400780c */ /* 0x000fc40003f84270 */
[----:B0-----:R-:W-:-:S04]  /*e620*/  @P3 LOP3.LUT R7, R7, R6, RZ, 0x3c, !PT ;  /* 0x0000000607073212 */ /* 0x001fc800078e3cff */
[----:B------:R-:W-:-:S04]  /*e630*/  @P3 LOP3.LUT R6, R7, R6, RZ, 0x3c, !PT ;  /* 0x0000000607063212 */ /* 0x000fc800078e3cff */
[----:B------:R-:W-:-:S05]  /*e640*/  @P3 LOP3.LUT R7, R7, R6, RZ, 0x3c, !PT ;  /* 0x0000000607073212 */ /* 0x000fca00078e3cff */
[----:B------:R3:W2:Y:S04]  /*e650*/  @P3 LDG.E.U8 R237, desc[UR40][R6.64] ;  /* 0x0000002806ed3981 */ /* 0x0006a8000c1e1100 */
[----:B------:R-:W4:Y:S01]  /*e660*/  LDL R7, [R1+0x5e0] ;  /* 0x0005e00001077983 */ /* 0x000f220000100800 */
[----:B------:R-:W-:Y:S01]  /*e670*/  PRMT R236, RZ, 0x7610, R236 ;  /* 0x00007610ffec7816 */ /* 0x000fe200000000ec */
[----:B---3--:R-:W-:Y:S01]  /*e680*/  @P4 IMAD.MOV.U32 R6, RZ, RZ, R5 ;  /* 0x000000ffff064224 */ /* 0x008fe200078e0005 */
[----:B------:R-:W-:Y:S01]  /*e690*/  ISETP.GT.AND P0, PT, R180, 0x49, PT ;  /* 0x00000049b400780c */ /* 0x000fe20003f04270 */
[----:B------:R-:W3:Y:S04]  /*e6a0*/  LDL R5, [R1+0x5bc] ;  /* 0x0005bc0001057983 */ /* 0x000ee80000100800 */
[----:B----4-:R0:W4:Y:S04]  /*e6b0*/  @P4 LDG.E.U8 R236, desc[UR40][R6.64] ;  /* 0x0000002806ec4981 */ /* 0x010128000c1e1100 */
[----:B------:R-:W0:Y:S04]  /*e6c0*/  LDL R6, [R1+0x5d8] ;  /* 0x0005d80001067983 */ /* 0x000e280000100800 */
[----:B------:R-:W0:Y:S01]  /*e6d0*/  LDL R7, [R1+0x5dc] ;  /* 0x0005dc0001077983 */ /* 0x000e220000100800 */
[----:B------:R-:W-:-:S02]  /*e6e0*/  PRMT R235, RZ, 0x7610, R235 ;  /* 0x00007610ffeb7816 */ /* 0x000fc400000000eb */
[----:B0-----:R-:W-:-:S04]  /*e6f0*/  @P0 LOP3.LUT R7, R7, R6, RZ, 0x3c, !PT ;  /* 0x0000000607070212 */ /* 0x001fc800078e3cff */
[----:B------:R-:W-:-:S04]  /*e700*/  @P0 LOP3.LUT R6, R7, R6, RZ, 0x3c, !PT ;  /* 0x0000000607060212 */ /* 0x000fc800078e3cff */
[----:B------:R-:W-:-:S05]  /*e710*/  @P0 LOP3.LUT R7, R7, R6, RZ, 0x3c, !PT ;  /* 0x0000000607070212 */ /* 0x000fca00078e3cff */
[----:B------:R0:W4:Y:S04]  /*e720*/  @P0 LDG.E.U8 R235, desc[UR40][R6.64] ;  /* 0x0000002806eb0981 */ /* 0x000128000c1e1100 */
[----:B------:R-:W0:Y:S04]  /*e730*/  LDL R6, [R1+0x5d0] ;  /* 0x0005d00001067983 */ /* 0x000e280000100800 */
[----:B------:R-:W0:Y:S01]  /*e740*/  LDL R7, [R1+0x5d4] ;  /* 0x0005d40001077983 */ /* 0x000e220000100800 */
[C---:B------:R-:W-:Y:S02]  /*e750*/  ISETP.GT.AND P1, PT, R180.reuse, 0x4a, PT ;  /* 0x0000004ab400780c */ /* 0x040fe40003f24270 */
[----:B------:R-:W-:-:S02]  /*e760*/  ISETP.GT.AND P2, PT, R180, 0x4b, PT ;  /* 0x0000004bb400780c */ /* 0x000fc40003f44270 */
[----:B------:R-:W-:Y:S02]  /*e770*/  PRMT R234, RZ, 0x7610, R234 ;  /* 0x00007610ffea7816 */ /* 0x000fe400000000ea */
[----:B------:R-:W-:-:S07]  /*e780*/  PRMT R232, RZ, 0x7610, R232 ;  /* 0x00007610ffe87816 */ /* 0x000fce00000000e8 */
[----:B0-----:R-:W-:-:S04]  /*e790*/  @P1 LOP3.LUT R7, R7, R6, RZ, 0x3c, !PT ;  /* 0x0000000607071212 */ /* 0x001fc800078e3cff */
[----:B------:R-:W-:-:S04]  /*e7a0*/  @P1 LOP3.LUT R6, R7, R6, RZ, 0x3c, !PT ;  /* 0x0000000607061212 */ /* 0x000fc800078e3cff */
[----:B------:R-:W-:-:S05]  /*e7b0*/  @P1 LOP3.LUT R7, R7, R6, RZ, 0x3c, !PT ;  /* 0x0000000607071212 */ /* 0x000fca00078e3cff */
[----:B------:R0:W4:Y:S02]  /*e7c0*/  @P1 LDG.E.U8 R234, desc[UR40][R6.64] ;  /* 0x0000002806ea1981 */ /* 0x000124000c1e1100 */
[----:B0-----:R-:W-:Y:S02]  /*e7d0*/  @P2 IMAD.MOV.U32 R6, RZ, RZ, R0 ;  /* 0x000000ffff062224 */ /* 0x001fe400078e0000 */
[----:B------:R-:W-:Y:S01]  /*e7e0*/  @P2 IMAD.MOV.U32 R7, RZ, RZ, R152 ;  /* 0x000000ffff072224 */ /* 0x000fe200078e0098 */
[----:B------:R-:W-:Y:S01]  /*e7f0*/  ISETP.GT.AND P0, PT, R180, 0x4c, PT ;  /* 0x0000004cb400780c */ /* 0x000fe20003f04270 */
[----:B------:R-:W2:Y:S04]  /*e800*/  LDL R152, [R1+0x5a8] ;  /* 0x0005a80001987983 */ /* 0x000ea80000100800 */
[----:B------:R0:W4:Y:S01]  /*e810*/  @P2 LDG.E.U8 R232, desc[UR40][R6.64] ;  /* 0x0000002806e82981 */ /* 0x000122000c1e1100 */
[----:B------:R-:W-:-:S02]  /*e820*/  PRMT R230, RZ, 0x7610, R230 ;  /* 0x00007610ffe67816 */ /* 0x000fc400000000e6 */
[----:B------:R-:W-:Y:S01]  /*e830*/  ISETP.GT.AND P1, PT, R180, 0x4d, PT ;  /* 0x0000004db400780c */ /* 0x000fe20003f24270 */
[----:B------:R-:W2:Y:S04]  /*e840*/  LDL R0, [R1+0x5ac] ;  /* 0x0005ac0001007983 */ /* 0x000ea80000100800 */
[----:B------:R-:W0:Y:S04]  /*e850*/  LDL R6, [R1+0x5c0] ;  /* 0x0005c00001067983 */ /* 0x000e280000100800 */
[----:B------:R-:W0:Y:S02]  /*e860*/  LDL R7, [R1+0x5c4] ;  /* 0x0005c40001077983 */ /* 0x000e240000100800 */
[----:B0-----:R-:W-:-:S04]  /*e870*/  @P0 LOP3.LUT R7, R7, R6, RZ, 0x3c, !PT ;  /* 0x0000000607070212 */ /* 0x001fc800078e3cff */
[----:B------:R-:W-:-:S04]  /*e880*/  @P0 LOP3.LUT R6, R7, R6, RZ, 0x3c, !PT ;  /* 0x0000000607060212 */ /* 0x000fc800078e3cff */
[----:B------:R-:W-:-:S05]  /*e890*/  @P0 LOP3.LUT R7, R7, R6, RZ, 0x3c, !PT ;  /* 0x0000000607070212 */ /* 0x000fca00078e3cff */
[----:B------:R3:W4:Y:S04]  /*e8a0*/  @P0 LDG.E.U8 R230, desc[UR40][R6.64] ;  /* 0x0000002806e60981 */ /* 0x000728000c1e1100 */
[----:B------:R-:W2:Y:S01]  /*e8b0*/  LDL R7, [R1+0x5b8] ;  /* 0x0005b80001077983 */ /* 0x000ea20000100800 */
[----:B------:R-:W-:Y:S01]  /*e8c0*/  PRMT R229, RZ, 0x7610, R229 ;  /* 0x00007610ffe57816 */ /* 0x000fe200000000e5 */
[----:B---3--:R-:W-:Y:S01]  /*e8d0*/  @P1 IMAD.MOV.U32 R6, RZ, RZ, R5 ;  /* 0x000000ffff061224 */ /* 0x008fe200078e0005 */
[C---:B------:R-:W-:Y:S01]  /*e8e0*/  ISETP.GT.AND P0, PT, R180.reuse, 0x4e, PT ;  /* 0x0000004eb400780c */ /* 0x040fe20003f04270 */
[----:B------:R-:W3:Y:S04]  /*e8f0*/  LDL R5, [R1+0x59c] ;  /* 0x00059c0001057983 */ /* 0x000ee80000100800 */
[----:B--2---:R0:W2:Y:S04]  /*e900*/  @P1 LDG.E.U8 R229, desc[UR40][R6.64] ;  /* 0x0000002806e51981 */ /* 0x0040a8000c1e1100 */
[----:B------:R-:W0:Y:S04]  /*e910*/  LDL R6, [R1+0x5b0] ;  /* 0x0005b00001067983 */ /* 0x000e280000100800 */
[----:B------:R-:W0:Y:S01]  /*e920*/  LDL R7, [R1+0x5b4] ;  /* 0x0005b40001077983 */ /* 0x000e220000100800 */
[----:B------:R-:W-:-:S02]  /*e930*/  ISETP.GT.AND P1, PT, R180, 0x4f, PT ;  /* 0x0000004fb400780c */ /* 0x000fc40003f24270 */
[----:B------:R-:W-:Y:S02]  /*e940*/  PRMT R227, RZ, 0x7610, R227 ;  /* 0x00007610ffe37816 */ /* 0x000fe400000000e3 */
        /* <DEDUP_REMOVED lines=11> */
[----:B------:R-:W-:Y:S01]  /*ea00*/  PRMT R233, RZ, 0x7610, R233 ;  /* 0x00007610ffe97816 */ /* 0x000fe200000000e9 */
[----:B------:R-:W4:Y:S04]  /*ea10*/  LDL R0, [R1+0x58c] ;  /* 0x00058c0001007983 */ /* 0x000f280000100800 */
[----:B------:R-:W0:Y:S04]  /*ea20*/  LDL R6, [R1+0x5a0] ;  /* 0x0005a00001067983 */ /* 0x000e280000100800 */
[----:B------:R-:W0:Y:S01]  /*ea30*/  LDL R7, [R1+0x5a4] ;  /* 0x0005a40001077983 */ /* 0x000e220000100800 */
[----:B------:R-:W-:-:S02]  /*ea40*/  ISETP.GT.AND P1, PT, R180, 0x51, PT ;  /* 0x00000051b400780c */ /* 0x000fc40003f24270 */
[----:B0-----:R-:W-:-:S04]  /*ea50*/  @P0 LOP3.LUT R7, R7, R6, RZ, 0x3c, !PT ;  /* 0x0000000607070212 */ /* 0x001fc800078e3cff */
[----:B------:R-:W-:-:S04]  /*ea60*/  @P0 LOP3.LUT R6, R7, R6, RZ, 0x3c, !PT ;  /* 0x0000000607060212 */ /* 0x000fc800078e3cff */
[----:B------:R-:W-:-:S05]  /*ea70*/  @P0 LOP3.LUT R7, R7, R6, RZ, 0x3c, !PT ;  /* 0x0000000607070212 */ /* 0x000fca00078e3cff */
[----:B------:R3:W2:Y:S04]  /*ea80*/  @P0 LDG.E.U8 R251, desc[UR40][R6.64] ;  /* 0x0000002806fb0981 */ /* 0x0006a8000c1e1100 */
[----:B------:R-:W4:Y:S01]  /*ea90*/  LDL R7, [R1+0x598] ;  /* 0x0005980001077983 */ /* 0x000f220000100800 */
[----:B---3--:R-:W-:Y:S01]  /*eaa0*/  @P1 IMAD.MOV.U32 R6, RZ, RZ, R5 ;  /* 0x000000ffff061224 */ /* 0x008fe200078e0005 */
[C---:B------:R-:W-:Y:S02]  /*eab0*/  ISETP.GT.AND P0, PT, R180.reuse, 0x52, PT ;  /* 0x00000052b400780c */ /* 0x040fe40003f04270 */
[----:B------:R-:W-:Y:S01]  /*eac0*/  PRMT R231, RZ, 0x7610, R231 ;  /* 0x00007610ffe77816 */ /* 0x000fe200000000e7 */
[----:B------:R-:W3:Y:S04]  /*ead0*/  LDL R5, [R1+0x57c] ;  /* 0x00057c0001057983 */ /* 0x000ee80000100800 */
[----:B----4-:R0:W4:Y:S04]  /*eae0*/  @P1 LDG.E.U8 R233, desc[UR40][R6.64] ;  /* 0x0000002806e91981 */ /* 0x010128000c1e1100 */
[----:B------:R-:W0:Y:S04]  /*eaf0*/  LDL R6, [R1+0x590] ;  /* 0x0005900001067983 */ /* 0x000e280000100800 */
[----:B------:R-:W0:Y:S01]  /*eb00*/  LDL R7, [R1+0x594] ;  /* 0x0005940001077983 */ /* 0x000e220000100800 */
[----:B------:R-:W-:-:S02]  /*eb10*/  ISETP.GT.AND P1, PT, R180, 0x53, PT ;  /* 0x00000053b400780c */ /* 0x000fc40003f24270 */
[----:B------:R-:W-:Y:S02]  /*eb20*/  PRMT R228, RZ, 0x7610, R228 ;  /* 0x00007610ffe47816 */ /* 0x000fe400000000e4 */
        /* <DEDUP_REMOVED lines=10> */
[----:B------:R-:W-:Y:S01]  /*ebd0*/  PRMT R224, RZ, 0x7610, R224 ;  /* 0x00007610ffe07816 */ /* 0x000fe200000000e0 */
[----:B------:R-:W2:Y:S04]  /*ebe0*/  LDL R0, [R1+0x56c] ;  /* 0x00056c0001007983 */ /* 0x000ea80000100800 */
[----:B------:R-:W0:Y:S04]  /*ebf0*/  LDL R6, [R1+0x580] ;  /* 0x0005800001067983 */ /* 0x000e280000100800 */
[----:B------:R-:W0:Y:S01]  /*ec00*/  LDL R7, [R1+0x584] ;  /* 0x0005840001077983 */ /* 0x000e220000100800 */
[----:B------:R-:W-:-:S02]  /*ec10*/  ISETP.GT.AND P1, PT, R180, 0x55, PT ;  /* 0x00000055b400780c */ /* 0x000fc40003f24270 */
[----:B0-----:R-:W-:-:S04]  /*ec20*/  @P0 LOP3.LUT R7, R7, R6, RZ, 0x3c, !PT ;  /* 0x0000000607070212 */ /* 0x001fc800078e3cff */
[----:B------:R-:W-:-:S04]  /*ec30*/  @P0 LOP3.LUT R6, R7, R6, RZ, 0x3c, !PT ;  /* 0x0000000607060212 */ /* 0x000fc800078e3cff */
[----:B------:R-:W-:-:S05]  /*ec40*/  @P0 LOP3.LUT R7, R7, R6, RZ, 0x3c, !PT ;  /* 0x0000000607070212 */ /* 0x000fca00078e3cff */
[----:B------:R3:W4:Y:S04]  /*ec50*/  @P0 LDG.E.U8 R225, desc[UR40][R6.64] ;  /* 0x0000002806e10981 */ /* 0x000728000c1e1100 */
[----:B------:R-:W2:Y:S01]  /*ec60*/  LDL R7, [R1+0x578] ;  /* 0x0005780001077983 */ /* 0x000ea20000100800 */
[----:B---3--:R-:W-:Y:S01]  /*ec70*/  @P1 IMAD.MOV.U32 R6, RZ, RZ, R5 ;  /* 0x000000ffff061224 */ /* 0x008fe200078e0005 */
[C---:B------:R-:W-:Y:S02]  /*ec80*/  ISETP.GT.AND P0, PT, R180.reuse, 0x56, PT ;  /* 0x00000056b400780c */ /* 0x040fe40003f04270 */
[----:B------:R-:W-:Y:S01]  /*ec90*/  PRMT R223, RZ, 0x7610, R223 ;  /* 0x00007610ffdf7816 */ /* 0x000fe200000000df */
[----:B------:R-:W3:Y:S04]  /*eca0*/  LDL R5, [R1+0x55c] ;  /* 0x00055c0001057983 */ /* 0x000ee80000100800 */
[----:B--2---:R0:W2:Y:S04]  /*ecb0*/  @P1 LDG.E.U8 R224, desc[UR40][R6.64] ;  /* 0x0000002806e01981 */ /* 0x0040a8000c1e1100 */
[----:B------:R-:W0:Y:S04]  /*ecc0*/  LDL R6, [R1+0x570] ;  /* 0x0005700001067983 */ /* 0x000e280000100800 */
[----:B------:R-:W0:Y:S01]  /*ecd0*/  LDL R7, [R1+0x574] ;  /* 0x0005740001077983 */ /* 0x000e220000100800 */
[----:B------:R-:W-:-:S02]  /*ece0*/  ISETP.GT.AND P1, PT, R180, 0x57, PT ;  /* 0x00000057b400780c */ /* 0x000fc40003f24270 */
        /* <DEDUP_REMOVED lines=68> */
[----:B------:R-:W-:-:S03]  /*f130*/  PRMT R163, RZ, 0x7610, R163 ;  /* 0x00007610ffa37816 */ /* 0x000fc600000000a3 */
[----:B------:R-:W4:Y:S04]  /*f140*/  LDL R0, [R1+0x50c] ;  /* 0x00050c0001007983 */ /* 0x000f280000100800 */
[----:B------:R-:W0:Y:S04]  /*f150*/  LDL R6, [R1+0x520] ;  /* 0x0005200001067983 */ /* 0x000e280000100800 */
[----:B------:R-:W0:Y:S02]  /*f160*/  LDL R7, [R1+0x524] ;  /* 0x0005240001077983 */ /* 0x000e240000100800 */
[----:B0-----:R-:W-:-:S04]  /*f170*/  @P0 LOP3.LUT R7, R7, R6, RZ, 0x3c, !PT ;  /* 0x0000000607070212 */ /* 0x001fc800078e3cff */
[----:B------:R-:W-:-:S04]  /*f180*/  @P0 LOP3.LUT R6, R7, R6, RZ, 0x3c, !PT ;  /* 0x0000000607060212 */ /* 0x000fc800078e3cff */
[----:B------:R-:W-:-:S05]  /*f190*/  @P0 LOP3.LUT R7, R7, R6, RZ, 0x3c, !PT ;  /* 0x0000000607070212 */ /* 0x000fca00078e3cff */
[----:B------:R-:W3:Y:S01]  /*f1a0*/  @P0 LDG.E.U8 R163, desc[UR40][R6.64] ;  /* 0x0000002806a30981 */ /* 0x000ee2000c1e1100 */
[C---:B------:R-:W-:Y:S02]  /*f1b0*/  ISETP.GT.AND P1, PT, R180.reuse, 0x61, PT ;  /* 0x00000061b400780c */ /* 0x040fe40003f24270 */
[----:B------:R-:W-:Y:S01]  /*f1c0*/  PRMT R221, RZ, 0x7610, R221 ;  /* 0x00007610ffdd7816 */ /* 0x000fe200000000dd */
[----:B---3--:R0:W-:Y:S04]  /*f1d0*/  STL [R1+0x10], R163 ;  /* 0x000010a301007387 */ /* 0x0081e80000100800 */
[----:B0-----:R-:W3:Y:S04]  /*f1e0*/  LDL.LU R163, [R1+0x8d0] ;  /* 0x0008d00001a37983 */ /* 0x001ee80000300800 */
[----:B------:R-:W2:Y:S02]  /*f1f0*/  LDL R7, [R1+0x518] ;  /* 0x0005180001077983 */ /* 0x000ea40000100800 */
[----:B------:R-:W-:Y:S01]  /*f200*/  @P1 IMAD.MOV.U32 R6, RZ, RZ, R5 ;  /* 0x000000ffff061224 */ /* 0x000fe200078e0005 */
[----:B------:R-:W-:-:S02]  /*f210*/  ISETP.GT.AND P0, PT, R180, 0x62, PT ;  /* 0x00000062b400780c */ /* 0x000fc40003f04270 */
        /* <DEDUP_REMOVED lines=11> */
[----:B----4-:R-:W-:Y:S02]  /*f2d0*/  @P1 IMAD.MOV.U32 R6, RZ, RZ, R0 ;  /* 0x000000ffff061224 */ /* 0x010fe400078e0000 */
        /* <DEDUP_REMOVED lines=99> */
[----:B------:R-:W-:Y:S02]  /*f910*/  ISETP.GT.AND P1, PT, R180, 0x71, PT ;  /* 0x00000071b400780c */ /* 0x000fe40003f24270 */
[----:B------:R-:W-:Y:S01]  /*f920*/  PRMT R169, RZ, 0x7610, R169 ;  /* 0x00007610ffa97816 */ /* 0x000fe200000000a9 */
[----:B---3--:R0:W-:Y:S04]  /*f930*/  STL [R1+0x18], R168 ;  /* 0x000018a801007387 */ /* 0x0081e80000100800 */
[----:B0-----:R-:W3:Y:S04]  /*f940*/  LDL.LU R168, [R1+0x8cc] ;  /* 0x0008cc0001a87983 */ /* 0x001ee80000300800 */
[----:B------:R-:W2:Y:S02]  /*f950*/  LDL R7, [R1+0x498] ;  /* 0x0004980001077983 */ /* 0x000ea40000100800 */
[----:B------:R-:W-:-:S02]  /*f960*/  @P1 IMAD.MOV.U32 R6, RZ, RZ, R5 ;  /* 0x000000ffff061224 */ /* 0x000fc400078e0005 */
[----:B------:R-:W3:Y:S04]  /*f970*/  LDL R5, [R1+0x47c] ;  /* 0x00047c0001057983 */ /* 0x000ee80000100800 */
[----:B--2---:R-:W2:Y:S01]  /*f980*/  @P1 LDG.E.U8 R169, desc[UR40][R6.64] ;  /* 0x0000002806a91981 */ /* 0x004ea2000c1e1100 */
[----:B------:R-:W-:-:S03]  /*f990*/  ISETP.GT.AND P0, PT, R180, 0x72, PT ;  /* 0x00000072b400780c */ /* 0x000fc60003f04270 */
[----:B--2---:R0:W-:Y:S04]  /*f9a0*/  STL [R1+0x14], R169 ;  /* 0x000014a901007387 */ /* 0x0041e80000100800 */
[----:B0-----:R-:W2:Y:S04]  /*f9b0*/  LDL.LU R169, [R1+0x8c8] ;  /* 0x0008c80001a97983 */ /* 0x001ea80000300800 */
[----:B------:R-:W4:Y:S04]  /*f9c0*/  LDL R6, [R1+0x490] ;  /* 0x0004900001067983 */ /* 0x000f280000100800 */
[----:B------:R-:W4:Y:S01]  /*f9d0*/  LDL R7, [R1+0x494] ;  /* 0x0004940001077983 */ /* 0x000f220000100800 */
[----:B------:R-:W-:-:S02]  /*f9e0*/  PRMT R153, RZ, 0x7610, R153 ;  /* 0x00007610ff997816 */ /* 0x000fc40000000099 */
[----:B----4-:R-:W-:-:S04]  /*f9f0*/  @P0 LOP3.LUT R7, R7, R6, RZ, 0x3c, !PT ;  /* 0x0000000607070212 */ /* 0x010fc800078e3cff */
[----:B------:R-:W-:-:S04]  /*fa00*/  @P0 LOP3.LUT R6, R7, R6, RZ, 0x3c, !PT ;  /* 0x0000000607060212 */ /* 0x000fc800078e3cff */
[----:B------:R-:W-:-:S05]  /*fa10*/  @P0 LOP3.LUT R7, R7, R6, RZ, 0x3c, !PT ;  /* 0x0000000607070212 */ /* 0x000fca00078e3cff */
[----:B------:R0:W4:Y:S01]  /*fa20*/  @P0 LDG.E.U8 R153, desc[UR40][R6.64] ;  /* 0x0000002806990981 */ /* 0x000122000c1e1100 */
[----:B------:R-:W-:Y:S02]  /*fa30*/  ISETP.GT.AND P1, PT, R180, 0x73, PT ;  /* 0x00000073b400780c */ /* 0x000fe40003f24270 */
[----:B0-----:R-:W-:Y:S01]  /*fa40*/  PRMT R6, RZ, 0x7610, R6 ;  /* 0x00007610ff067816 */ /* 0x001fe20000000006 */
[----:B----4-:R0:W-:Y:S10]  /*fa50*/  STL [R1+0xc], R153 ;  /* 0x00000c9901007387 */ /* 0x0101f40000100800 */
[----:B0-----:R-:W-:-:S02]  /*fa60*/  @P1 IMAD.MOV.U32 R153, RZ, RZ, R152 ;  /* 0x000000ffff991224 */ /* 0x001fc400078e0098 */
[----:B------:R-:W-:Y:S01]  /*fa70*/  @P1 IMAD.MOV.U32 R152, RZ, RZ, R0 ;  /* 0x000000ffff981224 */ /* 0x000fe200078e0000 */
[----:B------:R-:W-:Y:S01]  /*fa80*/  ISETP.GT.AND P0, PT, R180, 0x74, PT ;  /* 0x00000074b400780c */ /* 0x000fe20003f04270 */
[----:B------:R-:W4:Y:S04]  /*fa90*/  LDL R0, [R1+0x46c] ;  /* 0x00046c0001007983 */ /* 0x000f280000100800 */
[----:B------:R0:W2:Y:S04]  /*faa0*/  @P1 LDG.E.U8 R6, desc[UR40][R152.64] ;  /* 0x0000002898061981 */ /* 0x0000a8000c1e1100 */
[----:B------:R-:W0:Y:S04]  /*fab0*/  LDL R152, [R1+0x480] ;  /* 0x0004800001987983 */ /* 0x000e280000100800 */
[----:B------:R-:W0:Y:S01]  /*fac0*/  LDL R153, [R1+0x484] ;  /* 0x0004840001997983 */ /* 0x000e220000100800 */
[----:B------:R-:W-:-:S02]  /*fad0*/  PRMT R7, RZ, 0x7610, R7 ;  /* 0x00007610ff077816 */ /* 0x000fc40000000007 */
[----:B------:R-:W-:Y:S02]  /*fae0*/  ISETP.GT.AND P1, PT, R180, 0x75, PT ;  /* 0x00000075b400780c */ /* 0x000fe40003f24270 */
        /* <DEDUP_REMOVED lines=39> */
[----:B------:R-:W4:Y:S01]  /*fd60*/  LDL R153, [R1+0x450] ;  /* 0x0004500001997983 */ /* 0x000f220000100800 */
[----:B------:R-:W-:Y:S02]  /*fd70*/  ISETP.GT.AND P0, PT, R180, 0x7a, PT ;  /* 0x0000007ab400780c */ /* 0x000fe40003f04270 */
[----:B------:R-:W-:-:S11]  /*fd80*/  PRMT R169, RZ, 0x7610, R169 ;  /* 0x00007610ffa97816 */ /* 0x000fd600000000a9 */
[----:B---3--:R-:W-:-:S05]  /*fd90*/  @P0 IMAD.MOV.U32 R152, RZ, RZ, R5 ;  /* 0x000000ffff980224 */ /* 0x008fca00078e0005 */
[----:B----4-:R0:W3:Y:S04]  /*fda0*/  @P0 LDG.E.U8 R169, desc[UR40][R152.64] ;  /* 0x0000002898a90981 */ /* 0x0100e8000c1e1100 */
[----:B------:R-:W4:Y:S01]  /*fdb0*/  LDL R153, [R1+0x448] ;  /* 0x0004480001997983 */ /* 0x000f220000100800 */
[----:B------:R-:W-:Y:S02]  /*fdc0*/  ISETP.GT.AND P0, PT, R180, 0x7b, PT ;  /* 0x0000007bb400780c */ /* 0x000fe40003f04270 */
[----:B------:R-:W-:Y:S02]  /*fdd0*/  LOP3.LUT R207, R207, 0xffff, RZ, 0xc0, !PT ;  /* 0x0000ffffcfcf7812 */ /* 0x000fe400078ec0ff */
[----:B------:R-:W-:-:S04]  /*fde0*/  LOP3.LUT R170, R170, 0xffff, RZ, 0xc0, !PT ;  /* 0x0000ffffaaaa7812 */ /* 0x000fc800078ec0ff */
[--C-:B------:R-:W-:Y:S02]  /*fdf0*/  PRMT R5, R207, 0x3340, R170.reuse ;  /* 0x00003340cf057816 */ /* 0x100fe400000000aa */
[----:B------:R-:W-:-:S03]  /*fe00*/  PRMT R170, RZ, 0x7610, R170 ;  /* 0x00007610ffaa7816 */ /* 0x000fc600000000aa */
[----:B0-----:R-:W-:Y:S01]  /*fe10*/  @P0 IMAD.MOV.U32 R152, RZ, RZ, R0 ;  /* 0x000000ffff980224 */ /* 0x001fe200078e0000 */
[----:B------:R-:W-:Y:S01]  /*fe20*/  LOP3.LUT R206, R206, 0xffff, RZ, 0xc0, !PT ;  /* 0x0000ffffcece7812 */ /* 0x000fe200078ec0ff */
[----:B------:R-:W2:Y:S04]  /*fe30*/  LDL R0, [R1+0x434] ;  /* 0x0004340001007983 */ /* 0x000ea80000100800 */
[----:B----4-:R0:W4:Y:S04]  /*fe40*/  @P0 LDG.E.U8 R170, desc[UR40][R152.64] ;  /* 0x0000002898aa0981 */ /* 0x010128000c1e1100 */
[----:B------:R-:W0:Y:S04]  /*fe50*/  LDL R152, [R1+0x440] ;  /* 0x0004400001987983 */ /* 0x000e280000100800 */
[----:B------:R-:W0:Y:S01]  /*fe60*/  LDL R153, [R1+0x444] ;  /* 0x0004440001997983 */ /* 0x000e220000100800 */
[----:B------:R-:W-:-:S02]  /*fe70*/  ISETP.GT.AND P0, PT, R180, 0x7c, PT ;  /* 0x0000007cb400780c */ /* 0x000fc40003f04270 */
[----:B------:R-:W-:-:S04]  /*fe80*/  LOP3.LUT R171, R171, 0xffff, RZ, 0xc0, !PT ;  /* 0x0000ffffabab7812 */ /* 0x000fc800078ec0ff */
[--C-:B------:R-:W-:Y:S02]  /*fe90*/  PRMT R207, R206, 0x3340, R171.reuse ;  /* 0x00003340cecf7816 */ /* 0x100fe400000000ab */
[----:B------:R-:W-:-:S05]  /*fea0*/  PRMT R171, RZ, 0x7610, R171 ;  /* 0x00007610ffab7816 */ /* 0x000fca00000000ab */
[----:B0-----:R-:W-:-:S04]  /*feb0*/  @P0 LOP3.LUT R153, R153, R152, RZ, 0x3c, !PT ;  /* 0x0000009899990212 */ /* 0x001fc800078e3cff */
[----:B------:R-:W-:-:S04]  /*fec0*/  @P0 LOP3.LUT R152, R153, R152, RZ, 0x3c, !PT ;  /* 0x0000009899980212 */ /* 0x000fc800078e3cff */
[----:B------:R-:W-:-:S05]  /*fed0*/  @P0 LOP3.LUT R153, R153, R152, RZ, 0x3c, !PT ;  /* 0x0000009899990212 */ /* 0x000fca00078e3cff */
[----:B------:R0:W4:Y:S04]  /*fee0*/  @P0 LDG.E.U8 R171, desc[UR40][R152.64] ;  /* 0x0000002898ab0981 */ /* 0x000128000c1e1100 */
[----:B------:R-:W0:Y:S04]  /*fef0*/  LDL R152, [R1+0x438] ;  /* 0x0004380001987983 */ /* 0x000e280000100800 */
[----:B------:R-:W0:Y:S01]  /*ff00*/  LDL R153, [R1+0x43c] ;  /* 0x00043c0001997983 */ /* 0x000e220000100800 */
[----:B------:R-:W-:Y:S02]  /*ff10*/  ISETP.GT.AND P0, PT, R180, 0x7d, PT ;  /* 0x0000007db400780c */ /* 0x000fe40003f04270 */
[----:B------:R-:W-:-:S02]  /*ff20*/  LOP3.LUT R172, R172, 0xffff, RZ, 0xc0, !PT ;  /* 0x0000ffffacac7812 */ /* 0x000fc400078ec0ff */
[----:B------:R-:W-:-:S04]  /*ff30*/  LOP3.LUT R205, R205, 0xffff, RZ, 0xc0, !PT ;  /* 0x0000ffffcdcd7812 */ /* 0x000fc800078ec0ff */
[----:B------:R-:W-:Y:S02]  /*ff40*/  PRMT R206, R172, 0x3340, R205 ;  /* 0x00003340acce7816 */ /* 0x000fe400000000cd */
[----:B------:R-:W-:Y:S02]  /*ff50*/  PRMT R172, RZ, 0x7610, R172 ;  /* 0x00007610ffac7816 */ /* 0x000fe400000000ac */
[----:B------:R-:W-:Y:S02]  /*ff60*/  LOP3.LUT R204, R204, 0xffff, RZ, 0xc0, !PT ;  /* 0x0000ffffcccc7812 */ /* 0x000fe400078ec0ff */
[----:B------:R-:W-:Y:S02]  /*ff70*/  LOP3.LUT R203, R203, 0xffff, RZ, 0xc0, !PT ;  /* 0x0000ffffcbcb7812 */ /* 0x000fe400078ec0ff */
[----:B------:R-:W-:Y:S02]  /*ff80*/  LOP3.LUT R154, R154, 0xffff, RZ, 0xc0, !PT ;  /* 0x0000ffff9a9a7812 */ /* 0x000fe400078ec0ff */
[----:B------:R-:W-:-:S02]  /*ff90*/  LOP3.LUT R155, R155, 0xffff, RZ, 0xc0, !PT ;  /* 0x0000ffff9b9b7812 */ /* 0x000fc400078ec0ff */
[----:B------:R-:W-:Y:S02]  /*ffa0*/  LOP3.LUT R192, R192, 0xffff, RZ, 0xc0, !PT ;  /* 0x0000ffffc0c07812 */ /* 0x000fe400078ec0ff */
[----:B------:R-:W-:Y:S02]  /*ffb0*/  LOP3.LUT R193, R193, 0xffff, RZ, 0xc0, !PT ;  /* 0x0000ffffc1c17812 */ /* 0x000fe400078ec0ff */
[----:B------:R-:W-:Y:S02]  /*ffc0*/  PRMT R205, R204, 0x3340, R203 ;  /* 0x00003340cccd7816 */ /* 0x000fe400000000cb */
[----:B------:R-:W-:Y:S02]  /*ffd0*/  PRMT R204, R154, 0x3340, R155 ;  /* 0x000033409acc7816 */ /* 0x000fe4000000009b */
[----:B------:R-:W-:Y:S02]  /*ffe0*/  PRMT R154, R192, 0x3340, R193 ;  /* 0x00003340c09a7816 */ /* 0x000fe400000000c1 */
[----:B------:R-:W3:Y:S04]  /*fff0*/  LDL R192, [R1+0x428] ;  /* 0x0004280001c07983 */ /* 0x000ee80000100800 */
[----:B------:R-:W3:Y:S01]  /*10000*/  LDL R193, [R1+0x42c] ;  /* 0x00042c0001c17983 */ /* 0x000ee20000100800 */
[----:B0-----:R-:W-:-:S04]  /*10010*/  @P0 LOP3.LUT R153, R153, R152, RZ, 0x3c, !PT ;  /* 0x0000009899990212 */ /* 0x001fc800078e3cff */
[----:B------:R-:W-:-:S04]  /*10020*/  @P0 LOP3.LUT R152, R153, R152, RZ, 0x3c, !PT ;  /* 0x0000009899980212 */ /* 0x000fc800078e3cff */
[----:B------:R-:W-:-:S05]  /*10030*/  @P0 LOP3.LUT R153, R153, R152, RZ, 0x3c, !PT ;  /* 0x0000009899990212 */ /* 0x000fca00078e3cff */
[----:B------:R2:W4:Y:S04]  /*10040*/  @P0 LDG.E.U8 R172, desc[UR40][R152.64] ;  /* 0x0000002898ac0981 */ /* 0x000528000c1e1100 */
[----:B------:R-:W3:Y:S01]  /*10050*/  LDL R153, [R1+0x430] ;  /* 0x0004300001997983 */ /* 0x000ee20000100800 */
[----:B------:R-:W-:-:S13]  /*10060*/  ISETP.GT.AND P0, PT, R180, 0x7e, PT ;  /* 0x0000007eb400780c */ /* 0x000fda0003f04270 */
[----:B--2---:R-:W-:Y:S02]  /*10070*/  @P0 IMAD.MOV.U32 R152, RZ, RZ, R0 ;  /* 0x000000ffff980224 */ /* 0x004fe400078e0000 */
[----:B------:R-:W2:Y:S01]  /*10080*/  LDL R0, [R1+0x854] ;  /* 0x0008540001007983 */ /* 0x000ea20000100800 */
[----:B------:R-:W-:Y:S02]  /*10090*/  PRMT R203, RZ, 0x7610, R203 ;  /* 0x00007610ffcb7816 */ /* 0x000fe400000000cb */
[----:B------:R-:W-:Y:S02]  /*100a0*/  LOP3.LUT R199, R199, 0xffff, RZ, 0xc0, !PT ;  /* 0x0000ffffc7c77812 */ /* 0x000fe400078ec0ff */
[----:B------:R-:W-:Y:S02]  /*100b0*/  LOP3.LUT R200, R200, 0xffff, RZ, 0xc0, !PT ;  /* 0x0000ffffc8c87812 */ /* 0x000fe400078ec0ff */
[----:B------:R-:W-:Y:S02]  /*100c0*/  LOP3.LUT R201, R201, 0xffff, RZ, 0xc0, !PT ;  /* 0x0000ffffc9c97812 */ /* 0x000fe400078ec0ff */
[----:B------:R-:W-:-:S02]  /*100d0*/  LOP3.LUT R202, R202, 0xffff, RZ, 0xc0, !PT ;  /* 0x0000ffffcaca7812 */ /* 0x000fc400078ec0ff */
[----:B------:R-:W-:Y:S02]  /*100e0*/  PRMT R199, R199, 0x3340, R200 ;  /* 0x00003340c7c77816 */ /* 0x000fe400000000c8 */
[----:B------:R-:W-:-:S04]  /*100f0*/  PRMT R155, R201, 0x3340, R202 ;  /* 0x00003340c99b7816 */ /* 0x000fc800000000ca */
[----:B------:R-:W-:Y:S02]  /*10100*/  PRMT R155, R199, 0x5410, R155 ;  /* 0x00005410c79b7816 */ /* 0x000fe4000000009b */
[----:B------:R-:W-:Y:S02]  /*10110*/  PRMT R199, RZ, 0x7610, R199 ;  /* 0x00007610ffc77816 */ /* 0x000fe400000000c7 */
[----:B------:R-:W-:Y:S01]  /*10120*/  PRMT R154, R204, 0x5410, R154 ;  /* 0x00005410cc9a7816 */ /* 0x000fe2000000009a */
[----:B---3--:R0:W3:Y:S01]  /*10130*/  @P0 LDG.E.U8 R203, desc[UR40][R152.64] ;  /* 0x0000002898cb0981 */ /* 0x0080e2000c1e1100 */
[----:B------:R-:W-:-:S13]  /*10140*/  ISETP.GT.AND P0, PT, R180, 0x7f, PT ;  /* 0x0000007fb400780c */ /* 0x000fda0003f04270 */
[----:B------:R-:W-:-:S04]  /*10150*/  @P0 LOP3.LUT R193, R193, R192, RZ, 0x3c, !PT ;  /* 0x000000c0c1c10212 */ /* 0x000fc800078e3cff */
[----:B------:R-:W-:-:S04]  /*10160*/  @P0 LOP3.LUT R192, R193, R192, RZ, 0x3c, !PT ;  /* 0x000000c0c1c00212 */ /* 0x000fc800078e3cff */
[----:B------:R-:W-:-:S05]  /*10170*/  @P0 LOP3.LUT R193, R193, R192, RZ, 0x3c, !PT ;  /* 0x000000c0c1c10212 */ /* 0x000fca00078e3cff */
[----:B------:R-:W3:Y:S01]  /*10180*/  @P0 LDG.E.U8 R199, desc[UR40][R192.64] ;  /* 0x00000028c0c70981 */ /* 0x000ee2000c1e1100 */
[----:B0-----:R-:W-:Y:S02]  /*10190*/  PRMT R152, R5, 0x5410, R207 ;  /* 0x0000541005987816 */ /* 0x001fe400000000cf */
[----:B------:R-:W-:Y:S01]  /*101a0*/  PRMT R153, R206, 0x5410, R205 ;  /* 0x00005410ce997816 */ /* 0x000fe200000000cd */
[----:B------:R-:W-:Y:S06]  /*101b0*/  BAR.SYNC.DEFER_BLOCKING 0x0 ;  /* 0x0000000000007b1d */ /* 0x000fec0000010000 */
[----:B------:R-:W4:Y:S04]  /*101c0*/  LDL.LU R5, [R1+0x8c4] ;  /* 0x0008c40001057983 */ /* 0x000f280000300800 */
[----:B--2---:R0:W-:Y:S04]  /*101d0*/  STS.128 [R0+UR8], R152 ;  /* 0x0000009800007988 */ /* 0x0041e80008000c08 */
[----:B0-----:R-:W2:Y:S01]  /*101e0*/  LDL R0, [R1+0x878] ;  /* 0x0008780001007983 */ /* 0x001ea20000100800 */
[----:B------:R-:W-:-:S02]  /*101f0*/  LOP3.LUT R184, R184, 0xffff, RZ, 0xc0, !PT ;  /* 0x0000ffffb8b87812 */ /* 0x000fc400078ec0ff */
[----:B------:R-:W-:-:S04]  /*10200*/  LOP3.LUT R183, R183, 0xffff, RZ, 0xc0, !PT ;  /* 0x0000ffffb7b77812 */ /* 0x000fc800078ec0ff */
[----:B------:R-:W-:Y:S02]  /*10210*/  PRMT R152, R183, 0x3340, R184 ;  /* 0x00003340b7987816 */ /* 0x000fe400000000b8 */
[----:B------:R-:W0:Y:S01]  /*10220*/  S2R R184, SR_TID.X ;  /* 0x0000000000b87919 */ /* 0x000e220000002100 */
[----:B------:R-:W-:Y:S02]  /*10230*/  LOP3.LUT R181, R181, 0xffff, RZ, 0xc0, !PT ;  /* 0x0000ffffb5b57812 */ /* 0x000fe400078ec0ff */
[----:B------:R-:W-:Y:S02]  /*10240*/  LOP3.LUT R182, R182, 0xffff, RZ, 0xc0, !PT ;  /* 0x0000ffffb6b67812 */ /* 0x000fe400078ec0ff */
[----:B------:R-:W-:Y:S02]  /*10250*/  LOP3.LUT R185, R185, 0xffff, RZ, 0xc0, !PT ;  /* 0x0000ffffb9b97812 */ /* 0x000fe400078ec0ff */
[----:B------:R-:W-:Y:S02]  /*10260*/  LOP3.LUT R186, R186, 0xffff, RZ, 0xc0, !PT ;  /* 0x0000ffffbaba7812 */ /* 0x000fe400078ec0ff */
[----:B------:R-:W-:-:S02]  /*10270*/  LOP3.LUT R187, R187, 0xffff, RZ, 0xc0, !PT ;  /* 0x0000ffffbbbb7812 */ /* 0x000fc400078ec0ff */
[----:B------:R-:W-:Y:S02]  /*10280*/  LOP3.LUT R188, R188, 0xffff, RZ, 0xc0, !PT ;  /* 0x0000ffffbcbc7812 */ /* 0x000fe400078ec0ff */
        /* <DEDUP_REMOVED lines=8> */
[----:B------:R-:W-:Y:S02]  /*10310*/  PRMT R181, R181, 0x3340, R182 ;  /* 0x00003340b5b57816 */ /* 0x000fe400000000b6 */
[----:B------:R-:W-:Y:S02]  /*10320*/  PRMT R185, R185, 0x3340, R186 ;  /* 0x00003340b9b97816 */ /* 0x000fe400000000ba */
[----:B------:R-:W-:-:S02]  /*10330*/  PRMT R153, R187, 0x3340, R188 ;  /* 0x00003340bb997816 */ /* 0x000fc400000000bc */
[----:B------:R-:W-:Y:S02]  /*10340*/  PRMT R189, R189, 0x3340, R190 ;  /* 0x00003340bdbd7816 */ /* 0x000fe400000000be */
[----:B------:R-:W-:Y:S02]  /*10350*/  PRMT R154, R191, 0x3340, R194 ;  /* 0x00003340bf9a7816 */ /* 0x000fe400000000c2 */
[----:B------:R-:W-:Y:S02]  /*10360*/  PRMT R195, R195, 0x3340, R196 ;  /* 0x00003340c3c37816 */ /* 0x000fe400000000c4 */
[----:B------:R-:W-:Y:S02]  /*10370*/  PRMT R155, R197, 0x3340, R198 ;  /* 0x00003340c59b7816 */ /* 0x000fe400000000c6 */
[----:B------:R-:W-:Y:S02]  /*10380*/  PRMT R152, R181, 0x5410, R152 ;  /* 0x00005410b5987816 */ /* 0x000fe40000000098 */
[----:B------:R-:W-:-:S02]  /*10390*/  PRMT R153, R185, 0x5410, R153 ;  /* 0x00005410b9997816 */ /* 0x000fc40000000099 */
[----:B------:R-:W-:Y:S02]  /*103a0*/  PRMT R154, R189, 0x5410, R154 ;  /* 0x00005410bd9a7816 */ /* 0x000fe4000000009a */
[----:B------:R-:W-:Y:S02]  /*103b0*/  PRMT R155, R195, 0x5410, R155 ;  /* 0x00005410c39b7816 */ /* 0x000fe4000000009b */
[----:B------:R-:W-:Y:S02]  /*103c0*/  LOP3.LUT R176, R176, 0xffff, RZ, 0xc0, !PT ;  /* 0x0000ffffb0b07812 */ /* 0x000fe400078ec0ff */
[----:B------:R-:W-:Y:S02]  /*103d0*/  LOP3.LUT R177, R177, 0xffff, RZ, 0xc0, !PT ;  /* 0x0000ffffb1b17812 */ /* 0x000fe400078ec0ff */
[----:B------:R-:W-:Y:S02]  /*103e0*/  LOP3.LUT R157, R157, 0xffff, RZ, 0xc0, !PT ;  /* 0x0000ffff9d9d7812 */ /* 0x000fe400078ec0ff */
[----:B------:R-:W-:-:S02]  /*103f0*/  LOP3.LUT R165, R165, 0xffff, RZ, 0xc0, !PT ;  /* 0x0000ffffa5a57812 */ /* 0x000fc400078ec0ff */
[----:B------:R-:W-:Y:S02]  /*10400*/  PRMT R157, R157, 0x3340, R176 ;  /* 0x000033409d9d7816 */ /* 0x000fe400000000b0 */
[----:B------:R-:W-:Y:S02]  /*10410*/  LOP3.LUT R179, R179, 0xffff, RZ, 0xc0, !PT ;  /* 0x0000ffffb3b37812 */ /* 0x000fe400078ec0ff */
[----:B0-----:R-:W-:Y:S02]  /*10420*/  LOP3.LUT R184, R184, 0x7f, RZ, 0xc0, !PT ;  /* 0x0000007fb8b87812 */ /* 0x001fe400078ec0ff */
[----:B------:R-:W-:Y:S02]  /*10430*/  LOP3.LUT R178, R178, 0xffff, RZ, 0xc0, !PT ;  /* 0x0000ffffb2b27812 */ /* 0x000fe400078ec0ff */
[----:B------:R-:W-:Y:S02]  /*10440*/  ISETP.GE.AND P0, PT, R184, R180, PT ;  /* 0x000000b4b800720c */ /* 0x000fe40003f06270 */
[----:B------:R-:W-:Y:S01]  /*10450*/  PRMT R178, R179, 0x3340, R178 ;  /* 0x00003340b3b27816 */ /* 0x000fe200000000b2 */
[----:B--2---:R0:W-:Y:S04]  /*10460*/  STS.128 [R0+UR8], R152 ;  /* 0x0000009800007988 */ /* 0x0041e80008000c08 */
[----:B0-----:R-:W2:Y:S01]  /*10470*/  LDL.LU R0, [R1+0x3c] ;  /* 0x00003c0001007983 */ /* 0x001ea20000300800 */
[----:B------:R-:W-:-:S03]  /*10480*/  PRMT R152, R165, 0x3340, R177 ;  /* 0x00003340a5987816 */ /* 0x000fc600000000b1 */
[----:B------:R-:W3:Y:S04]  /*10490*/  LDL R176, [R1+0x874] ;  /* 0x0008740001b07983 */ /* 0x000ee80000100800 */
[----:B------:R-:W2:Y:S04]  /*104a0*/  LDL R177, [R1+0x40] ;  /* 0x0000400001b17983 */ /* 0x000ea80000100800 */
        /* <DEDUP_REMOVED lines=9> */
[----:B------:R-:W2:Y:S01]  /*10540*/  LDL R181, [R1+0x338] ;  /* 0x0003380001b57983 */ /* 0x000ea20000100800 */
        /* <DEDUP_REMOVED lines=19> */
[----:B----4-:R-:W-:Y:S02]  /*10680*/  PRMT R5, RZ, 0x7610, R5 ;  /* 0x00007610ff057816 */ /* 0x010fe40000000005 */
[----:B------:R-:W-:Y:S02]  /*10690*/  PRMT R175, RZ, 0x7610, R175 ;  /* 0x00007610ffaf7816 */ /* 0x000fe400000000af */
[----:B------:R-:W-:Y:S02]  /*106a0*/  PRMT R174, RZ, 0x7610, R174 ;  /* 0x00007610ffae7816 */ /* 0x000fe400000000ae */
[----:B------:R-:W-:Y:S02]  /*106b0*/  PRMT R173, RZ, 0x7610, R173 ;  /* 0x00007610ffad7816 */ /* 0x000fe400000000ad */
[----:B------:R-:W-:Y:S01]  /*106c0*/  PRMT R23, RZ, 0x7610, R23 ;  /* 0x00007610ff177816 */ /* 0x000fe20000000017 */
[----:B---3--:R2:W-:Y:S02]  /*106d0*/  STS.128 [R176+UR8], R152 ;  /* 0x00000098b0007988 */ /* 0x0085e40008000c08 */
[----:B--2---:R-:W-:-:S02]  /*106e0*/  @!P0 IMAD.MOV.U32 R152, RZ, RZ, R177 ;  /* 0x000000ffff988224 */ /* 0x004fc400078e00b1 */
[----:B------:R-:W-:-:S05]  /*106f0*/  @!P0 IMAD.MOV.U32 R153, RZ, RZ, R0 ;  /* 0x000000ffff998224 */ /* 0x000fca00078e0000 */
[----:B------:R0:W2:Y:S02]  /*10700*/  @!P0 LDG.E.U8 R5, desc[UR40][R152.64] ;  /* 0x0000002898058981 */ /* 0x0000a4000c1e1100 */
[----:B0-----:R-:W-:Y:S02]  /*10710*/  @!P0 IMAD.MOV.U32 R152, RZ, RZ, R180 ;  /* 0x000000ffff988224 */ /* 0x001fe400078e00b4 */
[----:B------:R-:W-:-:S05]  /*10720*/  @!P0 IMAD.MOV.U32 R153, RZ, RZ, R179 ;  /* 0x000000ffff998224 */ /* 0x000fca00078e00b3 */
[----:B------:R0:W3:Y:S02]  /*10730*/  @!P0 LDG.E.U8 R175, desc[UR40][R152.64] ;  /* 0x0000002898af8981 */ /* 0x0000e4000c1e1100 */
[----:B0-----:R-:W-:Y:S02]  /*10740*/  @!P0 IMAD.MOV.U32 R152, RZ, RZ, R190 ;  /* 0x000000ffff988224 */ /* 0x001fe400078e00be */
[----:B------:R-:W-:-:S05]  /*10750*/  @!P0 IMAD.MOV.U32 R153, RZ, RZ, R191 ;  /* 0x000000ffff998224 */ /* 0x000fca00078e00bf */
[----:B------:R0:W4:Y:S02]  /*10760*/  @!P0 LDG.E.U8 R174, desc[UR40][R152.64] ;  /* 0x0000002898ae8981 */ /* 0x000124000c1e1100 */
[----:B0-----:R-:W-:Y:S02]  /*10770*/  @!P0 IMAD.MOV.U32 R152, RZ, RZ, R186 ;  /* 0x000000ffff988224 */ /* 0x001fe400078e00ba */
[----:B------:R-:W-:-:S05]  /*10780*/  @!P0 IMAD.MOV.U32 R153, RZ, RZ, R187 ;  /* 0x000000ffff998224 */ /* 0x000fca00078e00bb */
[----:B------:R0:W3:Y:S04]  /*10790*/  @!P0 LDG.E.U8 R173, desc[UR40][R152.64] ;  /* 0x0000002898ad8981 */ /* 0x0000e8000c1e1100 */
[----:B------:R1:W-:Y:S01]  /*107a0*/  STL [R1+0x888], R0 ;  /* 0x0008880001007387 */ /* 0x0003e20000100800 */
[----:B0-----:R-:W-:Y:S02]  /*107b0*/  @!P0 IMAD.MOV.U32 R152, RZ, RZ, R184 ;  /* 0x000000ffff988224 */ /* 0x001fe400078e00b8 */
[----:B------:R-:W-:Y:S01]  /*107c0*/  @!P0 IMAD.MOV.U32 R153, RZ, RZ, R185 ;  /* 0x000000ffff998224 */ /* 0x000fe200078e00b9 */
[----:B-1----:R-:W-:-:S04]  /*107d0*/  PRMT R0, RZ, 0x7610, R0 ;  /* 0x00007610ff007816 */ /* 0x002fc80000000000 */
[----:B------:R0:W4:Y:S02]  /*107e0*/  @!P0 LDG.E.U8 R23, desc[UR40][R152.64] ;  /* 0x0000002898178981 */ /* 0x000124000c1e1100 */
[----:B0-----:R-:W-:Y:S02]  /*107f0*/  @!P0 IMAD.MOV.U32 R152, RZ, RZ, R181 ;  /* 0x000000ffff988224 */ /* 0x001fe400078e00b5 */
[----:B------:R-:W-:-:S05]  /*10800*/  @!P0 IMAD.MOV.U32 R153, RZ, RZ, R183 ;  /* 0x000000ffff998224 */ /* 0x000fca00078e00b7 */
[----:B------:R-:W4:Y:S04]  /*10810*/  @!P0 LDG.E.U8 R0, desc[UR40][R152.64] ;  /* 0x0000002898008981 */ /* 0x000f28000c1e1100 */
[----:B--2---:R-:W-:Y:S04]  /*10820*/  STL [R1+0x8a8], R5 ;  /* 0x0008a80501007387 */ /* 0x004fe80000100800 */
[----:B---3--:R0:W-:Y:S04]  /*10830*/  STL [R1+0x2c], R173 ;  /* 0x00002cad01007387 */ /* 0x0081e80000100800 */
[----:B0-----:R-:W2:Y:S04]  /*10840*/  LDL R173, [R1+0x2f4] ;  /* 0x0002f40001ad7983 */ /* 0x001ea80000100800 */
[----:B----4-:R0:W-:Y:S04]  /*10850*/  STL [R1+0x34], R0 ;  /* 0x0000340001007387 */ /* 0x0101e80000100800 */
[----:B------:R-:W3:Y:S04]  /*10860*/  LDL R181, [R1+0x870] ;  /* 0x0008700001b57983 */ /* 0x000ee80000100800 */
[----:B------:R-:W4:Y:S04]  /*10870*/  LDL R180, [R1+0x2b4] ;  /* 0x0002b40001b47983 */ /* 0x000f280000100800 */
[----:B------:R-:W2:Y:S04]  /*10880*/  LDL R179, [R1+0x2b8] ;  /* 0x0002b80001b37983 */ /* 0x000ea80000100800 */
[----:B------:R-:W4:Y:S04]  /*10890*/  LDL R177, [R1+0x274] ;  /* 0x0002740001b17983 */ /* 0x000f280000100800 */
[----:B------:R-:W4:Y:S04]  /*108a0*/  LDL R176, [R1+0x278] ;  /* 0x0002780001b07983 */ /* 0x000f280000100800 */
[----:B0-----:R-:W4:Y:S01]  /*108b0*/  LDL R0, [R1+0x2f8] ;  /* 0x0002f80001007983 */ /* 0x001f220000100800 */
[----:B------:R-:W-:-:S02]  /*108c0*/  LOP3.LUT R250, R250, 0xffff, RZ, 0xc0, !PT ;  /* 0x0000fffffafa7812 */ /* 0x000fc400078ec0ff */
[----:B------:R-:W-:Y:S01]  /*108d0*/  LOP3.LUT R249, R249, 0xffff, RZ, 0xc0, !PT ;  /* 0x0000fffff9f97812 */ /* 0x000fe200078ec0ff */
[----:B------:R0:W-:Y:S01]  /*108e0*/  STL [R1+0x24], R175 ;  /* 0x000024af01007387 */ /* 0x0001e20000100800 */
        /* <DEDUP_REMOVED lines=13> */
[----:B------:R-:W-:Y:S01]  /*109c0*/  LOP3.LUT R21, R21, 0xffff, RZ, 0xc0, !PT ;  /* 0x0000ffff15157812 */ /* 0x000fe200078ec0ff */
[----:B------:R1:W-:Y:S01]  /*109d0*/  STL [R1+0x28], R174 ;  /* 0x000028ae01007387 */ /* 0x0003e20000100800 */
[----:B------:R-:W-:Y:S02]  /*109e0*/  PRMT R249, R250, 0x3340, R249 ;  /* 0x00003340faf97816 */ /* 0x000fe400000000f9 */
[----:B------:R-:W-:Y:S01]  /*109f0*/  PRMT R247, R248, 0x3340, R247 ;  /* 0x00003340f8f77816 */ /* 0x000fe200000000f7 */
[----:B------:R1:W-:Y:S01]  /*10a00*/  STL [R1+0x30], R23 ;  /* 0x0000301701007387 */ /* 0x0003e20000100800 */
[----:B------:R-:W-:-:S02]  /*10a10*/  PRMT R245, R246, 0x3340, R245 ;  /* 0x00003340f6f57816 */ /* 0x000fc400000000f5 */
[----:B------:R-:W-:Y:S01]  /*10a20*/  PRMT R243, R244, 0x3340, R243 ;  /* 0x00003340f4f37816 */ /* 0x000fe200000000f3 */
[----:B0-----:R-:W4:Y:S01]  /*10a30*/  LDL R175, [R1+0x234] ;  /* 0x0002340001af7983 */ /* 0x001f220000100800 */
[----:B------:R-:W-:Y:S02]  /*10a40*/  PRMT R241, R242, 0x3340, R241 ;  /* 0x00003340f2f17816 */ /* 0x000fe400000000f1 */
[----:B------:R-:W-:Y:S01]  /*10a50*/  PRMT R208, R209, 0x3340, R208 ;  /* 0x00003340d1d07816 */ /* 0x000fe200000000d0 */
[----:B-1----:R-:W4:Y:S01]  /*10a60*/  LDL R174, [R1+0x1f4] ;  /* 0x0001f40001ae7983 */ /* 0x002f220000100800 */
[----:B------:R-:W-:Y:S02]  /*10a70*/  PRMT R17, R17, 0x3340, R22 ;  /* 0x0000334011117816 */ /* 0x000fe40000000016 */
[----:B------:R-:W-:Y:S02]  /*10a80*/  PRMT R23, R20, 0x3340, R21 ;  /* 0x0000334014177816 */ /* 0x000fe40000000015 */
[----:B------:R-:W-:-:S02]  /*10a90*/  PRMT R20, R249, 0x5410, R247 ;  /* 0x00005410f9147816 */ /* 0x000fc400000000f7 */
[----:B------:R-:W-:Y:S02]  /*10aa0*/  PRMT R21, R245, 0x5410, R243 ;  /* 0x00005410f5157816 */ /* 0x000fe400000000f3 */
[----:B------:R-:W-:Y:S02]  /*10ab0*/  PRMT R22, R241, 0x5410, R208 ;  /* 0x00005410f1167816 */ /* 0x000fe400000000d0 */
[----:B------:R-:W-:Y:S02]  /*10ac0*/  PRMT R23, R17, 0x5410, R23 ;  /* 0x0000541011177816 */ /* 0x000fe40000000017 */
[----:B------:R-:W-:Y:S01]  /*10ad0*/  PRMT R178, RZ, 0x7610, R178 ;  /* 0x00007610ffb27816 */ /* 0x000fe200000000b2 */
[----:B------:R-:W4:Y:S01]  /*10ae0*/  LDL R17, [R1+0x238] ;  /* 0x0002380001117983 */ /* 0x000f220000100800 */
[----:B------:R-:W-:-:S03]  /*10af0*/  PRMT R5, RZ, 0x7610, R5 ;  /* 0x00007610ff057816 */ /* 0x000fc60000000005 */
[----:B---3--:R2:W-:Y:S02]  /*10b00*/  STS.128 [R181+UR8], R20 ;  /* 0x00000014b5007988 */ /* 0x0085e40008000c08 */
[----:B--2---:R-:W-:Y:S01]  /*10b10*/  @!P0 IMAD.MOV.U32 R20, RZ, RZ, R179 ;  /* 0x000000ffff148224 */ /* 0x004fe200078e00b3 */
[----:B------:R-:W-:Y:S01]  /*10b20*/  PRMT R182, RZ, 0x7610, R182 ;  /* 0x00007610ffb67816 */ /* 0x000fe200000000b6 */
[----:B----4-:R-:W-:Y:S01]  /*10b30*/  @!P0 IMAD.MOV.U32 R21, RZ, RZ, R180 ;  /* 0x000000ffff158224 */ /* 0x010fe200078e00b4 */
[----:B------:R-:W2:Y:S04]  /*10b40*/  LDL R23, [R1+0x174] ;  /* 0x0001740001177983 */ /* 0x000ea80000100800 */
[----:B------:R0:W3:Y:S01]  /*10b50*/  @!P0 LDG.E.U8 R178, desc[UR40][R20.64] ;  /* 0x0000002814b28981 */ /* 0x0000e2000c1e1100 */
[----:B------:R-:W-:-:S03]  /*10b60*/  @!P0 IMAD.MOV.U32 R152, RZ, RZ, R0 ;  /* 0x000000ffff988224 */ /* 0x000fc600078e0000 */
[----:B------:R-:W4:Y:S01]  /*10b70*/  LDL R0, [R1+0x1f8] ;  /* 0x0001f80001007983 */ /* 0x000f220000100800 */
[----:B------:R-:W-:-:S03]  /*10b80*/  @!P0 IMAD.MOV.U32 R153, RZ, RZ, R173 ;  /* 0x000000ffff998224 */ /* 0x000fc600078e00ad */
[----:B------:R-:W2:Y:S01]  /*10b90*/  LDL R173, [R1+0x1b8] ;  /* 0x0001b80001ad7983 */ /* 0x000ea20000100800 */
[----:B0-----:R-:W-:Y:S02]  /*10ba0*/  @!P0 IMAD.MOV.U32 R20, RZ, RZ, R176 ;  /* 0x000000ffff148224 */ /* 0x001fe400078e00b0 */
[----:B------:R-:W-:Y:S01]  /*10bb0*/  @!P0 IMAD.MOV.U32 R21, RZ, RZ, R177 ;  /* 0x000000ffff158224 */ /* 0x000fe200078e00b1 */
[----:B------:R-:W3:Y:S04]  /*10bc0*/  @!P0 LDG.E.U8 R182, desc[UR40][R152.64] ;  /* 0x0000002898b68981 */ /* 0x000ee8000c1e1100 */
[----:B------:R0:W2:Y:S04]  /*10bd0*/  @!P0 LDG.E.U8 R5, desc[UR40][R20.64] ;  /* 0x0000002814058981 */ /* 0x0000a8000c1e1100 */
[----:B------:R-:W3:Y:S04]  /*10be0*/  LDL R22, [R1+0x178] ;  /* 0x0001780001167983 */ /* 0x000ee80000100800 */
[----:B------:R-:W3:Y:S01]  /*10bf0*/  LDL R152, [R1+0x1b4] ;  /* 0x0001b40001987983 */ /* 0x000ee20000100800 */
[----:B------:R-:W-:-:S02]  /*10c00*/  PRMT R2, RZ, 0x7610, R2 ;  /* 0x00007610ff027816 */ /* 0x000fc40000000002 */
[----:B------:R-:W-:Y:S01]  /*10c10*/  PRMT R3, RZ, 0x7610, R3 ;  /* 0x00007610ff037816 */ /* 0x000fe20000000003 */
[----:B0-----:R-:W-:Y:S02]  /*10c20*/  @!P0 IMAD.MOV.U32 R21, RZ, RZ, R175 ;  /* 0x000000ffff158224 */ /* 0x001fe400078e00af */
[----:B------:R-:W-:-:S05]  /*10c30*/  @!P0 IMAD.MOV.U32 R20, RZ, RZ, R17 ;  /* 0x000000ffff148224 */ /* 0x000fca00078e0011 */
[----:B------:R0:W3:Y:S02]  /*10c40*/  @!P0 LDG.E.U8 R2, desc[UR40][R20.64] ;  /* 0x0000002814028981 */ /* 0x0000e4000c1e1100 */
[----:B0-----:R-:W-:Y:S02]  /*10c50*/  @!P0 IMAD.MOV.U32 R21, RZ, RZ, R174 ;  /* 0x000000ffff158224 */ /* 0x001fe400078e00ae */
[----:B----4-:R-:W-:-:S05]  /*10c60*/  @!P0 IMAD.MOV.U32 R20, RZ, RZ, R0 ;  /* 0x000000ffff148224 */ /* 0x010fca00078e0000 */
[----:B------:R0:W4:Y:S04]  /*10c70*/  @!P0 LDG.E.U8 R3, desc[UR40][R20.64] ;  /* 0x0000002814038981 */ /* 0x000128000c1e1100 */
[----:B--2---:R1:W-:Y:S04]  /*10c80*/  STL [R1+0x8ac], R5 ;  /* 0x0008ac0501007387 */ /* 0x0043e80000100800 */
[----:B------:R-:W2:Y:S04]  /*10c90*/  LDL R17, [R1+0x134] ;  /* 0x0001340001117983 */ /* 0x000ea80000100800 */
[----:B-1----:R-:W4:Y:S01]  /*10ca0*/  LDL R5, [R1+0x138] ;  /* 0x0001380001057983 */ /* 0x002f220000100800 */
[----:B------:R-:W-:Y:S01]  /*10cb0*/  PRMT R4, RZ, 0x7610, R4 ;  /* 0x00007610ff047816 */ /* 0x000fe20000000004 */
[----:B0-----:R-:W-:-:S02]  /*10cc0*/  @!P0 IMAD.MOV.U32 R20, RZ, RZ, R173 ;  /* 0x000000ffff148224 */ /* 0x001fc400078e00ad */
[----:B---3--:R-:W-:-:S05]  /*10cd0*/  @!P0 IMAD.MOV.U32 R21, RZ, RZ, R152 ;  /* 0x000000ffff158224 */ /* 0x008fca00078e0098 */
[----:B------:R0:W3:Y:S01]  /*10ce0*/  @!P0 LDG.E.U8 R4, desc[UR40][R20.64] ;  /* 0x0000002814048981 */ /* 0x0000e2000c1e1100 */
[----:B------:R-:W-:Y:S01]  /*10cf0*/  PRMT R250, RZ, 0x7610, R250 ;  /* 0x00007610fffa7816 */ /* 0x000fe200000000fa */
[----:B0-----:R-:W-:Y:S02]  /*10d00*/  @!P0 IMAD.MOV.U32 R20, RZ, RZ, R22 ;  /* 0x000000ffff148224 */ /* 0x001fe400078e0016 */
[----:B------:R-:W-:-:S05]  /*10d10*/  @!P0 IMAD.MOV.U32 R21, RZ, RZ, R23 ;  /* 0x000000ffff158224 */ /* 0x000fca00078e0017 */
[----:B------:R2:W3:Y:S01]  /*10d20*/  @!P0 LDG.E.U8 R250, desc[UR40][R20.64] ;  /* 0x0000002814fa8981 */ /* 0x0004e2000c1e1100 */
[----:B------:R-:W-:-:S03]  /*10d30*/  PRMT R249, RZ, 0x7610, R249 ;  /* 0x00007610fff97816 */ /* 0x000fc600000000f9 */
[----:B------:R0:W-:Y:S04]  /*10d40*/  STL [R1+0x8b0], R2 ;  /* 0x0008b00201007387 */ /* 0x0001e80000100800 */
[----:B------:R-:W3:Y:S01]  /*10d50*/  LDL R0, [R1+0xf8] ;  /* 0x0000f80001007983 */ /* 0x000ee20000100800 */
[----:B--2---:R-:W-:Y:S02]  /*10d60*/  @!P0 IMAD.MOV.U32 R21, RZ, RZ, R17 ;  /* 0x000000ffff158224 */ /* 0x004fe400078e0011 */
[----:B----4-:R-:W-:-:S05]  /*10d70*/  @!P0 IMAD.MOV.U32 R20, RZ, RZ, R5 ;  /* 0x000000ffff148224 */ /* 0x010fca00078e0005 */
[----:B------:R-:W2:Y:S04]  /*10d80*/  @!P0 LDG.E.U8 R249, desc[UR40][R20.64] ;  /* 0x0000002814f98981 */ /* 0x000ea8000c1e1100 */
[----:B------:R-:W-:Y:S04]  /*10d90*/  STL [R1+0x8b4], R3 ;  /* 0x0008b40301007387 */ /* 0x000fe80000100800 */
[----:B0-----:R-:W4:Y:S04]  /*10da0*/  LDL R2, [R1+0xf4] ;  /* 0x0000f40001027983 */ /* 0x001f280000100800 */
[----:B---3--:R-:W-:Y:S04]  /*10db0*/  STL [R1+0x8b8], R4 ;  /* 0x0008b80401007387 */ /* 0x008fe80000100800 */
[----:B------:R-:W3:Y:S04]  /*10dc0*/  LDL R176, [R1+0xb4] ;  /* 0x0000b40001b07983 */ /* 0x000ee80000100800 */
[----:B------:R-:W3:Y:S04]  /*10dd0*/  LDL R175, [R1+0xb8] ;  /* 0x0000b80001af7983 */ /* 0x000ee80000100800 */
[----:B------:R0:W-:Y:S04]  /*10de0*/  STL [R1+0x20], R182 ;  /* 0x000020b601007387 */ /* 0x0001e80000100800 */
[----:B------:R-:W3:Y:S04]  /*10df0*/  LDL R174, [R1+0x74] ;  /* 0x0000740001ae7983 */ /* 0x000ee80000100800 */
[----:B------:R-:W3:Y:S04]  /*10e00*/  LDL R173, [R1+0x78] ;  /* 0x0000780001ad7983 */ /* 0x000ee80000100800 */
[----:B------:R-:W3:Y:S04]  /*10e10*/  LDL R152, [R1+0x82c] ;  /* 0x00082c0001987983 */ /* 0x000ee80000100800 */
[----:B------:R-:W3:Y:S04]  /*10e20*/  LDL.LU R183, [R1+0x8] ;  /* 0x0000080001b77983 */ /* 0x000ee80000300800 */
[----:B------:R-:W3:Y:S04]  /*10e30*/  LDL.LU R184, [R1+0x4] ;  /* 0x0000040001b87983 */ /* 0x000ee80000300800 */
[----:B0-----:R-:W3:Y:S04]  /*10e40*/  LDL.LU R182, [R1] ;  /* 0x0000000001b67983 */ /* 0x001ee80000300800 */
[----:B------:R-:W-:Y:S04]  /*10e50*/  STL [R1+0x8bc], R250 ;  /* 0x0008bcfa01007387 */ /* 0x000fe80000100800 */
[----:B------:R0:W-:Y:S04]  /*10e60*/  STL [R1+0x1c], R178 ;  /* 0x00001cb201007387 */ /* 0x0001e80000100800 */
[----:B------:R-:W3:Y:S04]  /*10e70*/  LDL R153, [R1+0x424] ;  /* 0x0004240001997983 */ /* 0x000ee80000100800 */
[----:B------:R-:W3:Y:S04]  /*10e80*/  LDL R23, [R1+0x3f0] ;  /* 0x0003f00001177983 */ /* 0x000ee80000100800 */
[----:B------:R-:W3:Y:S04]  /*10e90*/  LDL R22, [R1+0x3f4] ;  /* 0x0003f40001167983 */ /* 0x000ee80000100800 */
[----:B------:R-:W3:Y:S04]  /*10ea0*/  LDL R17, [R1+0x3ac] ;  /* 0x0003ac0001117983 */ /* 0x000ee80000100800 */
[----:B------:R-:W3:Y:S04]  /*10eb0*/  LDL R5, [R1+0x3b0] ;  /* 0x0003b00001057983 */ /* 0x000ee80000100800 */
[----:B--2---:R-:W-:Y:S04]  /*10ec0*/  STL [R1+0x8c0], R249 ;  /* 0x0008c0f901007387 */ /* 0x004fe80000100800 */
[----:B------:R-:W2:Y:S04]  /*10ed0*/  LDL R4, [R1+0x36c] ;  /* 0x00036c0001047983 */ /* 0x000ea80000100800 */
[----:B------:R-:W2:Y:S01]  /*10ee0*/  LDL R3, [R1+0x370] ;  /* 0x0003700001037983 */ /* 0x000ea20000100800 */
[----:B----4-:R-:W-:-:S03]  /*10ef0*/  @!P0 IMAD.MOV.U32 R21, RZ, RZ, R2 ;  /* 0x000000ffff158224 */ /* 0x010fc600078e0002 */
[----:B------:R-:W4:Y:S01]  /*10f00*/  LDL R2, [R1+0x32c] ;  /* 0x00032c0001027983 */ /* 0x000f220000100800 */
[----:B------:R-:W-:Y:S01]  /*10f10*/  PRMT R248, RZ, 0x7610, R248 ;  /* 0x00007610fff87816 */ /* 0x000fe200000000f8 */
[----:B------:R-:W-:Y:S01]  /*10f20*/  @!P0 IMAD.MOV.U32 R20, RZ, RZ, R0 ;  /* 0x000000ffff148224 */ /* 0x000fe200078e0000 */
[----:B------:R-:W-:Y:S01]  /*10f30*/  PRMT R247, RZ, 0x7610, R247 ;  /* 0x00007610fff77816 */ /* 0x000fe200000000f7 */
[----:B------:R-:W4:Y:S04]  /*10f40*/  LDL R0, [R1+0x330] ;  /* 0x0003300001007983 */ /* 0x000f280000100800 */
[----:B------:R3:W4:Y:S01]  /*10f50*/  @!P0 LDG.E.U8 R248, desc[UR40][R20.64] ;  /* 0x0000002814f88981 */ /* 0x000722000c1e1100 */
[----:B------:R-:W-:Y:S02]  /*10f60*/  PRMT R246, RZ, 0x7610, R246 ;  /* 0x00007610fff67816 */ /* 0x000fe400000000f6 */
[----:B------:R-:W-:Y:S01]  /*10f70*/  PRMT R245, RZ, 0x7610, R245 ;  /* 0x00007610fff57816 */ /* 0x000fe200000000f5 */
[----:B0-----:R-:W4:Y:S01]  /*10f80*/  LDL R178, [R1+0x86c] ;  /* 0x00086c0001b27983 */ /* 0x001f220000100800 */
[----:B------:R-:W-:-:S02]  /*10f90*/  PRMT R244, RZ, 0x7610, R244 ;  /* 0x00007610fff47816 */ /* 0x000fc400000000f4 */
[----:B------:R-:W-:Y:S01]  /*10fa0*/  PRMT R243, RZ, 0x7610, R243 ;  /* 0x00007610fff37816 */ /* 0x000fe200000000f3 */
[----:B------:R-:W4:Y:S01]  /*10fb0*/  LDL R177, [R1+0x2ac] ;  /* 0x0002ac0001b17983 */ /* 0x000f220000100800 */
[----:B---3--:R-:W-:Y:S02]  /*10fc0*/  @!P0 IMAD.MOV.U32 R20, RZ, RZ, R175 ;  /* 0x000000ffff148224 */ /* 0x008fe400078e00af */
[----:B------:R-:W-:Y:S01]  /*10fd0*/  @!P0 IMAD.MOV.U32 R21, RZ, RZ, R176 ;  /* 0x000000ffff158224 */ /* 0x000fe200078e00b0 */
[----:B------:R-:W-:Y:S01]  /*10fe0*/  PRMT R242, RZ, 0x7610, R242 ;  /* 0x00007610fff27816 */ /* 0x000fe200000000f2 */
[----:B------:R-:W3:Y:S04]  /*10ff0*/  LDL R176, [R1+0x22c] ;  /* 0x00022c0001b07983 */ /* 0x000ee80000100800 */
[----:B------:R0:W3:Y:S04]  /*11000*/  @!P0 LDG.E.U8 R247, desc[UR40][R20.64] ;  /* 0x0000002814f78981 */ /* 0x0000e8000c1e1100 */
[----:B------:R-:W3:Y:S01]  /*11010*/  LDL R175, [R1+0x230] ;  /* 0x0002300001af7983 */ /* 0x000ee20000100800 */
[----:B------:R-:W-:-:S02]  /*11020*/  PRMT R241, RZ, 0x7610, R241 ;  /* 0x00007610fff17816 */ /* 0x000fc400000000f1 */
[----:B------:R-:W-:Y:S01]  /*11030*/  LOP3.LUT R252, R252, 0xffff, RZ, 0xc0, !PT ;  /* 0x0000fffffcfc7812 */ /* 0x000fe200078ec0ff */
[----:B------:R-:W3:Y:S01]  /*11040*/  LDL R179, [R1+0xa4] ;  /* 0x0000a40001b37983 */ /* 0x000ee20000100800 */
[----:B0-----:R-:W-:Y:S02]  /*11050*/  @!P0 IMAD.MOV.U32 R20, RZ, RZ, R173 ;  /* 0x000000ffff148224 */ /* 0x001fe400078e00ad */
[----:B------:R-:W-:Y:S01]  /*11060*/  @!P0 IMAD.MOV.U32 R21, RZ, RZ, R174 ;  /* 0x000000ffff158224 */ /* 0x000fe200078e00ae */
[----:B------:R-:W-:Y:S01]  /*11070*/  LOP3.LUT R240, R240, 0xffff, RZ, 0xc0, !PT ;  /* 0x0000fffff0f07812 */ /* 0x000fe200078ec0ff */
[----:B------:R-:W3:Y:S04]  /*11080*/  LDL R174, [R1+0x1ac] ;  /* 0x0001ac0001ae7983 */ /* 0x000ee80000100800 */
[----:B------:R0:W3:Y:S01]  /*11090*/  @!P0 LDG.E.U8 R246, desc[UR40][R20.64] ;  /* 0x0000002814f68981 */ /* 0x0000e2000c1e1100 */
[----:B------:R-:W-:-:S02]  /*110a0*/  LOP3.LUT R239, R239, 0xffff, RZ, 0xc0, !PT ;  /* 0x0000ffffefef7812 */ /* 0x000fc400078ec0ff */
        /* <DEDUP_REMOVED lines=11> */
[----:B------:R-:W-:-:S05]  /*11160*/  @!P0 IMAD.MOV.U32 R21, RZ, RZ, R23 ;  /* 0x000000ffff158224 */ /* 0x000fca00078e0017 */
[----:B------:R0:W3:Y:S02]  /*11170*/  @!P0 LDG.E.U8 R244, desc[UR40][R20.64] ;  /* 0x0000002814f48981 */ /* 0x0000e4000c1e1100 */
[----:B0-----:R-:W-:Y:S02]  /*11180*/  @!P0 IMAD.MOV.U32 R20, RZ, RZ, R5 ;  /* 0x000000ffff148224 */ /* 0x001fe400078e0005 */
[----:B------:R-:W-:Y:S01]  /*11190*/  @!P0 IMAD.MOV.U32 R21, RZ, RZ, R17 ;  /* 0x000000ffff158224 */ /* 0x000fe200078e0011 */
[----:B------:R-:W3:Y:S04]  /*111a0*/  LDL R5, [R1+0x2b0] ;  /* 0x0002b00001057983 */ /* 0x000ee80000100800 */
[----:B------:R2:W3:Y:S02]  /*111b0*/  @!P0 LDG.E.U8 R243, desc[UR40][R20.64] ;  /* 0x0000002814f38981 */ /* 0x0004e4000c1e1100 */
[----:B--2---:R-:W-:-:S02]  /*111c0*/  @!P0 IMAD.MOV.U32 R21, RZ, RZ, R4 ;  /* 0x000000ffff158224 */ /* 0x004fc400078e0004 */
[----:B------:R-:W2:Y:S01]  /*111d0*/  LDL R4, [R1+0x26c] ;  /* 0x00026c0001047983 */ /* 0x000ea20000100800 */
[----:B------:R-:W-:-:S03]  /*111e0*/  @!P0 IMAD.MOV.U32 R20, RZ, RZ, R3 ;  /* 0x000000ffff148224 */ /* 0x000fc600078e0003 */
[----:B------:R-:W2:Y:S04]  /*111f0*/  LDL R3, [R1+0x270] ;  /* 0x0002700001037983 */ /* 0x000ea80000100800 */
[----:B------:R4:W2:Y:S02]  /*11200*/  @!P0 LDG.E.U8 R242, desc[UR40][R20.64] ;  /* 0x0000002814f28981 */ /* 0x0008a4000c1e1100 */
[----:B----4-:R-:W-:Y:S02]  /*11210*/  @!P0 IMAD.MOV.U32 R21, RZ, RZ, R2 ;  /* 0x000000ffff158224 */ /* 0x010fe400078e0002 */
[----:B------:R-:W4:Y:S01]  /*11220*/  LDL R2, [R1+0x1ec] ;  /* 0x0001ec0001027983 */ /* 0x000f220000100800 */
[----:B------:R-:W-:-:S03]  /*11230*/  @!P0 IMAD.MOV.U32 R20, RZ, RZ, R0 ;  /* 0x000000ffff148224 */ /* 0x000fc600078e0000 */
[----:B------:R-:W4:Y:S01]  /*11240*/  LDL R0, [R1+0x1f0] ;  /* 0x0001f00001007983 */ /* 0x000f220000100800 */
[----:B------:R-:W-:-:S03]  /*11250*/  LOP3.LUT R17, R183, 0xffff, RZ, 0xc0, !PT ;  /* 0x0000ffffb7117812 */ /* 0x000fc600078ec0ff */
[----:B------:R0:W4:Y:S01]  /*11260*/  @!P0 LDG.E.U8 R241, desc[UR40][R20.64] ;  /* 0x0000002814f18981 */ /* 0x000122000c1e1100 */
[----:B------:R-:W-:Y:S02]  /*11270*/  LOP3.LUT R234, R234, 0xffff, RZ, 0xc0, !PT ;  /* 0x0000ffffeaea7812 */ /* 0x000fe400078ec0ff */
[----:B------:R-:W-:Y:S02]  /*11280*/  LOP3.LUT R232, R232, 0xffff, RZ, 0xc0, !PT ;  /* 0x0000ffffe8e87812 */ /* 0x000fe400078ec0ff */
[----:B------:R-:W-:Y:S02]  /*11290*/  LOP3.LUT R230, R230, 0xffff, RZ, 0xc0, !PT ;  /* 0x0000ffffe6e67812 */ /* 0x000fe400078ec0ff */
[----:B------:R-:W-:Y:S02]  /*112a0*/  LOP3.LUT R229, R229, 0xffff, RZ, 0xc0, !PT ;  /* 0x0000ffffe5e57812 */ /* 0x000fe400078ec0ff */
[----:B0-----:R-:W-:Y:S02]  /*112b0*/  LOP3.LUT R20, R184, 0xffff, RZ, 0xc0, !PT ;  /* 0x0000ffffb8147812 */ /* 0x001fe400078ec0ff */
[----:B------:R-:W-:-:S02]  /*112c0*/  LOP3.LUT R21, R182, 0xffff, RZ, 0xc0, !PT ;  /* 0x0000ffffb6157812 */ /* 0x000fc400078ec0ff */
[----:B------:R-:W-:Y:S02]  /*112d0*/  LOP3.LUT R227, R227, 0xffff, RZ, 0xc0, !PT ;  /* 0x0000ffffe3e37812 */ /* 0x000fe400078ec0ff */
[----:B------:R-:W-:Y:S02]  /*112e0*/  LOP3.LUT R226, R226, 0xffff, RZ, 0xc0, !PT ;  /* 0x0000ffffe2e27812 */ /* 0x000fe400078ec0ff */
[----:B------:R-:W-:Y:S02]  /*112f0*/  PRMT R17, R17, 0x3340, R20 ;  /* 0x0000334011117816 */ /* 0x000fe40000000014 */
        /* <DEDUP_REMOVED lines=8> */
[----:B------:R-:W-:Y:S01]  /*11380*/  PRMT R21, R239, 0x5410, R21 ;  /* 0x00005410ef157816 */ /* 0x000fe20000000015 */
[----:B------:R-:W4:Y:S01]  /*11390*/  LDL R17, [R1+0x16c] ;  /* 0x00016c0001117983 */ /* 0x000f220000100800 */
[----:B------:R-:W-:-:S02]  /*113a0*/  PRMT R22, R235, 0x5410, R22 ;  /* 0x00005410eb167816 */ /* 0x000fc40000000016 */
[----:B------:R-:W-:Y:S02]  /*113b0*/  PRMT R23, R229, 0x5410, R23 ;  /* 0x00005410e5177816 */ /* 0x000fe40000000017 */
[----:B------:R-:W-:-:S03]  /*113c0*/  PRMT R237, RZ, 0x7610, R237 ;  /* 0x00007610ffed7816 */ /* 0x000fc600000000ed */
[----:B------:R0:W-:Y:S01]  /*113d0*/  STS.128 [R178+UR8], R20 ;  /* 0x00000014b2007988 */ /* 0x0001e20008000c08 */
[----:B------:R-:W-:Y:S02]  /*113e0*/  PRMT R229, RZ, 0x7610, R229 ;  /* 0x00007610ffe57816 */ /* 0x000fe400000000e5 */
[----:B------:R-:W-:Y:S01]  /*113f0*/  PRMT R227, RZ, 0x7610, R227 ;  /* 0x00007610ffe37816 */ /* 0x000fe200000000e3 */
[----:B0-----:R-:W-:Y:S01]  /*11400*/  @!P0 IMAD.MOV.U32 R21, RZ, RZ, R177 ;  /* 0x000000ffff158224 */ /* 0x001fe200078e00b1 */
[----:B------:R-:W4:Y:S04]  /*11410*/  LDL R178, [R1+0xac] ;  /* 0x0000ac0001b27983 */ /* 0x000f280000100800 */
[----:B------:R-:W4:Y:S01]  /*11420*/  LDL R177, [R1+0xb0] ;  /* 0x0000b00001b17983 */ /* 0x000f220000100800 */
[----:B---3--:R-:W-:Y:S01]  /*11430*/  @!P0 IMAD.MOV.U32 R20, RZ, RZ, R5 ;  /* 0x000000ffff148224 */ /* 0x008fe200078e0005 */
[----:B------:R-:W-:-:S02]  /*11440*/  PRMT R226, RZ, 0x7610, R226 ;  /* 0x00007610ffe27816 */ /* 0x000fc400000000e2 */
[----:B------:R-:W3:Y:S04]  /*11450*/  LDL R5, [R1+0x170] ;  /* 0x0001700001057983 */ /* 0x000ee80000100800 */
[----:B------:R2:W3:Y:S01]  /*11460*/  @!P0 LDG.E.U8 R237, desc[UR40][R20.64] ;  /* 0x0000002814ed8981 */ /* 0x0004e2000c1e1100 */
[----:B------:R-:W-:-:S03]  /*11470*/  PRMT R209, RZ, 0x7610, R209 ;  /* 0x00007610ffd17816 */ /* 0x000fc600000000d1 */
[----:B------:R-:W3:Y:S04]  /*11480*/  LDL R23, [R1+0x3e4] ;  /* 0x0003e40001177983 */ /* 0x000ee80000100800 */
[----:B------:R-:W3:Y:S01]  /*11490*/  LDL R22, [R1+0x3e8] ;  /* 0x0003e80001167983 */ /* 0x000ee20000100800 */
[----:B--2---:R-:W-:-:S03]  /*114a0*/  @!P0 IMAD.MOV.U32 R21, RZ, RZ, R4 ;  /* 0x000000ffff158224 */ /* 0x004fc600078e0004 */
[----:B------:R-:W2:Y:S01]  /*114b0*/  LDL R4, [R1+0x12c] ;  /* 0x00012c0001047983 */ /* 0x000ea20000100800 */
[----:B------:R-:W-:-:S03]  /*114c0*/  @!P0 IMAD.MOV.U32 R20, RZ, RZ, R3 ;  /* 0x000000ffff148224 */ /* 0x000fc600078e0003 */
[----:B------:R-:W2:Y:S04]  /*114d0*/  LDL R3, [R1+0x130] ;  /* 0x0001300001037983 */ /* 0x000ea80000100800 */
[----:B------:R0:W2:Y:S02]  /*114e0*/  @!P0 LDG.E.U8 R229, desc[UR40][R20.64] ;  /* 0x0000002814e58981 */ /* 0x0000a4000c1e1100 */
[----:B0-----:R-:W-:Y:S02]  /*114f0*/  @!P0 IMAD.MOV.U32 R20, RZ, RZ, R175 ;  /* 0x000000ffff148224 */ /* 0x001fe400078e00af */
[----:B------:R-:W-:Y:S01]  /*11500*/  @!P0 IMAD.MOV.U32 R21, RZ, RZ, R176 ;  /* 0x000000ffff158224 */ /* 0x000fe200078e00b0 */
[----:B------:R-:W2:Y:S04]  /*11510*/  LDL R175, [R1+0x70] ;  /* 0x0000700001af7983 */ /* 0x000ea80000100800 */
[----:B------:R4:W2:Y:S04]  /*11520*/  @!P0 LDG.E.U8 R227, desc[UR40][R20.64] ;  /* 0x0000002814e38981 */ /* 0x0008a8000c1e1100 */
[----:B------:R-:W2:Y:S01]  /*11530*/  LDL R176, [R1+0x6c] ;  /* 0x00006c0001b07983 */ /* 0x000ea20000100800 */
[----:B----4-:R-:W-:-:S03]  /*11540*/  @!P0 IMAD.MOV.U32 R21, RZ, RZ, R2 ;  /* 0x000000ffff158224 */ /* 0x010fc600078e0002 */
[----:B------:R-:W4:Y:S01]  /*11550*/  LDL R2, [R1+0xec] ;  /* 0x0000ec0001027983 */ /* 0x000f220000100800 */
[----:B------:R-:W-:-:S03]  /*11560*/  @!P0 IMAD.MOV.U32 R20, RZ, RZ, R0 ;  /* 0x000000ffff148224 */ /* 0x000fc600078e0000 */
[----:B------:R-:W4:Y:S04]  /*11570*/  LDL R0, [R1+0xf0] ;  /* 0x0000f00001007983 */ /* 0x000f280000100800 */
[----:B------:R0:W4:Y:S02]  /*11580*/  @!P0 LDG.E.U8 R226, desc[UR40][R20.64] ;  /* 0x0000002814e28981 */ /* 0x000124000c1e1100 */
[----:B0-----:R-:W-:Y:S02]  /*11590*/  @!P0 IMAD.MOV.U32 R20, RZ, RZ, R173 ;  /* 0x000000ffff148224 */ /* 0x001fe400078e00ad */
[----:B------:R-:W-:Y:S01]  /*115a0*/  @!P0 IMAD.MOV.U32 R21, RZ, RZ, R174 ;  /* 0x000000ffff158224 */ /* 0x000fe200078e00ae */
[----:B------:R-:W4:Y:S04]  /*115b0*/  LDL R173, [R1+0x828] ;  /* 0x0008280001ad7983 */ /* 0x000f280000100800 */
[----:B------:R-:W4:Y:S01]  /*115c0*/  LDL R174, [R1+0x824] ;  /* 0x0008240001ae7983 */ /* 0x000f220000100800 */
[----:B------:R-:W-:-:S03]  /*115d0*/  PRMT R207, RZ, 0x7610, R207 ;  /* 0x00007610ffcf7816 */ /* 0x000fc600000000cf */
[----:B------:R0:W4:Y:S01]  /*115e0*/  @!P0 LDG.E.U8 R209, desc[UR40][R20.64] ;  /* 0x0000002814d18981 */ /* 0x000122000c1e1100 */
[----:B------:R-:W-:Y:S01]  /*115f0*/  PRMT R205, RZ, 0x7610, R205 ;  /* 0x00007610ffcd7816 */ /* 0x000fe200000000cd */
[----:B0-----:R-:W-:Y:S02]  /*11600*/  @!P0 IMAD.MOV.U32 R21, RZ, RZ, R17 ;  /* 0x000000ffff158224 */ /* 0x001fe400078e0011 */
[----:B------:R-:W4:Y:S01]  /*11610*/  LDL R17, [R1+0x3a4] ;  /* 0x0003a40001117983 */ /* 0x000f220000100800 */
[----:B---3--:R-:W-:-:S03]  /*11620*/  @!P0 IMAD.MOV.U32 R20, RZ, RZ, R5 ;  /* 0x000000ffff148224 */ /* 0x008fc600078e0005 */
[----:B------:R-:W3:Y:S04]  /*11630*/  LDL R5, [R1+0x3a8] ;  /* 0x0003a80001057983 */ /* 0x000ee80000100800 */
[----:B------:R2:W3:Y:S02]  /*11640*/  @!P0 LDG.E.U8 R207, desc[UR40][R20.64] ;  /* 0x0000002814cf8981 */ /* 0x0004e4000c1e1100 */
[----:B--2---:R-:W-:Y:S02]  /*11650*/  @!P0 IMAD.MOV.U32 R21, RZ, RZ, R4 ;  /* 0x000000ffff158224 */ /* 0x004fe400078e0004 */
[----:B------:R-:W2:Y:S01]  /*11660*/  LDL R4, [R1+0x364] ;  /* 0x0003640001047983 */ /* 0x000ea20000100800 */
[----:B------:R-:W-:-:S03]  /*11670*/  @!P0 IMAD.MOV.U32 R20, RZ, RZ, R3 ;  /* 0x000000ffff148224 */ /* 0x000fc600078e0003 */
[----:B------:R-:W2:Y:S04]  /*11680*/  LDL R3, [R1+0x368] ;  /* 0x0003680001037983 */ /* 0x000ea80000100800 */
[----:B------:R4:W2:Y:S02]  /*11690*/  @!P0 LDG.E.U8 R205, desc[UR40][R20.64] ;  /* 0x0000002814cd8981 */ /* 0x0008a4000c1e1100 */
[----:B----4-:R-:W-:Y:S02]  /*116a0*/  @!P0 IMAD.MOV.U32 R21, RZ, RZ, R2 ;  /* 0x000000ffff158224 */ /* 0x010fe400078e0002 */
[----:B------:R-:W4:Y:S01]  /*116b0*/  LDL R2, [R1+0x324] ;  /* 0x0003240001027983 */ /* 0x000f220000100800 */
[----:B------:R-:W-:Y:S01]  /*116c0*/  PRMT R204, RZ, 0x7610, R204 ;  /* 0x00007610ffcc7816 */ /* 0x000fe200000000cc */
[----:B------:R-:W-:Y:S01]  /*116d0*/  @!P0 IMAD.MOV.U32 R20, RZ, RZ, R0 ;  /* 0x000000ffff148224 */ /* 0x000fe200078e0000 */
[----:B------:R-:W-:Y:S01]  /*116e0*/  PRMT R201, RZ, 0x7610, R201 ;  /* 0x00007610ffc97816 */ /* 0x000fe200000000c9 */
[----:B------:R-:W4:Y:S04]  /*116f0*/  LDL R0, [R1+0x328] ;  /* 0x0003280001007983 */ /* 0x000f280000100800 */
[----:B------:R0:W4:Y:S01]  /*11700*/  @!P0 LDG.E.U8 R204, desc[UR40][R20.64] ;  /* 0x0000002814cc8981 */ /* 0x000122000c1e1100 */
[----:B------:R-:W-:Y:S01]  /*11710*/  PRMT R200, RZ, 0x7610, R200 ;  /* 0x00007610ffc87816 */ /* 0x000fe200000000c8 */
[----:B0-----:R-:W-:-:S02]  /*11720*/  @!P0 IMAD.MOV.U32 R20, RZ, RZ, R177 ;  /* 0x000000ffff148224 */ /* 0x001fc400078e00b1 */
[----:B------:R-:W-:Y:S01]  /*11730*/  @!P0 IMAD.MOV.U32 R21, RZ, RZ, R178 ;  /* 0x000000ffff158224 */ /* 0x000fe200078e00b2 */
[----:B------:R-:W-:Y:S01]  /*11740*/  PRMT R236, RZ, 0x7610, R236 ;  /* 0x00007610ffec7816 */ /* 0x000fe200000000ec */
[----:B------:R-:W4:Y:S04]  /*11750*/  LDL R177, [R1+0x868] ;  /* 0x0008680001b17983 */ /* 0x000f280000100800 */
[----:B------:R0:W4:Y:S02]  /*11760*/  @!P0 LDG.E.U8 R201, desc[UR40][R20.64] ;  /* 0x0000002814c98981 */ /* 0x000124000c1e1100 */
[----:B0-----:R-:W-:Y:S02]  /*11770*/  @!P0 IMAD.MOV.U32 R20, RZ, RZ, R175 ;  /* 0x000000ffff148224 */ /* 0x001fe400078e00af */
[----:B------:R-:W-:Y:S01]  /*11780*/  @!P0 IMAD.MOV.U32 R21, RZ, RZ, R176 ;  /* 0x000000ffff158224 */ /* 0x000fe200078e00b0 */
[----:B------:R-:W-:Y:S01]  /*11790*/  PRMT R235, RZ, 0x7610, R235 ;  /* 0x00007610ffeb7816 */ /* 0x000fe200000000eb */
[----:B------:R-:W4:Y:S04]  /*117a0*/  LDL R176, [R1+0x224] ;  /* 0x0002240001b07983 */ /* 0x000f280000100800 */
[----:B------:R0:W4:Y:S01]  /*117b0*/  @!P0 LDG.E.U8 R200, desc[UR40][R20.64] ;  /* 0x0000002814c88981 */ /* 0x000122000c1e1100 */
[----:B------:R-:W-:-:S02]  /*117c0*/  PRMT R234, RZ, 0x7610, R234 ;  /* 0x00007610ffea7816 */ /* 0x000fc400000000ea */
[----:B------:R-:W-:Y:S01]  /*117d0*/  PRMT R232, RZ, 0x7610, R232 ;  /* 0x00007610ffe87816 */ /* 0x000fe200000000e8 */
[----:B------:R-:W4:Y:S01]  /*117e0*/  LDL R175, [R1+0x228] ;  /* 0x0002280001af7983 */ /* 0x000f220000100800 */
[----:B0-----:R-:W-:Y:S02]  /*117f0*/  @!P0 IMAD.MOV.U32 R20, RZ, RZ, R173 ;  /* 0x000000ffff148224 */ /* 0x001fe400078e00ad */
[----:B------:R-:W-:Y:S01]  /*11800*/  @!P0 IMAD.MOV.U32 R21, RZ, RZ, R174 ;  /* 0x000000ffff158224 */ /* 0x000fe200078e00ae */
[----:B------:R-:W4:Y:S04]  /*11810*/  LDL R173, [R1+0x2a4] ;  /* 0x0002a40001ad7983 */ /* 0x000f280000100800 */
[----:B------:R0:W4:Y:S04]  /*11820*/  @!P0 LDG.E.U8 R236, desc[UR40][R20.64] ;  /* 0x0000002814ec8981 */ /* 0x000128000c1e1100 */
[----:B------:R-:W4:Y:S01]  /*11830*/  LDL R174, [R1+0x2e4] ;  /* 0x0002e40001ae7983 */ /* 0x000f220000100800 */
[----:B0-----:R-:W-:-:S02]  /*11840*/  @!P0 IMAD.MOV.U32 R20, RZ, RZ, R22 ;  /* 0x000000ffff148224 */ /* 0x001fc400078e0016 */
[----:B------:R-:W-:-:S05]  /*11850*/  @!P0 IMAD.MOV.U32 R21, RZ, RZ, R23 ;  /* 0x000000ffff158224 */ /* 0x000fca00078e0017 */
[----:B------:R3:W4:Y:S02]  /*11860*/  @!P0 LDG.E.U8 R235, desc[UR40][R20.64] ;  /* 0x0000002814eb8981 */ /* 0x000724000c1e1100 */
[----:B---3--:R-:W-:Y:S02]  /*11870*/  @!P0 IMAD.MOV.U32 R20, RZ, RZ, R5 ;  /* 0x000000ffff148224 */ /* 0x008fe400078e0005 */
[----:B------:R-:W-:Y:S01]  /*11880*/  @!P0 IMAD.MOV.U32 R21, RZ, RZ, R17 ;  /* 0x000000ffff158224 */ /* 0x000fe200078e0011 */
[----:B------:R-:W3:Y:S04]  /*11890*/  LDL R5, [R1+0x264] ;  /* 0x0002640001057983 */ /* 0x000ee80000100800 */
[----:B------:R2:W3:Y:S04]  /*118a0*/  @!P0 LDG.E.U8 R234, desc[UR40][R20.64] ;  /* 0x0000002814ea8981 */ /* 0x0004e8000c1e1100 */
[----:B------:R-:W3:Y:S01]  /*118b0*/  LDL R17, [R1+0x2a8] ;  /* 0x0002a80001117983 */ /* 0x000ee20000100800 */
[----:B--2---:R-:W-:-:S03]  /*118c0*/  @!P0 IMAD.MOV.U32 R21, RZ, RZ, R4 ;  /* 0x000000ffff158224 */ /* 0x004fc600078e0004 */
[----:B------:R-:W2:Y:S01]  /*118d0*/  LDL R4, [R1+0x268] ;  /* 0x0002680001047983 */ /* 0x000ea20000100800 */
[----:B------:R-:W-:Y:S01]  /*118e0*/  @!P0 IMAD.MOV.U32 R20, RZ, RZ, R3 ;  /* 0x000000ffff148224 */ /* 0x000fe200078e0003 */
[----:B------:R-:W-:Y:S02]  /*118f0*/  LOP3.LUT R212, R212, 0xffff, RZ, 0xc0, !PT ;  /* 0x0000ffffd4d47812 */ /* 0x000fe400078ec0ff */
[----:B------:R-:W2:Y:S04]  /*11900*/  LDL R3, [R1+0x1e4] ;  /* 0x0001e40001037983 */ /* 0x000ea80000100800 */
[----:B------:R4:W2:Y:S02]  /*11910*/  @!P0 LDG.E.U8 R232, desc[UR40][R20.64] ;  /* 0x0000002814e88981 */ /* 0x0008a4000c1e1100 */
[----:B----4-:R-:W-:-:S02]  /*11920*/  @!P0 IMAD.MOV.U32 R21, RZ, RZ, R2 ;  /* 0x000000ffff158224 */ /* 0x010fc400078e0002 */
[----:B------:R-:W4:Y:S01]  /*11930*/  LDL R2, [R1+0x2e8] ;  /* 0x0002e80001027983 */ /* 0x000f220000100800 */
[----:B------:R-:W-:Y:S02]  /*11940*/  LOP3.LUT R210, R210, 0xffff, RZ, 0xc0, !PT ;  /* 0x0000ffffd2d27812 */ /* 0x000fe400078ec0ff */
[----:B------:R-:W-:Y:S02]  /*11950*/  LOP3.LUT R18, R18, 0xffff, RZ, 0xc0, !PT ;  /* 0x0000ffff12127812 */ /* 0x000fe400078ec0ff */
[----:B------:R-:W-:Y:S01]  /*11960*/  LOP3.LUT R19, R19, 0xffff, RZ, 0xc0, !PT ;  /* 0x0000ffff13137812 */ /* 0x000fe200078ec0ff */
[----:B------:R-:W-:Y:S01]  /*11970*/  @!P0 IMAD.MOV.U32 R20, RZ, RZ, R0 ;  /* 0x000000ffff148224 */ /* 0x000fe200078e0000 */
[----:B------:R-:W-:Y:S01]  /*11980*/  PRMT R23, R212, 0x3340, R210 ;  /* 0x00003340d4177816 */ /* 0x000fe200000000d2 */
[----:B------:R-:W2:Y:S01]  /*11990*/  LDL R0, [R1+0x1e8] ;  /* 0x0001e80001007983 */ /* 0x000ea20000100800 */
[----:B------:R-:W-:-:S04]  /*119a0*/  PRMT R18, R18, 0x3340, R19 ;  /* 0x0000334012127816 */ /* 0x000fc80000000013 */
[----:B------:R-:W-:Y:S02]  /*119b0*/  PRMT R23, R23, 0x5410, R18 ;  /* 0x0000541017177816 */ /* 0x000fe40000000012 */
[----:B------:R-:W-:Y:S02]  /*119c0*/  PRMT R167, RZ, 0x7610, R167 ;  /* 0x00007610ffa77816 */ /* 0x000fe400000000a7 */
[----:B------:R-:W-:Y:S01]  /*119d0*/  PRMT R166, RZ, 0x7610, R166 ;  /* 0x00007610ffa67816 */ /* 0x000fe200000000a6 */
[----:B----4-:R-:W-:Y:S02]  /*119e0*/  @!P0 IMAD.MOV.U32 R18, RZ, RZ, R2 ;  /* 0x000000ffff128224 */ /* 0x010fe400078e0002 */
[----:B------:R-:W4:Y:S01]  /*119f0*/  LDL R2, [R1+0x1a8] ;  /* 0x0001a80001027983 */ /* 0x000f220000100800 */
[----:B------:R-:W-:-:S03]  /*11a00*/  @!P0 IMAD.MOV.U32 R19, RZ, RZ, R174 ;  /* 0x000000ffff138224 */ /* 0x000fc600078e00ae */
[----:B------:R-:W4:Y:S04]  /*11a10*/  LDL R174, [R1+0x1a4] ;  /* 0x0001a40001ae7983 */ /* 0x000f280000100800 */
[----:B------:R3:W4:Y:S01]  /*11a20*/  @!P0 LDG.E.U8 R167, desc[UR40][R18.64] ;  /* 0x0000002812a78981 */ /* 0x000722000c1e1100 */
[----:B------:R-:W-:Y:S01]  /*11a30*/  PRMT R165, RZ, 0x7610, R165 ;  /* 0x00007610ffa57816 */ /* 0x000fe200000000a5 */
[----:B---3--:R-:W-:Y:S02]  /*11a40*/  @!P0 IMAD.MOV.U32 R18, RZ, RZ, R17 ;  /* 0x000000ffff128224 */ /* 0x008fe400078e0011 */
[----:B------:R-:W-:Y:S01]  /*11a50*/  @!P0 IMAD.MOV.U32 R19, RZ, RZ, R173 ;  /* 0x000000ffff138224 */ /* 0x000fe200078e00ad */
[----:B------:R-:W3:Y:S04]  /*11a60*/  LDL R17, [R1+0x168] ;  /* 0x0001680001117983 */ /* 0x000ee80000100800 */
[----:B------:R2:W3:Y:S04]  /*11a70*/  @!P0 LDG.E.U8 R166, desc[UR40][R18.64] ;  /* 0x0000002812a68981 */ /* 0x0004e8000c1e1100 */
[----:B------:R-:W3:Y:S01]  /*11a80*/  LDL R173, [R1+0x164] ;  /* 0x0001640001ad7983 */ /* 0x000ee20000100800 */
[----:B------:R-:W-:Y:S01]  /*11a90*/  PRMT R164, RZ, 0x7610, R164 ;  /* 0x00007610ffa47816 */ /* 0x000fe200000000a4 */
[----:B--2---:R-:W-:-:S02]  /*11aa0*/  @!P0 IMAD.MOV.U32 R18, RZ, RZ, R4 ;  /* 0x000000ffff128224 */ /* 0x004fc400078e0004 */
[----:B------:R-:W-:Y:S01]  /*11ab0*/  @!P0 IMAD.MOV.U32 R19, RZ, RZ, R5 ;  /* 0x000000ffff138224 */ /* 0x000fe200078e0005 */
[----:B------:R-:W2:Y:S04]  /*11ac0*/  LDL R4, [R1+0x128] ;  /* 0x0001280001047983 */ /* 0x000ea80000100800 */
[----:B------:R0:W2:Y:S04]  /*11ad0*/  @!P0 LDG.E.U8 R165, desc[UR40][R18.64] ;  /* 0x0000002812a58981 */ /* 0x0000a8000c1e1100 */
[----:B------:R-:W2:Y:S01]  /*11ae0*/  LDL R5, [R1+0x124] ;  /* 0x0001240001057983 */ /* 0x000ea20000100800 */
[----:B------:R-:W-:Y:S01]  /*11af0*/  PRMT R159, RZ, 0x7610, R159 ;  /* 0x00007610ff9f7816 */ /* 0x000fe2000000009f */
[----:B0-----:R-:W-:-:S02]  /*11b00*/  @!P0 IMAD.MOV.U32 R18, RZ, RZ, R175 ;  /* 0x000000ffff128224 */ /* 0x001fc400078e00af */
[----:B------:R-:W-:-:S05]  /*11b10*/  @!P0 IMAD.MOV.U32 R19, RZ, RZ, R176 ;  /* 0x000000ffff138224 */ /* 0x000fca00078e00b0 */
[----:B------:R0:W2:Y:S02]  /*11b20*/  @!P0 LDG.E.U8 R164, desc[UR40][R18.64] ;  /* 0x0000002812a48981 */ /* 0x0000a4000c1e1100 */
[----:B0-----:R-:W-:Y:S02]  /*11b30*/  @!P0 IMAD.MOV.U32 R18, RZ, RZ, R0 ;  /* 0x000000ffff128224 */ /* 0x001fe400078e0000 */
[----:B------:R-:W-:Y:S01]  /*11b40*/  @!P0 IMAD.MOV.U32 R19, RZ, RZ, R3 ;  /* 0x000000ffff138224 */ /* 0x000fe200078e0003 */
[----:B------:R-:W2:Y:S04]  /*11b50*/  LDL R0, [R1+0xe8] ;  /* 0x0000e80001007983 */ /* 0x000ea80000100800 */
[----:B------:R-:W2:Y:S04]  /*11b60*/  LDL R3, [R1+0xe4] ;  /* 0x0000e40001037983 */ /* 0x000ea80000100800 */
[----:B------:R4:W2:Y:S02]  /*11b70*/  @!P0 LDG.E.U8 R159, desc[UR40][R18.64] ;  /* 0x00000028129f8981 */ /* 0x0008a4000c1e1100 */
[----:B----4-:R-:W-:-:S02]  /*11b80*/  @!P0 IMAD.MOV.U32 R18, RZ, RZ, R2 ;  /* 0x000000ffff128224 */ /* 0x010fc400078e0002 */
[----:B------:R-:W4:Y:S01]  /*11b90*/  LDL R2, [R1+0xa8] ;  /* 0x0000a80001027983 */ /* 0x000f220000100800 */
[----:B------:R-:W-:Y:S02]  /*11ba0*/  PRMT R230, RZ, 0x7610, R230 ;  /* 0x00007610ffe67816 */ /* 0x000fe400000000e6 */
[----:B------:R-:W-:Y:S01]  /*11bb0*/  LOP3.LUT R251, R251, 0xffff, RZ, 0xc0, !PT ;  /* 0x0000fffffbfb7812 */ /* 0x000fe200078ec0ff */
[----:B------:R-:W4:Y:S01]  /*11bc0*/  LDL.LU R182, [R1+0x10] ;  /* 0x0000100001b67983 */ /* 0x000f220000300800 */
[----:B------:R-:W-:Y:S02]  /*11bd0*/  LOP3.LUT R233, R233, 0xffff, RZ, 0xc0, !PT ;  /* 0x0000ffffe9e97812 */ /* 0x000fe400078ec0ff */
[----:B------:R-:W-:Y:S01]  /*11be0*/  LOP3.LUT R231, R231, 0xffff, RZ, 0xc0, !PT ;  /* 0x0000ffffe7e77812 */ /* 0x000fe200078ec0ff */
[----:B------:R0:W4:Y:S01]  /*11bf0*/  @!P0 LDG.E.U8 R230, desc[UR40][R20.64] ;  /* 0x0000002814e68981 */ /* 0x000122000c1e1100 */
[----:B------:R-:W-:Y:S02]  /*11c00*/  LOP3.LUT R228, R228, 0xffff, RZ, 0xc0, !PT ;  /* 0x0000ffffe4e47812 */ /* 0x000fe400078ec0ff */
[----:B------:R-:W-:Y:S01]  /*11c10*/  LOP3.LUT R225, R225, 0xffff, RZ, 0xc0, !PT ;  /* 0x0000ffffe1e17812 */ /* 0x000fe200078ec0ff */
[----:B------:R-:W4:Y:S01]  /*11c20*/  LDL R178, [R1+0x64] ;  /* 0x0000640001b27983 */ /* 0x000f220000100800 */
[----:B------:R-:W-:-:S02]  /*11c30*/  LOP3.LUT R224, R224, 0xffff, RZ, 0xc0, !PT ;  /* 0x0000ffffe0e07812 */ /* 0x000fc400078ec0ff */
[----:B------:R-:W-:Y:S02]  /*11c40*/  LOP3.LUT R223, R223, 0xffff, RZ, 0xc0, !PT ;  /* 0x0000ffffdfdf7812 */ /* 0x000fe400078ec0ff */
[----:B------:R-:W-:Y:S02]  /*11c50*/  LOP3.LUT R222, R222, 0xffff, RZ, 0xc0, !PT ;  /* 0x0000ffffdede7812 */ /* 0x000fe400078ec0ff */
[----:B------:R-:W-:Y:S02]  /*11c60*/  LOP3.LUT R220, R220, 0xffff, RZ, 0xc0, !PT ;  /* 0x0000ffffdcdc7812 */ /* 0x000fe400078ec0ff */
[----:B------:R-:W-:Y:S02]  /*11c70*/  LOP3.LUT R218, R218, 0xffff, RZ, 0xc0, !PT ;  /* 0x0000ffffdada7812 */ /* 0x000fe400078ec0ff */
[----:B------:R-:W-:Y:S02]  /*11c80*/  LOP3.LUT R216, R216, 0xffff, RZ, 0xc0, !PT ;  /* 0x0000ffffd8d87812 */ /* 0x000fe400078ec0ff */
[----:B------:R-:W-:Y:S01]  /*11c90*/  LOP3.LUT R214, R214, 0xffff, RZ, 0xc0, !PT ;  /* 0x0000ffffd6d67812 */ /* 0x000fe200078ec0ff */
[----:B------:R-:W-:Y:S01]  /*11ca0*/  @!P0 IMAD.MOV.U32 R19, RZ, RZ, R174 ;  /* 0x000000ffff138224 */ /* 0x000fe200078e00ae */
[----:B------:R-:W-:Y:S01]  /*11cb0*/  PRMT R233, R251, 0x3340, R233 ;  /* 0x00003340fbe97816 */ /* 0x000fe200000000e9 */
[----:B------:R-:W4:Y:S01]  /*11cc0*/  LDL R175, [R1+0x820] ;  /* 0x0008200001af7983 */ /* 0x000f220000100800 */
[----:B0-----:R-:W-:-:S02]  /*11cd0*/  PRMT R20, R231, 0x3340, R228 ;  /* 0x00003340e7147816 */ /* 0x001fc400000000e4 */
[----:B------:R-:W-:Y:S01]  /*11ce0*/  PRMT R224, R225, 0x3340, R224 ;  /* 0x00003340e1e07816 */ /* 0x000fe200000000e0 */
[----:B------:R-:W4:Y:S01]  /*11cf0*/  LDL R176, [R1+0x420] ;  /* 0x0004200001b07983 */ /* 0x000f220000100800 */
[----:B------:R-:W-:Y:S02]  /*11d00*/  PRMT R21, R223, 0x3340, R222 ;  /* 0x00003340df157816 */ /* 0x000fe400000000de */
[----:B------:R-:W-:Y:S01]  /*11d10*/  PRMT R218, R220, 0x3340, R218 ;  /* 0x00003340dcda7816 */ /* 0x000fe200000000da */
[----:B------:R-:W4:Y:S01]  /*11d20*/  LDL R174, [R1+0x3dc] ;  /* 0x0003dc0001ae7983 */ /* 0x000f220000100800 */
[----:B------:R-:W-:Y:S02]  /*11d30*/  PRMT R22, R216, 0x3340, R214 ;  /* 0x00003340d8167816 */ /* 0x000fe400000000d6 */
[----:B------:R-:W-:Y:S02]  /*11d40*/  PRMT R20, R233, 0x5410, R20 ;  /* 0x00005410e9147816 */ /* 0x000fe40000000014 */
[----:B------:R-:W-:-:S02]  /*11d50*/  PRMT R21, R224, 0x5410, R21 ;  /* 0x00005410e0157816 */ /* 0x000fc40000000015 */
[----:B------:R-:W-:-:S05]  /*11d60*/  PRMT R22, R218, 0x5410, R22 ;  /* 0x00005410da167816 */ /* 0x000fca0000000016 */
[----:B------:R0:W-:Y:S01]  /*11d70*/  STS.128 [R177+UR8], R20 ;  /* 0x00000014b1007988 */ /* 0x0001e20008000c08 */
[----:B------:R-:W-:Y:S02]  /*11d80*/  PRMT R158, RZ, 0x7610, R158 ;  /* 0x00007610ff9e7816 */ /* 0x000fe4000000009e */
[----:B------:R-:W-:-:S04]  /*11d90*/  PRMT R157, RZ, 0x7610, R157 ;  /* 0x00007610ff9d7816 */ /* 0x000fc8000000009d */
[----:B------:R3:W4:Y:S04]  /*11da0*/  @!P0 LDG.E.U8 R158, desc[UR40][R18.64] ;  /* 0x00000028129e8981 */ /* 0x000728000c1e1100 */
[----:B0-----:R-:W4:Y:S01]  /*11db0*/  LDL R177, [R1+0x68] ;  /* 0x0000680001b17983 */ /* 0x001f220000100800 */
[----:B---3--:R-:W-:Y:S02]  /*11dc0*/  @!P0 IMAD.MOV.U32 R18, RZ, RZ, R17 ;  /* 0x000000ffff128224 */ /* 0x008fe400078e0011 */
[----:B------:R-:W-:Y:S01]  /*11dd0*/  @!P0 IMAD.MOV.U32 R19, RZ, RZ, R173 ;  /* 0x000000ffff138224 */ /* 0x000fe200078e00ad */
[----:B------:R-:W-:Y:S01]  /*11de0*/  PRMT R156, RZ, 0x7610, R156 ;  /* 0x00007610ff9c7816 */ /* 0x000fe2000000009c */
[----:B------:R-:W3:Y:S04]  /*11df0*/  LDL R173, [R1+0x3e0] ;  /* 0x0003e00001ad7983 */ /* 0x000ee80000100800 */
[----:B------:R2:W3:Y:S04]  /*11e00*/  @!P0 LDG.E.U8 R157, desc[UR40][R18.64] ;  /* 0x00000028129d8981 */ /* 0x0004e8000c1e1100 */
[----:B------:R-:W3:Y:S01]  /*11e10*/  LDL R17, [R1+0x39c] ;  /* 0x00039c0001117983 */ /* 0x000ee20000100800 */
[----:B------:R-:W-:Y:S01]  /*11e20*/  PRMT R155, RZ, 0x7610, R155 ;  /* 0x00007610ff9b7816 */ /* 0x000fe2000000009b */
[----:B--2---:R-:W-:-:S02]  /*11e30*/  @!P0 IMAD.MOV.U32 R18, RZ, RZ, R4 ;  /* 0x000000ffff128224 */ /* 0x004fc400078e0004 */
[----:B------:R-:W-:Y:S01]  /*11e40*/  @!P0 IMAD.MOV.U32 R19, RZ, RZ, R5 ;  /* 0x000000ffff138224 */ /* 0x000fe200078e0005 */
[----:B------:R-:W2:Y:S04]  /*11e50*/  LDL R4, [R1+0x35c] ;  /* 0x00035c0001047983 */ /* 0x000ea80000100800 */
[----:B------:R-:W2:Y:S04]  /*11e60*/  LDL R5, [R1+0x3a0] ;  /* 0x0003a00001057983 */ /* 0x000ea80000100800 */
[----:B------:R0:W2:Y:S02]  /*11e70*/  @!P0 LDG.E.U8 R156, desc[UR40][R18.64] ;  /* 0x00000028129c8981 */ /* 0x0000a4000c1e1100 */
[----:B0-----:R-:W-:-:S02]  /*11e80*/  @!P0 IMAD.MOV.U32 R18, RZ, RZ, R0 ;  /* 0x000000ffff128224 */ /* 0x001fc400078e0000 */
[----:B------:R-:W-:Y:S01]  /*11e90*/  @!P0 IMAD.MOV.U32 R19, RZ, RZ, R3 ;  /* 0x000000ffff138224 */ /* 0x000fe200078e0003 */
[----:B------:R-:W2:Y:S04]  /*11ea0*/  LDL R0, [R1+0x320] ;  /* 0x0003200001007983 */ /* 0x000ea80000100800 */
[----:B------:R-:W2:Y:S04]  /*11eb0*/  LDL R3, [R1+0x360] ;  /* 0x0003600001037983 */ /* 0x000ea80000100800 */
[----:B------:R4:W2:Y:S02]  /*11ec0*/  @!P0 LDG.E.U8 R155, desc[UR40][R18.64] ;  /* 0x00000028129b8981 */ /* 0x0008a4000c1e1100 */
[----:B----4-:R-:W-:-:S02]  /*11ed0*/  @!P0 IMAD.MOV.U32 R18, RZ, RZ, R2 ;  /* 0x000000ffff128224 */ /* 0x010fc400078e0002 */
[----:B------:R-:W4:Y:S01]  /*11ee0*/  LDL R2, [R1+0x31c] ;  /* 0x00031c0001027983 */ /* 0x000f220000100800 */
[----:B------:R-:W-:Y:S01]  /*11ef0*/  PRMT R238, RZ, 0x7610, R238 ;  /* 0x00007610ffee7816 */ /* 0x000fe200000000ee */
[----:B------:R-:W-:Y:S01]  /*11f00*/  @!P0 IMAD.MOV.U32 R19, RZ, RZ, R179 ;  /* 0x000000ffff138224 */ /* 0x000fe200078e00b3 */
[----:B------:R-:W-:-:S04]  /*11f10*/  PRMT R154, RZ, 0x7610, R154 ;  /* 0x00007610ff9a7816 */ /* 0x000fc8000000009a */
[----:B------:R0:W4:Y:S04]  /*11f20*/  @!P0 LDG.E.U8 R238, desc[UR40][R152.64] ;  /* 0x0000002898ee8981 */ /* 0x000128000c1e1100 */
[----:B------:R1:W4:Y:S01]  /*11f30*/  @!P0 LDG.E.U8 R154, desc[UR40][R18.64] ;  /* 0x00000028129a8981 */ /* 0x000322000c1e1100 */
[----:B0-----:R-:W-:Y:S01]  /*11f40*/  PRMT R153, RZ, 0x7610, R153 ;  /* 0x00007610ff997816 */ /* 0x001fe20000000099 */
[----:B-1----:R-:W-:Y:S01]  /*11f50*/  @!P0 IMAD.MOV.U32 R19, RZ, RZ, R178 ;  /* 0x000000ffff138224 */ /* 0x002fe200078e00b2 */
[----:B------:R-:W-:Y:S01]  /*11f60*/  PRMT R197, RZ, 0x7610, R197 ;  /* 0x00007610ffc57816 */ /* 0x000fe200000000c5 */
[----:B------:R-:W4:Y:S01]  /*11f70*/  LDL R178, [R1+0x864] ;  /* 0x0008640001b27983 */ /* 0x000f220000100800 */
[----:B------:R-:W-:Y:S02]  /*11f80*/  PRMT R195, RZ, 0x7610, R195 ;  /* 0x00007610ffc37816 */ /* 0x000fe400000000c3 */
[----:B------:R-:W-:-:S02]  /*11f90*/  PRMT R152, RZ, 0x7610, R152 ;  /* 0x00007610ff987816 */ /* 0x000fc40000000098 */
[----:B------:R-:W-:Y:S01]  /*11fa0*/  PRMT R23, RZ, 0x7610, R23 ;  /* 0x00007610ff177816 */ /* 0x000fe20000000017 */
[----:B------:R-:W-:Y:S02]  /*11fb0*/  @!P0 IMAD.MOV.U32 R18, RZ, RZ, R177 ;  /* 0x000000ffff128224 */ /* 0x000fe400078e00b1 */
[----:B------:R-:W4:Y:S04]  /*11fc0*/  LDL R177, [R1+0x21c] ;  /* 0x00021c0001b17983 */ /* 0x000f280000100800 */
[----:B------:R0:W4:Y:S02]  /*11fd0*/  @!P0 LDG.E.U8 R153, desc[UR40][R18.64] ;  /* 0x0000002812998981 */ /* 0x000124000c1e1100 */
[----:B0-----:R-:W-:Y:S02]  /*11fe0*/  @!P0 IMAD.MOV.U32 R18, RZ, RZ, R175 ;  /* 0x000000ffff128224 */ /* 0x001fe400078e00af */
[----:B------:R-:W-:Y:S01]  /*11ff0*/  @!P0 IMAD.MOV.U32 R19, RZ, RZ, R176 ;  /* 0x000000ffff138224 */ /* 0x000fe200078e00b0 */
[----:B------:R-:W4:Y:S04]  /*12000*/  LDL R175, [R1+0x29c] ;  /* 0x00029c0001af7983 */ /* 0x000f280000100800 */
[----:B------:R3:W4:Y:S01]  /*12010*/  @!P0 LDG.E.U8 R197, desc[UR40][R18.64] ;  /* 0x0000002812c58981 */ /* 0x000722000c1e1100 */
[----:B------:R-:W-:-:S03]  /*12020*/  LOP3.LUT R8, R8, 0xffff, RZ, 0xc0, !PT ;  /* 0x0000ffff08087812 */ /* 0x000fc600078ec0ff */
[----:B------:R-:W4:Y:S01]  /*12030*/  LDL R176, [R1+0x220] ;  /* 0x0002200001b07983 */ /* 0x000f220000100800 */
[----:B---3--:R-:W-:Y:S02]  /*12040*/  @!P0 IMAD.MOV.U32 R18, RZ, RZ, R173 ;  /* 0x000000ffff128224 */ /* 0x008fe400078e00ad */
[----:B------:R-:W-:Y:S01]  /*12050*/  @!P0 IMAD.MOV.U32 R19, RZ, RZ, R174 ;  /* 0x000000ffff138224 */ /* 0x000fe200078e00ae */
[----:B------:R-:W3:Y:S04]  /*12060*/  LDL R173, [R1+0x25c] ;  /* 0x00025c0001ad7983 */ /* 0x000ee80000100800 */
[----:B------:R2:W3:Y:S04]  /*12070*/  @!P0 LDG.E.U8 R195, desc[UR40][R18.64] ;  /* 0x0000002812c38981 */ /* 0x0004e8000c1e1100 */
[----:B------:R-:W3:Y:S01]  /*12080*/  LDL R174, [R1+0x2a0] ;  /* 0x0002a00001ae7983 */ /* 0x000ee20000100800 */
[----:B--2---:R-:W-:-:S02]  /*12090*/  @!P0 IMAD.MOV.U32 R18, RZ, RZ, R5 ;  /* 0x000000ffff128224 */ /* 0x004fc400078e0005 */
[----:B------:R-:W-:Y:S01]  /*120a0*/  @!P0 IMAD.MOV.U32 R19, RZ, RZ, R17 ;  /* 0x000000ffff138224 */ /* 0x000fe200078e0011 */
[----:B------:R-:W2:Y:S04]  /*120b0*/  LDL R5, [R1+0x260] ;  /* 0x0002600001057983 */ /* 0x000ea80000100800 */
[----:B------:R0:W2:Y:S02]  /*120c0*/  @!P0 LDG.E.U8 R152, desc[UR40][R18.64] ;  /* 0x0000002812988981 */ /* 0x0000a4000c1e1100 */
[----:B0-----:R-:W-:Y:S02]  /*120d0*/  @!P0 IMAD.MOV.U32 R18, RZ, RZ, R3 ;  /* 0x000000ffff128224 */ /* 0x001fe400078e0003 */
[----:B------:R-:W-:Y:S01]  /*120e0*/  @!P0 IMAD.MOV.U32 R19, RZ, RZ, R4 ;  /* 0x000000ffff138224 */ /* 0x000fe200078e0004 */
[----:B------:R-:W-:Y:S01]  /*120f0*/  LOP3.LUT R14, R14, 0xffff, RZ, 0xc0, !PT ;  /* 0x0000ffff0e0e7812 */ /* 0x000fe200078ec0ff */
[----:B------:R-:W2:Y:S04]  /*12100*/  LDL R3, [R1+0x1e0] ;  /* 0x0001e00001037983 */ /* 0x000ea80000100800 */
[----:B------:R0:W2:Y:S01]  /*12110*/  @!P0 LDG.E.U8 R23, desc[UR40][R18.64] ;  /* 0x0000002812178981 */ /* 0x0000a2000c1e1100 */
[----:B------:R-:W-:-:S02]  /*12120*/  LOP3.LUT R9, R9, 0xffff, RZ, 0xc0, !PT ;  /* 0x0000ffff09097812 */ /* 0x000fc400078ec0ff */
[----:B------:R-:W-:Y:S01]  /*12130*/  LOP3.LUT R13, R13, 0xffff, RZ, 0xc0, !PT ;  /* 0x0000ffff0d0d7812 */ /* 0x000fe200078ec0ff */
[----:B------:R-:W2:Y:S01]  /*12140*/  LDL R4, [R1+0x1dc] ;  /* 0x0001dc0001047983 */ /* 0x000ea20000100800 */
[----:B0-----:R-:W-:-:S03]  /*12150*/  @!P0 IMAD.MOV.U32 R18, RZ, RZ, R0 ;  /* 0x000000ffff128224 */ /* 0x001fc600078e0000 */
[----:B------:R-:W3:Y:S01]  /*12160*/  LDL R0, [R1+0x2e0] ;  /* 0x0002e00001007983 */ /* 0x000ee20000100800 */
[----:B----4-:R-:W-:-:S03]  /*12170*/  @!P0 IMAD.MOV.U32 R19, RZ, RZ, R2 ;  /* 0x000000ffff138224 */ /* 0x010fc600078e0002 */
[----:B------:R-:W4:Y:S01]  /*12180*/  LDL R2, [R1+0x2dc] ;  /* 0x0002dc0001027983 */ /* 0x000f220000100800 */
[----:B------:R-:W-:Y:S02]  /*12190*/  LOP3.LUT R16, R16, 0xffff, RZ, 0xc0, !PT ;  /* 0x0000ffff10107812 */ /* 0x000fe400078ec0ff */
[----:B------:R-:W-:Y:S02]  /*121a0*/  LOP3.LUT R12, R12, 0xffff, RZ, 0xc0, !PT ;  /* 0x0000ffff0c0c7812 */ /* 0x000fe400078ec0ff */
[----:B------:R-:W-:Y:S02]  /*121b0*/  LOP3.LUT R10, R10, 0xffff, RZ, 0xc0, !PT ;  /* 0x0000ffff0a0a7812 */ /* 0x000fe400078ec0ff */
[----:B------:R-:W-:Y:S02]  /*121c0*/  LOP3.LUT R11, R11, 0xffff, RZ, 0xc0, !PT ;  /* 0x0000ffff0b0b7812 */ /* 0x000fe400078ec0ff */
[----:B------:R-:W-:Y:S02]  /*121d0*/  PRMT R14, R8, 0x3340, R14 ;  /* 0x00003340080e7816 */ /* 0x000fe4000000000e */
[----:B------:R-:W-:-:S02]  /*121e0*/  PRMT R13, R9, 0x3340, R13 ;  /* 0x00003340090d7816 */ /* 0x000fc4000000000d */
[----:B------:R-:W-:Y:S02]  /*121f0*/  PRMT R12, R16, 0x3340, R12 ;  /* 0x00003340100c7816 */ /* 0x000fe4000000000c */
[----:B------:R-:W-:Y:S02]  /*12200*/  PRMT R11, R10, 0x3340, R11 ;  /* 0x000033400a0b7816 */ /* 0x000fe4000000000b */
[----:B------:R-:W-:Y:S02]  /*12210*/  PRMT R10, R14, 0x5410, R13 ;  /* 0x000054100e0a7816 */ /* 0x000fe4000000000d */
[----:B------:R-:W-:Y:S01]  /*12220*/  PRMT R11, R12, 0x5410, R11 ;  /* 0x000054100c0b7816 */ /* 0x000fe2000000000b */
[----:B---3--:R-:W-:Y:S02]  /*12230*/  @!P0 IMAD.MOV.U32 R12, RZ, RZ, R0 ;  /* 0x000000ffff0c8224 */ /* 0x008fe400078e0000 */
[----:B------:R-:W3:Y:S01]  /*12240*/  LDL R0, [R1+0x1a0] ;  /* 0x0001a00001007983 */ /* 0x000ee20000100800 */
[----:B----4-:R-:W-:-:S03]  /*12250*/  @!P0 IMAD.MOV.U32 R13, RZ, RZ, R2 ;  /* 0x000000ffff0d8224 */ /* 0x010fc600078e0002 */
[----:B------:R-:W4:Y:S01]  /*12260*/  LDL R2, [R1+0x19c] ;  /* 0x00019c0001027983 */ /* 0x000f220000100800 */
        /* <DEDUP_REMOVED lines=14> */
[----:B------:R-:W-:Y:S02]  /*12350*/  PRMT R22, RZ, 0x7610, R22 ;  /* 0x00007610ff167816 */ /* 0x000fe40000000016 */
[----:B------:R-:W-:Y:S01]  /*12360*/  PRMT R20, RZ, 0x7610, R20 ;  /* 0x00007610ff147816 */ /* 0x000fe20000000014 */
[----:B------:R0:W-:Y:S04]  /*12370*/  STS.128 [R178+UR8], R8 ;  /* 0x00000008b2007988 */ /* 0x0001e80008000c08 */
[----:B------:R1:W4:Y:S01]  /*12380*/  @!P0 LDG.E.U8 R22, desc[UR40][R18.64] ;  /* 0x0000002812168981 */ /* 0x000322000c1e1100 */
[----:B0-----:R-:W-:-:S02]  /*12390*/  @!P0 IMAD.MOV.U32 R8, RZ, RZ, R174 ;  /* 0x000000ffff088224 */ /* 0x001fc400078e00ae */
[----:B------:R-:W-:Y:S01]  /*123a0*/  @!P0 IMAD.MOV.U32 R9, RZ, RZ, R175 ;  /* 0x000000ffff098224 */ /* 0x000fe200078e00af */
[----:B-1----:R-:W-:Y:S01]  /*123b0*/  PRMT R19, RZ, 0x7610, R19 ;  /* 0x00007610ff137816 */ /* 0x002fe20000000013 */
[----:B------:R-:W4:Y:S04]  /*123c0*/  LDL R175, [R1+0x15c] ;  /* 0x00015c0001af7983 */ /* 0x000f280000100800 */
[----:B------:R2:W4:Y:S04]  /*123d0*/  @!P0 LDG.E.U8 R20, desc[UR40][R8.64] ;  /* 0x0000002808148981 */ /* 0x000528000c1e1100 */
[----:B------:R-:W4:Y:S01]  /*123e0*/  LDL R174, [R1+0x160] ;  /* 0x0001600001ae7983 */ /* 0x000f220000100800 */
        /* <DEDUP_REMOVED lines=15> */
[----:B---3--:R-:W-:-:S02]  /*124e0*/  @!P0 IMAD.MOV.U32 R8, RZ, RZ, R0 ;  /* 0x000000ffff088224 */ /* 0x008fc400078e0000 */
[----:B------:R-:W3:Y:S01]  /*124f0*/  LDL R0, [R1+0xa0] ;  /* 0x0000a00001007983 */ /* 0x000ee20000100800 */
[----:B----4-:R-:W-:-:S03]  /*12500*/  @!P0 IMAD.MOV.U32 R9, RZ, RZ, R2 ;  /* 0x000000ffff098224 */ /* 0x010fc600078e0002 */
[----:B------:R-:W4:Y:S04]  /*12510*/  LDL R2, [R1+0x9c] ;  /* 0x00009c0001027983 */ /* 0x000f280000100800 */
[----:B------:R-:W4:Y:S04]  /*12520*/  LDL.LU R183, [R1+0x18] ;  /* 0x0000180001b77983 */ /* 0x000f280000300800 */
[----:B------:R-:W4:Y:S04]  /*12530*/  LDL.LU R184, [R1+0x14] ;  /* 0x0000140001b87983 */ /* 0x000f280000300800 */
[----:B------:R-:W4:Y:S04]  /*12540*/  LDL.LU R182, [R1+0xc] ;  /* 0x00000c0001b67983 */ /* 0x000f280000300800 */
[----:B------:R-:W4:Y:S04]  /*12550*/  LDL R179, [R1+0x5c] ;  /* 0x00005c0001b37983 */ /* 0x000f280000100800 */
[----:B------:R-:W4:Y:S01]  /*12560*/  LDL R178, [R1+0x60] ;  /* 0x0000600001b27983 */ /* 0x000f220000100800 */
[----:B------:R-:W-:-:S03]  /*12570*/  PRMT R16, RZ, 0x7610, R16 ;  /* 0x00007610ff107816 */ /* 0x000fc60000000010 */
[----:B------:R-:W4:Y:S04]  /*12580*/  LDL R177, [R1+0x418] ;  /* 0x0004180001b17983 */ /* 0x000f280000100800 */
[----:B------:R-:W4:Y:S01]  /*12590*/  LDL R176, [R1+0x41c] ;  /* 0x00041c0001b07983 */ /* 0x000f220000100800 */
[----:B------:R-:W-:-:S03]  /*125a0*/  PRMT R15, RZ, 0x7610, R15 ;  /* 0x00007610ff0f7816 */ /* 0x000fc6000000000f */
[----:B------:R0:W4:Y:S01]  /*125b0*/  @!P0 LDG.E.U8 R16, desc[UR40][R8.64] ;  /* 0x0000002808108981 */ /* 0x000122000c1e1100 */
[----:B------:R-:W-:Y:S02]  /*125c0*/  PRMT R21, RZ, 0x7610, R21 ;  /* 0x00007610ff157816 */ /* 0x000fe40000000015 */
[----:B------:R-:W-:Y:S01]  /*125d0*/  PRMT R14, RZ, 0x7610, R14 ;  /* 0x00007610ff0e7816 */ /* 0x000fe2000000000e */
[----:B------:R-:W4:Y:S04]  /*125e0*/  LDL R181, [R1+0x860] ;  /* 0x0008600001b57983 */ /* 0x000f280000100800 */
[----:B------:R1:W4:Y:S01]  /*125f0*/  @!P0 LDG.E.U8 R21, desc[UR40][R12.64] ;  /* 0x000000280c158981 */ /* 0x000322000c1e1100 */
[----:B------:R-:W-:Y:S02]  /*12600*/  PRMT R11, RZ, 0x7610, R11 ;  /* 0x00007610ff0b7816 */ /* 0x000fe4000000000b */
[----:B------:R-:W-:Y:S01]  /*12610*/  PRMT R193, RZ, 0x7610, R193 ;  /* 0x00007610ffc17816 */ /* 0x000fe200000000c1 */
[----:B------:R-:W4:Y:S01]  /*12620*/  LDL R180, [R1+0x294] ;  /* 0x0002940001b47983 */ /* 0x000f220000100800 */
[----:B0-----:R-:W-:-:S03]  /*12630*/  @!P0 IMAD.MOV.U32 R9, RZ, RZ, R175 ;  /* 0x000000ffff098224 */ /* 0x001fc600078e00af */
[----:B------:R-:W4:Y:S01]  /*12640*/  LDL R175, [R1+0x3d4] ;  /* 0x0003d40001af7983 */ /* 0x000f220000100800 */
[----:B------:R-:W-:-:S03]  /*12650*/  @!P0 IMAD.MOV.U32 R8, RZ, RZ, R174 ;  /* 0x000000ffff088224 */ /* 0x000fc600078e00ae */
[----:B------:R-:W4:Y:S04]  /*12660*/  LDL R174, [R1+0x3d8] ;  /* 0x0003d80001ae7983 */ /* 0x000f280000100800 */
[----:B------:R2:W4:Y:S01]  /*12670*/  @!P0 LDG.E.U8 R15, desc[UR40][R8.64] ;  /* 0x00000028080f8981 */ /* 0x000522000c1e1100 */
[----:B-1----:R-:W-:Y:S01]  /*12680*/  PRMT R13, RZ, 0x7610, R13 ;  /* 0x00007610ff0d7816 */ /* 0x002fe2000000000d */
[----:B--2---:R-:W-:Y:S02]  /*12690*/  @!P0 IMAD.MOV.U32 R8, RZ, RZ, R5 ;  /* 0x000000ffff088224 */ /* 0x004fe400078e0005 */
[----:B------:R-:W-:Y:S01]  /*126a0*/  @!P0 IMAD.MOV.U32 R9, RZ, RZ, R173 ;  /* 0x000000ffff098224 */ /* 0x000fe200078e00ad */
[----:B------:R-:W2:Y:S04]  /*126b0*/  LDL R5, [R1+0x398] ;  /* 0x0003980001057983 */ /* 0x000ea80000100800 */
[----:B------:R-:W2:Y:S04]  /*126c0*/  LDL R173, [R1+0x394] ;  /* 0x0003940001ad7983 */ /* 0x000ea80000100800 */
[----:B------:R0:W2:Y:S02]  /*126d0*/  @!P0 LDG.E.U8 R14, desc[UR40][R8.64] ;  /* 0x00000028080e8981 */ /* 0x0000a4000c1e1100 */
[----:B0-----:R-:W-:-:S02]  /*126e0*/  @!P0 IMAD.MOV.U32 R8, RZ, RZ, R3 ;  /* 0x000000ffff088224 */ /* 0x001fc400078e0003 */
[----:B------:R-:W2:Y:S01]  /*126f0*/  LDL R3, [R1+0x358] ;  /* 0x0003580001037983 */ /* 0x000ea20000100800 */
[----:B------:R-:W-:-:S03]  /*12700*/  @!P0 IMAD.MOV.U32 R9, RZ, RZ, R4 ;  /* 0x000000ffff098224 */ /* 0x000fc600078e0004 */
[----:B------:R-:W2:Y:S04]  /*12710*/  LDL R4, [R1+0x354] ;  /* 0x0003540001047983 */ /* 0x000ea80000100800 */
[----:B------:R3:W2:Y:S02]  /*12720*/  @!P0 LDG.E.U8 R13, desc[UR40][R8.64] ;  /* 0x00000028080d8981 */ /* 0x0006a4000c1e1100 */
[----:B---3--:R-:W-:Y:S02]  /*12730*/  @!P0 IMAD.MOV.U32 R8, RZ, RZ, R0 ;  /* 0x000000ffff088224 */ /* 0x008fe400078e0000 */
[----:B------:R-:W3:Y:S01]  /*12740*/  LDL R0, [R1+0x318] ;  /* 0x0003180001007983 */ /* 0x000ee20000100800 */
[----:B----4-:R-:W-:-:S03]  /*12750*/  @!P0 IMAD.MOV.U32 R9, RZ, RZ, R2 ;  /* 0x000000ffff098224 */ /* 0x010fc600078e0002 */
[----:B------:R-:W4:Y:S01]  /*12760*/  LDL R2, [R1+0x314] ;  /* 0x0003140001027983 */ /* 0x000f220000100800 */
[----:B------:R-:W-:-:S06]  /*12770*/  PRMT R12, RZ, 0x7610, R12 ;  /* 0x00007610ff0c7816 */ /* 0x000fcc000000000c */
[----:B------:R0:W4:Y:S02]  /*12780*/  @!P0 LDG.E.U8 R12, desc[UR40][R8.64] ;  /* 0x00000028080c8981 */ /* 0x000124000c1e1100 */
[----:B0-----:R-:W-:Y:S02]  /*12790*/  @!P0 IMAD.MOV.U32 R9, RZ, RZ, R179 ;  /* 0x000000ffff098224 */ /* 0x001fe400078e00b3 */
[----:B------:R-:W-:Y:S01]  /*127a0*/  @!P0 IMAD.MOV.U32 R8, RZ, RZ, R178 ;  /* 0x000000ffff088224 */ /* 0x000fe200078e00b2 */
[----:B------:R-:W-:Y:S01]  /*127b0*/  PRMT R189, RZ, 0x7610, R189 ;  /* 0x00007610ffbd7816 */ /* 0x000fe200000000bd */
[----:B------:R-:W4:Y:S04]  /*127c0*/  LDL R179, [R1+0x254] ;  /* 0x0002540001b37983 */ /* 0x000f280000100800 */
[----:B------:R0:W4:Y:S01]  /*127d0*/  @!P0 LDG.E.U8 R11, desc[UR40][R8.64] ;  /* 0x00000028080b8981 */ /* 0x000122000c1e1100 */
[----:B------:R-:W-:-:S02]  /*127e0*/  PRMT R10, RZ, 0x7610, R10 ;  /* 0x00007610ff0a7816 */ /* 0x000fc4000000000a */
[----:B------:R-:W-:Y:S01]  /*127f0*/  LOP3.LUT R161, R161, 0xffff, RZ, 0xc0, !PT ;  /* 0x0000ffffa1a17812 */ /* 0x000fe200078ec0ff */
[----:B------:R-:W4:Y:S01]  /*12800*/  LDL R178, [R1+0x214] ;  /* 0x0002140001b27983 */ /* 0x000f220000100800 */
[----:B0-----:R-:W-:Y:S02]  /*12810*/  @!P0 IMAD.MOV.U32 R8, RZ, RZ, R176 ;  /* 0x000000ffff088224 */ /* 0x001fe400078e00b0 */
[----:B------:R-:W-:Y:S01]  /*12820*/  @!P0 IMAD.MOV.U32 R9, RZ, RZ, R177 ;  /* 0x000000ffff098224 */ /* 0x000fe200078e00b1 */
[----:B------:R-:W-:Y:S01]  /*12830*/  LOP3.LUT R162, R162, 0xffff, RZ, 0xc0, !PT ;  /* 0x0000ffffa2a27812 */ /* 0x000fe200078ec0ff */
[----:B------:R-:W4:Y:S04]  /*12840*/  LDL R177, [R1+0x1d4] ;  /* 0x0001d40001b17983 */ /* 0x000f280000100800 */
[----:B------:R0:W4:Y:S01]  /*12850*/  @!P0 LDG.E.U8 R193, desc[UR40][R8.64] ;  /* 0x0000002808c18981 */ /* 0x000122000c1e1100 */
[----:B------:R-:W-:-:S02]  /*12860*/  LOP3.LUT R163, R163, 0xffff, RZ, 0xc0, !PT ;  /* 0x0000ffffa3a37812 */ /* 0x000fc400078ec0ff */
[----:B------:R-:W-:Y:S01]  /*12870*/  LOP3.LUT R168, R168, 0xffff, RZ, 0xc0, !PT ;  /* 0x0000ffffa8a87812 */ /* 0x000fe200078ec0ff */
[----:B------:R-:W4:Y:S01]  /*12880*/  LDL R176, [R1+0x1d8] ;  /* 0x0001d80001b07983 */ /* 0x000f220000100800 */
[----:B0-----:R-:W-:Y:S02]  /*12890*/  @!P0 IMAD.MOV.U32 R9, RZ, RZ, R175 ;  /* 0x000000ffff098224 */ /* 0x001fe400078e00af */
[----:B------:R-:W-:-:S05]  /*128a0*/  @!P0 IMAD.MOV.U32 R8, RZ, RZ, R174 ;  /* 0x000000ffff088224 */ /* 0x000fca00078e00ae */
[----:B------:R2:W4:Y:S02]  /*128b0*/  @!P0 LDG.E.U8 R189, desc[UR40][R8.64] ;  /* 0x0000002808bd8981 */ /* 0x000524000c1e1100 */
[----:B--2---:R-:W-:Y:S02]  /*128c0*/  @!P0 IMAD.MOV.U32 R8, RZ, RZ, R5 ;  /* 0x000000ffff088224 */ /* 0x004fe400078e0005 */
[----:B------:R-:W2:Y:S01]  /*128d0*/  LDL R5, [R1+0x298] ;  /* 0x0002980001057983 */ /* 0x000ea20000100800 */
[----:B------:R-:W-:-:S05]  /*128e0*/  @!P0 IMAD.MOV.U32 R9, RZ, RZ, R173 ;  /* 0x000000ffff098224 */ /* 0x000fca00078e00ad */
[----:B------:R0:W2:Y:S02]  /*128f0*/  @!P0 LDG.E.U8 R10, desc[UR40][R8.64] ;  /* 0x00000028080a8981 */ /* 0x0000a4000c1e1100 */
[----:B0-----:R-:W-:Y:S01]  /*12900*/  PRMT R9, RZ, 0x7610, R9 ;  /* 0x00007610ff097816 */ /* 0x001fe20000000009 */
[----:B------:R-:W-:Y:S02]  /*12910*/  @!P0 IMAD.MOV.U32 R174, RZ, RZ, R3 ;  /* 0x000000ffffae8224 */ /* 0x000fe400078e0003 */
        /* <DEDUP_REMOVED lines=8> */
[----:B------:R-:W-:Y:S02]  /*129a0*/  LOP3.LUT R169, R169, 0xffff, RZ, 0xc0, !PT ;  /* 0x0000ffffa9a97812 */ /* 0x000fe400078ec0ff */
[----:B------:R-:W-:Y:S02]  /*129b0*/  LOP3.LUT R170, R170, 0xffff, RZ, 0xc0, !PT ;  /* 0x0000ffffaaaa7812 */ /* 0x000fe400078ec0ff */
[----:B------:R-:W-:Y:S02]  /*129c0*/  PRMT R161, R161, 0x3340, R162 ;  /* 0x00003340a1a17816 */ /* 0x000fe400000000a2 */
[----:B------:R-:W-:Y:S02]  /*129d0*/  PRMT R168, R163, 0x3340, R168 ;  /* 0x00003340a3a87816 */ /* 0x000fe400000000a8 */
[----:B------:R-:W-:-:S04]  /*129e0*/  PRMT R162, R169, 0x3340, R170 ;  /* 0x00003340a9a27816 */ /* 0x000fc800000000aa */
[----:B------:R-:W-:Y:S01]  /*129f0*/  PRMT R162, R168, 0x5410, R162 ;  /* 0x00005410a8a27816 */ /* 0x000fe200000000a2 */
[----:B---3--:R-:W-:Y:S02]  /*12a00*/  @!P0 IMAD.MOV.U32 R168, RZ, RZ, R0 ;  /* 0x000000ffffa88224 */ /* 0x008fe400078e0000 */
[----:B------:R-:W3:Y:S01]  /*12a10*/  LDL R0, [R1+0x198] ;  /* 0x0001980001007983 */ /* 0x000ee20000100800 */
[----:B----4-:R-:W-:-:S03]  /*12a20*/  @!P0 IMAD.MOV.U32 R169, RZ, RZ, R2 ;  /* 0x000000ffffa98224 */ /* 0x010fc600078e0002 */
        /* <DEDUP_REMOVED lines=11> */
[----:B------:R-:W-:Y:S01]  /*12ae0*/  LOP3.LUT R203, R203, 0xffff, RZ, 0xc0, !PT ;  /* 0x0000ffffcbcb7812 */ /* 0x000fe200078ec0ff */
[----:B------:R-:W4:Y:S01]  /*12af0*/  LDL R183, [R1+0x30c] ;  /* 0x00030c0001b77983 */ /* 0x000f220000100800 */
[----:B------:R-:W-:Y:S02]  /*12b00*/  LOP3.LUT R199, R199, 0xffff, RZ, 0xc0, !PT ;  /* 0x0000ffffc7c77812 */ /* 0x000fe400078ec0ff */
[----:B0-----:R-:W-:Y:S01]  /*12b10*/  LOP3.LUT R174, R184, 0xffff, RZ, 0xc0, !PT ;  /* 0x0000ffffb8ae7812 */ /* 0x001fe200078ec0ff */
[----:B------:R-:W4:Y:S01]  /*12b20*/  LDL R187, [R1+0x14c] ;  /* 0x00014c0001bb7983 */ /* 0x000f220000100800 */
[----:B------:R-:W-:Y:S02]  /*12b30*/  LOP3.LUT R175, R182, 0xffff, RZ, 0xc0, !PT ;  /* 0x0000ffffb6af7812 */ /* 0x000fe400078ec0ff */
[----:B------:R-:W-:Y:S01]  /*12b40*/  PRMT R173, R173, 0x3340, R174 ;  /* 0x00003340adad7816 */ /* 0x000fe200000000ae */
[----:B------:R-:W4:Y:S01]  /*12b50*/  LDL R182, [R1+0x310] ;  /* 0x0003100001b67983 */ /* 0x000f220000100800 */
[----:B------:R-:W-:-:S02]  /*12b60*/  PRMT R6, R175, 0x3340, R6 ;  /* 0x00003340af067816 */ /* 0x000fc40000000006 */
[----:B------:R-:W-:Y:S01]  /*12b70*/  PRMT R7, R7, 0x3340, R160 ;  /* 0x0000334007077816 */ /* 0x000fe200000000a0 */
[----:B------:R-:W4:Y:S01]  /*12b80*/  LDL R174, [R1+0x98] ;  /* 0x0000980001ae7983 */ /* 0x000f220000100800 */
[----:B------:R-:W-:Y:S02]  /*12b90*/  PRMT R171, R171, 0x3340, R172 ;  /* 0x00003340abab7816 */ /* 0x000fe400000000ac */
[----:B------:R-:W-:Y:S01]  /*12ba0*/  PRMT R163, R203, 0x3340, R199 ;  /* 0x00003340cba37816 */ /* 0x000fe200000000c7 */
[----:B------:R-:W4:Y:S01]  /*12bb0*/  LDL R172, [R1+0xd8] ;  /* 0x0000d80001ac7983 */ /* 0x000f220000100800 */
[----:B------:R-:W-:Y:S02]  /*12bc0*/  PRMT R160, R173, 0x5410, R6 ;  /* 0x00005410ada07816 */ /* 0x000fe40000000006 */
[----:B------:R-:W-:Y:S01]  /*12bd0*/  PRMT R161, R7, 0x5410, R161 ;  /* 0x0000541007a17816 */ /* 0x000fe200000000a1 */
[----:B------:R-:W4:Y:S01]  /*12be0*/  LDL R173, [R1+0xd4] ;  /* 0x0000d40001ad7983 */ /* 0x000f220000100800 */
[----:B------:R-:W-:-:S03]  /*12bf0*/  PRMT R163, R171, 0x5410, R163 ;  /* 0x00005410aba37816 */ /* 0x000fc600000000a3 */
[----:B------:R-:W4:Y:S04]  /*12c00*/  LDL R175, [R1+0x94] ;  /* 0x0000940001af7983 */ /* 0x000f280000100800 */
[----:B------:R2:W-:Y:S01]  /*12c10*/  STS.128 [R181+UR8], R160 ;  /* 0x000000a0b5007988 */ /* 0x0005e20008000c08 */
[----:B------:R-:W-:Y:S02]  /*12c20*/  PRMT R7, RZ, 0x7610, R7 ;  /* 0x00007610ff077816 */ /* 0x000fe40000000007 */
[----:B------:R-:W-:Y:S01]  /*12c30*/  PRMT R6, RZ, 0x7610, R6 ;  /* 0x00007610ff067816 */ /* 0x000fe20000000006 */
[----:B------:R-:W4:Y:S04]  /*12c40*/  LDL R184, [R1+0x20c] ;  /* 0x00020c0001b87983 */ /* 0x000f280000100800 */
[----:B------:R0:W4:Y:S04]  /*12c50*/  @!P0 LDG.E.U8 R7, desc[UR40][R168.64] ;  /* 0x00000028a8078981 */ /* 0x000128000c1e1100 */
[----:B------:R-:W4:Y:S01]  /*12c60*/  LDL R186, [R1+0x150] ;  /* 0x0001500001ba7983 */ /* 0x000f220000100800 */
[----:B--2---:R-:W-:Y:S01]  /*12c70*/  @!P0 IMAD.MOV.U32 R162, RZ, RZ, R5 ;  /* 0x000000ffffa28224 */ /* 0x004fe200078e0005 */
[----:B------:R-:W-:-:S02]  /*12c80*/  PRMT R160, RZ, 0x7610, R160 ;  /* 0x00007610ffa07816 */ /* 0x000fc400000000a0 */
[----:B------:R-:W2:Y:S01]  /*12c90*/  LDL R5, [R1+0x158] ;  /* 0x0001580001057983 */ /* 0x000ea20000100800 */
[----:B------:R-:W-:Y:S01]  /*12ca0*/  @!P0 IMAD.MOV.U32 R163, RZ, RZ, R180 ;  /* 0x000000ffffa38224 */ /* 0x000fe200078e00b4 */
[----:B------:R-:W-:Y:S01]  /*12cb0*/  PRMT R161, RZ, 0x7610, R161 ;  /* 0x00007610ffa17816 */ /* 0x000fe200000000a1 */
[----:B0-----:R-:W-:Y:S01]  /*12cc0*/  @!P0 IMAD.MOV.U32 R168, RZ, RZ, R4 ;  /* 0x000000ffffa88224 */ /* 0x001fe200078e0004 */
[----:B------:R-:W2:Y:S01]  /*12cd0*/  LDL R181, [R1+0x2cc] ;  /* 0x0002cc0001b57983 */ /* 0x000ea20000100800 */
[----:B------:R-:W-:-:S03]  /*12ce0*/  @!P0 IMAD.MOV.U32 R169, RZ, RZ, R178 ;  /* 0x000000ffffa98224 */ /* 0x000fc600078e00b2 */
[----:B------:R0:W2:Y:S04]  /*12cf0*/  @!P0 LDG.E.U8 R6, desc[UR40][R162.64] ;  /* 0x00000028a2068981 */ /* 0x0000a8000c1e1100 */
[----:B------:R-:W2:Y:S04]  /*12d00*/  LDL R4, [R1+0x114] ;  /* 0x0001140001047983 */ /* 0x000ea80000100800 */
[----:B------:R1:W2:Y:S01]  /*12d10*/  @!P0 LDG.E.U8 R161, desc[UR40][R168.64] ;  /* 0x00000028a8a18981 */ /* 0x0002a2000c1e1100 */
[----:B0-----:R-:W-:Y:S02]  /*12d20*/  @!P0 IMAD.MOV.U32 R162, RZ, RZ, R3 ;  /* 0x000000ffffa28224 */ /* 0x001fe400078e0003 */
[----:B------:R-:W-:Y:S01]  /*12d30*/  @!P0 IMAD.MOV.U32 R163, RZ, RZ, R179 ;  /* 0x000000ffffa38224 */ /* 0x000fe200078e00b3 */
[----:B------:R-:W2:Y:S04]  /*12d40*/  LDL R3, [R1+0x118] ;  /* 0x0001180001037983 */ /* 0x000ea80000100800 */
[----:B------:R0:W2:Y:S01]  /*12d50*/  @!P0 LDG.E.U8 R160, desc[UR40][R162.64] ;  /* 0x00000028a2a08981 */ /* 0x0000a2000c1e1100 */
[----:B-1----:R-:W-:-:S02]  /*12d60*/  @!P0 IMAD.MOV.U32 R168, RZ, RZ, R176 ;  /* 0x000000ffffa88224 */ /* 0x002fc400078e00b0 */
[----:B------:R-:W-:Y:S01]  /*12d70*/  @!P0 IMAD.MOV.U32 R169, RZ, RZ, R177 ;  /* 0x000000ffffa98224 */ /* 0x000fe200078e00b1 */
[----:B------:R-:W2:Y:S04]  /*12d80*/  LDL R176, [R1+0x410] ;  /* 0x0004100001b07983 */ /* 0x000ea80000100800 */
[----:B------:R-:W2:Y:S01]  /*12d90*/  LDL R178, [R1+0x34c] ;  /* 0x00034c0001b27983 */ /* 0x000ea20000100800 */
[----:B0-----:R-:W-:-:S03]  /*12da0*/  PRMT R162, RZ, 0x7610, R162 ;  /* 0x00007610ffa27816 */ /* 0x001fc600000000a2 */
[----:B------:R-:W2:Y:S04]  /*12db0*/  LDL R180, [R1+0x2d0] ;  /* 0x0002d00001b47983 */ /* 0x000ea80000100800 */
[----:B------:R3:W2:Y:S04]  /*12dc0*/  @!P0 LDG.E.U8 R162, desc[UR40][R168.64] ;  /* 0x00000028a8a28981 */ /* 0x0006a8000c1e1100 */
[----:B------:R-:W2:Y:S04]  /*12dd0*/  LDL R249, [R1+0x10c] ;  /* 0x00010c0001f97983 */ /* 0x000ea80000100800 */
[----:B------:R-:W2:Y:S04]  /*12de0*/  LDL R191, [R1+0x110] ;  /* 0x0001100001bf7983 */ /* 0x000ea80000100800 */
[----:B------:R-:W2:Y:S01]  /*12df0*/  LDL R190, [R1+0xcc] ;  /* 0x0000cc0001be7983 */ /* 0x000ea20000100800 */
[----:B------:R-:W-:-:S03]  /*12e00*/  PRMT R188, RZ, 0x7610, R188 ;  /* 0x00007610ffbc7816 */ /* 0x000fc600000000bc */
[----:B------:R-:W2:Y:S01]  /*12e10*/  LDL R250, [R1+0x3c4] ;  /* 0x0003c40001fa7983 */ /* 0x000ea20000100800 */
[----:B---3--:R-:W-:-:S03]  /*12e20*/  @!P0 IMAD.MOV.U32 R168, RZ, RZ, R0 ;  /* 0x000000ffffa88224 */ /* 0x008fc600078e0000 */
[----:B------:R-:W3:Y:S01]  /*12e30*/  LDL R0, [R1+0x58] ;  /* 0x0000580001007983 */ /* 0x000ee20000100800 */
[----:B----4-:R-:W-:-:S03]  /*12e40*/  @!P0 IMAD.MOV.U32 R169, RZ, RZ, R2 ;  /* 0x000000ffffa98224 */ /* 0x010fc600078e0002 */
[----:B------:R-:W4:Y:S01]  /*12e50*/  LDL R2, [R1+0x54] ;  /* 0x0000540001027983 */ /* 0x000f220000100800 */
[----:B------:R-:W-:-:S06]  /*12e60*/  PRMT R163, RZ, 0x7610, R163 ;  /* 0x00007610ffa37816 */ /* 0x000fcc00000000a3 */
[----:B------:R0:W4:Y:S01]  /*12e70*/  @!P0 LDG.E.U8 R163, desc[UR40][R168.64] ;  /* 0x00000028a8a38981 */ /* 0x000122000c1e1100 */
[----:B------:R-:W-:Y:S01]  /*12e80*/  @!P0 IMAD.MOV.U32 R171, RZ, RZ, R170 ;  /* 0x000000ffffab8224 */ /* 0x000fe200078e00aa */
[----:B0-----:R-:W-:Y:S02]  /*12e90*/  PRMT R168, RZ, 0x7610, R168 ;  /* 0x00007610ffa87816 */ /* 0x001fe400000000a8 */
[----:B------:R-:W-:Y:S01]  /*12ea0*/  PRMT R169, RZ, 0x7610, R169 ;  /* 0x00007610ffa97816 */ /* 0x000fe200000000a9 */
[----:B--2---:R-:W-:Y:S02]  /*12eb0*/  @!P0 IMAD.MOV.U32 R170, RZ, RZ, R5 ;  /* 0x000000ffffaa8224 */ /* 0x004fe400078e0005 */
[----:B------:R-:W2:Y:S04]  /*12ec0*/  LDL R5, [R1+0x414] ;  /* 0x0004140001057983 */ /* 0x000ea80000100800 */
[----:B------:R0:W2:Y:S02]  /*12ed0*/  @!P0 LDG.E.U8 R168, desc[UR40][R170.64] ;  /* 0x00000028aaa88981 */ /* 0x0000a4000c1e1100 */
[----:B0-----:R-:W-:-:S02]  /*12ee0*/  @!P0 IMAD.MOV.U32 R171, RZ, RZ, R4 ;  /* 0x000000ffffab8224 */ /* 0x001fc400078e0004 */
[----:B------:R-:W2:Y:S01]  /*12ef0*/  LDL R4, [R1+0x3cc] ;  /* 0x0003cc0001047983 */ /* 0x000ea20000100800 */
[----:B------:R-:W-:-:S03]  /*12f00*/  @!P0 IMAD.MOV.U32 R170, RZ, RZ, R3 ;  /* 0x000000ffffaa8224 */ /* 0x000fc600078e0003 */
[----:B------:R-:W2:Y:S04]  /*12f10*/  LDL R3, [R1+0x3d0] ;  /* 0x0003d00001037983 */ /* 0x000ea80000100800 */
[----:B------:R0:W2:Y:S02]  /*12f20*/  @!P0 LDG.E.U8 R169, desc[UR40][R170.64] ;  /* 0x00000028aaa98981 */ /* 0x0000a4000c1e1100 */
[----:B0-----:R-:W-:-:S06]  /*12f30*/  PRMT R170, RZ, 0x7610, R170 ;  /* 0x00007610ffaa7816 */ /* 0x001fcc00000000aa */
[----:B------:R0:W2:Y:S02]  /*12f40*/  @!P0 LDG.E.U8 R170, desc[UR40][R172.64] ;  /* 0x00000028acaa8981 */ /* 0x0000a4000c1e1100 */
[----:B0-----:R-:W-:Y:S02]  /*12f50*/  @!P0 IMAD.MOV.U32 R172, RZ, RZ, R174 ;  /* 0x000000ffffac8224 */ /* 0x001fe400078e00ae */
[----:B------:R-:W-:Y:S02]  /*12f60*/  @!P0 IMAD.MOV.U32 R173, RZ, RZ, R175 ;  /* 0x000000ffffad8224 */ /* 0x000fe400078e00af */
[----:B---3--:R-:W-:Y:S02]  /*12f70*/  @!P0 IMAD.MOV.U32 R174, RZ, RZ, R0 ;  /* 0x000000ffffae8224 */ /* 0x008fe400078e0000 */
[----:B------:R-:W3:Y:S01]  /*12f80*/  LDL R0, [R1+0x390] ;  /* 0x0003900001007983 */ /* 0x000ee20000100800 */
[----:B----4-:R-:W-:-:S03]  /*12f90*/  @!P0 IMAD.MOV.U32 R175, RZ, RZ, R2 ;  /* 0x000000ffffaf8224 */ /* 0x010fc600078e0002 */
[----:B------:R-:W4:Y:S01]  /*12fa0*/  LDL R2, [R1+0x38c] ;  /* 0x00038c0001027983 */ /* 0x000f220000100800 */
[----:B------:R-:W-:-:S06]  /*12fb0*/  PRMT R171, RZ, 0x7610, R171 ;  /* 0x00007610ffab7816 */ /* 0x000fcc00000000ab */
[----:B------:R0:W4:Y:S02]  /*12fc0*/  @!P0 LDG.E.U8 R171, desc[UR40][R172.64] ;  /* 0x00000028acab8981 */ /* 0x000124000c1e1100 */
[----:B0-----:R-:W-:-:S06]  /*12fd0*/  PRMT R172, RZ, 0x7610, R172 ;  /* 0x00007610ffac7816 */ /* 0x001fcc00000000ac */
[----:B------:R0:W4:Y:S01]  /*12fe0*/  @!P0 LDG.E.U8 R172, desc[UR40][R174.64] ;  /* 0x00000028aeac8981 */ /* 0x000122000c1e1100 */
[----:B------:R-:W-:Y:S01]  /*12ff0*/  PRMT R173, RZ, 0x7610, R173 ;  /* 0x00007610ffad7816 */ /* 0x000fe200000000ad */
[----:B0-----:R-:W-:Y:S02]  /*13000*/  @!P0 IMAD.MOV.U32 R175, RZ, RZ, R176 ;  /* 0x000000ffffaf8224 */ /* 0x001fe400078e00b0 */
[----:B--2---:R-:W-:Y:S02]  /*13010*/  @!P0 IMAD.MOV.U32 R174, RZ, RZ, R5 ;  /* 0x000000ffffae8224 */ /* 0x004fe400078e0005 */
[----:B------:R-:W2:Y:S04]  /*13020*/  LDL R5, [R1+0x350] ;  /* 0x0003500001057983 */ /* 0x000ea80000100800 */
[----:B------:R0:W2:Y:S02]  /*13030*/  @!P0 LDG.E.U8 R173, desc[UR40][R174.64] ;  /* 0x00000028aead8981 */ /* 0x0000a4000c1e1100 */
[----:B0-----:R-:W-:Y:S01]  /*13040*/  PRMT R174, RZ, 0x7610, R174 ;  /* 0x00007610ffae7816 */ /* 0x001fe200000000ae */
[----:B------:R-:W-:-:S02]  /*13050*/  @!P0 IMAD.MOV.U32 R177, RZ, RZ, R4 ;  /* 0x000000ffffb18224 */ /* 0x000fc400078e0004 */
        /* <DEDUP_REMOVED lines=8> */
[----:B------:R-:W-:Y:S01]  /*130e0*/  PRMT R175, RZ, 0x7610, R175 ;  /* 0x00007610ffaf7816 */ /* 0x000fe200000000af */
[----:B------:R-:W-:-:S05]  /*130f0*/  @!P0 IMAD.MOV.U32 R179, RZ, RZ, R178 ;  /* 0x000000ffffb38224 */ /* 0x000fca00078e00b2 */
[----:B------:R0:W4:Y:S02]  /*13100*/  @!P0 LDG.E.U8 R175, desc[UR40][R176.64] ;  /* 0x00000028b0af8981 */ /* 0x000124000c1e1100 */
[----:B0-----:R-:W-:Y:S02]  /*13110*/  PRMT R176, RZ, 0x7610, R176 ;  /* 0x00007610ffb07816 */ /* 0x001fe400000000b0 */
[----:B------:R-:W-:Y:S01]  /*13120*/  PRMT R177, RZ, 0x7610, R177 ;  /* 0x00007610ffb17816 */ /* 0x000fe200000000b1 */
[----:B--2---:R-:W-:Y:S02]  /*13130*/  @!P0 IMAD.MOV.U32 R178, RZ, RZ, R5 ;  /* 0x000000ffffb28224 */ /* 0x004fe400078e0005 */
[----:B------:R-:W2:Y:S04]  /*13140*/  LDL R5, [R1+0x210] ;  /* 0x0002100001057983 */ /* 0x000ea80000100800 */
[----:B------:R0:W2:Y:S02]  /*13150*/  @!P0 LDG.E.U8 R176, desc[UR40][R178.64] ;  /* 0x00000028b2b08981 */ /* 0x0000a4000c1e1100 */
[----:B0-----:R-:W-:-:S02]  /*13160*/  @!P0 IMAD.MOV.U32 R178, RZ, RZ, R182 ;  /* 0x000000ffffb28224 */ /* 0x001fc400078e00b6 */
[----:B------:R-:W-:-:S05]  /*13170*/  @!P0 IMAD.MOV.U32 R179, RZ, RZ, R183 ;  /* 0x000000ffffb38224 */ /* 0x000fca00078e00b7 */
[----:B------:R0:W2:Y:S02]  /*13180*/  @!P0 LDG.E.U8 R177, desc[UR40][R178.64] ;  /* 0x00000028b2b18981 */ /* 0x0000a4000c1e1100 */
[----:B0-----:R-:W-:-:S06]  /*13190*/  PRMT R178, RZ, 0x7610, R178 ;  /* 0x00007610ffb27816 */ /* 0x001fcc00000000b2 */
[----:B------:R0:W2:Y:S02]  /*131a0*/  @!P0 LDG.E.U8 R178, desc[UR40][R180.64] ;  /* 0x00000028b4b28981 */ /* 0x0000a4000c1e1100 */
[----:B0-----:R-:W-:Y:S02]  /*131b0*/  @!P0 IMAD.MOV.U32 R180, RZ, RZ, R3 ;  /* 0x000000ffffb48224 */ /* 0x001fe400078e0003 */
[----:B------:R-:W-:Y:S01]  /*131c0*/  @!P0 IMAD.MOV.U32 R181, RZ, RZ, R4 ;  /* 0x000000ffffb58224 */ /* 0x000fe200078e0004 */
[----:B------:R-:W2:Y:S04]  /*131d0*/  LDL R3, [R1+0x1d0] ;  /* 0x0001d00001037983 */ /* 0x000ea80000100800 */
[----:B------:R-:W2:Y:S01]  /*131e0*/  LDL R4, [R1+0x1cc] ;  /* 0x0001cc0001047983 */ /* 0x000ea20000100800 */
[----:B---3--:R-:W-:-:S03]  /*131f0*/  @!P0 IMAD.MOV.U32 R182, RZ, RZ, R0 ;  /* 0x000000ffffb68224 */ /* 0x008fc600078e0000 */
[----:B------:R-:W3:Y:S01]  /*13200*/  LDL R0, [R1+0x190] ;  /* 0x0001900001007983 */ /* 0x000ee20000100800 */
[----:B----4-:R-:W-:-:S03]  /*13210*/  @!P0 IMAD.MOV.U32 R183, RZ, RZ, R2 ;  /* 0x000000ffffb78224 */ /* 0x010fc600078e0002 */
[----:B------:R-:W4:Y:S01]  /*13220*/  LDL R2, [R1+0x18c] ;  /* 0x00018c0001027983 */ /* 0x000f220000100800 */
[----:B------:R-:W-:-:S06]  /*13230*/  PRMT R179, RZ, 0x7610, R179 ;  /* 0x00007610ffb37816 */ /* 0x000fcc00000000b3 */
[----:B------:R0:W4:Y:S02]  /*13240*/  @!P0 LDG.E.U8 R179, desc[UR40][R180.64] ;  /* 0x00000028b4b38981 */ /* 0x000124000c1e1100 */
[----:B0-----:R-:W-:Y:S02]  /*13250*/  PRMT R180, RZ, 0x7610, R180 ;  /* 0x00007610ffb47816 */ /* 0x001fe400000000b4 */
[----:B------:R-:W-:-:S04]  /*13260*/  PRMT R181, RZ, 0x7610, R181 ;  /* 0x00007610ffb57816 */ /* 0x000fc800000000b5 */
[----:B------:R0:W4:Y:S02]  /*13270*/  @!P0 LDG.E.U8 R180, desc[UR40][R182.64] ;  /* 0x00000028b6b48981 */ /* 0x000124000c1e1100 */
        /* <DEDUP_REMOVED lines=20> */
[----:B------:R-:W-:Y:S02]  /*133c0*/  @!P0 IMAD.MOV.U32 R187, RZ, RZ, R249 ;  /* 0x000000ffffbb8224 */ /* 0x000fe400078e00f9 */
[----:B------:R-:W-:Y:S01]  /*133d0*/  @!P0 IMAD.MOV.U32 R191, RZ, RZ, R190 ;  /* 0x000000ffffbf8224 */ /* 0x000fe200078e00be */
[----:B------:R-:W4:Y:S04]  /*133e0*/  LDL R249, [R1+0x3c8] ;  /* 0x0003c80001f97983 */ /* 0x000f280000100800 */
[----:B------:R0:W4:Y:S02]  /*133f0*/  @!P0 LDG.E.U8 R185, desc[UR40][R186.64] ;  /* 0x00000028bab98981 */ /* 0x000124000c1e1100 */
[----:B0-----:R-:W-:-:S02]  /*13400*/  PRMT R186, RZ, 0x7610, R186 ;  /* 0x00007610ffba7816 */ /* 0x001fc400000000ba */
[----:B------:R-:W-:Y:S01]  /*13410*/  PRMT R187, RZ, 0x7610, R187 ;  /* 0x00007610ffbb7816 */ /* 0x000fe200000000bb */
[----:B--2---:R-:W-:Y:S02]  /*13420*/  @!P0 IMAD.MOV.U32 R190, RZ, RZ, R5 ;  /* 0x000000ffffbe8224 */ /* 0x004fe400078e0005 */
[----:B------:R-:W2:Y:S04]  /*13430*/  LDL R5, [R1+0x384] ;  /* 0x0003840001057983 */ /* 0x000ea80000100800 */
[----:B------:R0:W2:Y:S02]  /*13440*/  @!P0 LDG.E.U8 R186, desc[UR40][R190.64] ;  /* 0x00000028beba8981 */ /* 0x0000a4000c1e1100 */
[----:B0-----:R-:W-:Y:S02]  /*13450*/  @!P0 IMAD.MOV.U32 R190, RZ, RZ, R3 ;  /* 0x000000ffffbe8224 */ /* 0x001fe400078e0003 */
[----:B------:R-:W2:Y:S01]  /*13460*/  LDL R3, [R1+0x344] ;  /* 0x0003440001037983 */ /* 0x000ea20000100800 */
[----:B------:R-:W-:-:S03]  /*13470*/  @!P0 IMAD.MOV.U32 R191, RZ, RZ, R4 ;  /* 0x000000ffffbf8224 */ /* 0x000fc600078e0004 */
[----:B------:R-:W2:Y:S04]  /*13480*/  LDL R4, [R1+0x388] ;  /* 0x0003880001047983 */ /* 0x000ea80000100800 */
[----:B------:R3:W2:Y:S02]  /*13490*/  @!P0 LDG.E.U8 R187, desc[UR40][R190.64] ;  /* 0x00000028bebb8981 */ /* 0x0006a4000c1e1100 */
[----:B---3--:R-:W-:Y:S02]  /*134a0*/  @!P0 IMAD.MOV.U32 R190, RZ, RZ, R0 ;  /* 0x000000ffffbe8224 */ /* 0x008fe400078e0000 */
[----:B----4-:R-:W-:Y:S02]  /*134b0*/  @!P0 IMAD.MOV.U32 R191, RZ, RZ, R2 ;  /* 0x000000ffffbf8224 */ /* 0x010fe400078e0002 */
[----:B------:R-:W3:Y:S04]  /*134c0*/  LDL R2, [R1+0x348] ;  /* 0x0003480001027983 */ /* 0x000ee80000100800 */
[----:B------:R-:W4:Y:S04]  /*134d0*/  LDL.LU R0, [R1+0x48] ;  /* 0x0000480001007983 */ /* 0x000f280000300800 */
[----:B------:R0:W4:Y:S04]  /*134e0*/  @!P0 LDG.E.U8 R188, desc[UR40][R190.64] ;  /* 0x00000028bebc8981 */ /* 0x000128000c1e1100 */
[----:B------:R-:W0:Y:S04]  /*134f0*/  LDL R190, [R1+0x408] ;  /* 0x0004080001be7983 */ /* 0x000e280000100800 */
[----:B------:R-:W0:Y:S01]  /*13500*/  LDL R191, [R1+0x40c] ;  /* 0x00040c0001bf7983 */ /* 0x000e220000100800 */
[----:B------:R-:W-:-:S02]  /*13510*/  PRMT R192, RZ, 0x7610, R192 ;  /* 0x00007610ffc07816 */ /* 0x000fc400000000c0 */
[----:B------:R-:W-:Y:S02]  /*13520*/  PRMT R194, RZ, 0x7610, R194 ;  /* 0x00007610ffc27816 */ /* 0x000fe400000000c2 */
[----:B------:R-:W-:Y:S02]  /*13530*/  PRMT R196, RZ, 0x7610, R196 ;  /* 0x00007610ffc47816 */ /* 0x000fe400000000c4 */
[----:B------:R-:W-:Y:S02]  /*13540*/  PRMT R198, RZ, 0x7610, R198 ;  /* 0x00007610ffc67816 */ /* 0x000fe400000000c6 */
[----:B0-----:R-:W-:-:S04]  /*13550*/  @!P0 LOP3.LUT R191, R191, R190, RZ, 0x3c, !PT ;  /* 0x000000bebfbf8212 */ /* 0x001fc800078e3cff */
[----:B------:R-:W-:-:S04]  /*13560*/  @!P0 LOP3.LUT R190, R191, R190, RZ, 0x3c, !PT ;  /* 0x000000bebfbe8212 */ /* 0x000fc800078e3cff */
[----:B------:R-:W-:-:S05]  /*13570*/  @!P0 LOP3.LUT R191, R191, R190, RZ, 0x3c, !PT ;  /* 0x000000bebfbf8212 */ /* 0x000fca00078e3cff */
[----:B------:R0:W4:Y:S02]  /*13580*/  @!P0 LDG.E.U8 R192, desc[UR40][R190.64] ;  /* 0x00000028bec08981 */ /* 0x000124000c1e1100 */
[----:B0-----:R-:W-:Y:S02]  /*13590*/  @!P0 IMAD.MOV.U32 R190, RZ, RZ, R249 ;  /* 0x000000ffffbe8224 */ /* 0x001fe400078e00f9 */
[----:B------:R-:W-:Y:S01]  /*135a0*/  @!P0 IMAD.MOV.U32 R191, RZ, RZ, R250 ;  /* 0x000000ffffbf8224 */ /* 0x000fe200078e00fa */
[----:B------:R-:W-:Y:S01]  /*135b0*/  PRMT R199, RZ, 0x7610, R199 ;  /* 0x00007610ffc77816 */ /* 0x000fe200000000c7 */
[----:B------:R-:W4:Y:S04]  /*135c0*/  LDL R250, [R1+0x284] ;  /* 0x0002840001fa7983 */ /* 0x000f280000100800 */
[----:B------:R2:W4:Y:S04]  /*135d0*/  @!P0 LDG.E.U8 R194, desc[UR40][R190.64] ;  /* 0x00000028bec28981 */ /* 0x000528000c1e1100 */
[----:B------:R-:W4:Y:S01]  /*135e0*/  LDL R249, [R1+0x288] ;  /* 0x0002880001f97983 */ /* 0x000f220000100800 */
[----:B--2---:R-:W-:-:S02]  /*135f0*/  @!P0 IMAD.MOV.U32 R190, RZ, RZ, R4 ;  /* 0x000000ffffbe8224 */ /* 0x004fc400078e0004 */
[----:B------:R-:W-:Y:S01]  /*13600*/  @!P0 IMAD.MOV.U32 R191, RZ, RZ, R5 ;  /* 0x000000ffffbf8224 */ /* 0x000fe200078e0005 */
[----:B------:R-:W2:Y:S04]  /*13610*/  LDL R4, [R1+0x248] ;  /* 0x0002480001047983 */ /* 0x000ea80000100800 */
[----:B------:R3:W2:Y:S04]  /*13620*/  @!P0 LDG.E.U8 R196, desc[UR40][R190.64] ;  /* 0x00000028bec48981 */ /* 0x0006a8000c1e1100 */
[----:B------:R-:W2:Y:S01]  /*13630*/  LDL R5, [R1+0x244] ;  /* 0x0002440001057983 */ /* 0x000ea20000100800 */
[----:B---3--:R-:W-:-:S02]  /*13640*/  @!P0 IMAD.MOV.U32 R190, RZ, RZ, R2 ;  /* 0x000000ffffbe8224 */ /* 0x008fc400078e0002 */
[----:B------:R-:W-:Y:S01]  /*13650*/  @!P0 IMAD.MOV.U32 R191, RZ, RZ, R3 ;  /* 0x000000ffffbf8224 */ /* 0x000fe200078e0003 */
[----:B------:R-:W3:Y:S04]  /*13660*/  LDL R2, [R1+0x208] ;  /* 0x0002080001027983 */ /* 0x000ee80000100800 */
[----:B------:R0:W3:Y:S04]  /*13670*/  @!P0 LDG.E.U8 R198, desc[UR40][R190.64] ;  /* 0x00000028bec68981 */ /* 0x0000e8000c1e1100 */
[----:B------:R-:W3:Y:S04]  /*13680*/  LDL R3, [R1+0x204] ;  /* 0x0002040001037983 */ /* 0x000ee80000100800 */
[----:B------:R-:W0:Y:S04]  /*13690*/  LDL R190, [R1+0x304] ;  /* 0x0003040001be7983 */ /* 0x000e280000100800 */
[----:B------:R-:W0:Y:S02]  /*136a0*/  LDL R191, [R1+0x308] ;  /* 0x0003080001bf7983 */ /* 0x000e240000100800 */
[----:B0-----:R-:W-:-:S04]  /*136b0*/  @!P0 LOP3.LUT R191, R191, R190, RZ, 0x3c, !PT ;  /* 0x000000bebfbf8212 */ /* 0x001fc800078e3cff */
[----:B------:R-:W-:-:S04]  /*136c0*/  @!P0 LOP3.LUT R190, R191, R190, RZ, 0x3c, !PT ;  /* 0x000000bebfbe8212 */ /* 0x000fc800078e3cff */
[----:B------:R-:W-:-:S05]  /*136d0*/  @!P0 LOP3.LUT R191, R191, R190, RZ, 0x3c, !PT ;  /* 0x000000bebfbf8212 */ /* 0x000fca00078e3cff */
[----:B------:R0:W3:Y:S04]  /*136e0*/  @!P0 LDG.E.U8 R199, desc[UR40][R190.64] ;  /* 0x00000028bec78981 */ /* 0x0000e8000c1e1100 */
[----:B------:R-:W0:Y:S04]  /*136f0*/  LDL R190, [R1+0x2c4] ;  /* 0x0002c40001be7983 */ /* 0x000e280000100800 */
[----:B------:R-:W0:Y:S01]  /*13700*/  LDL R191, [R1+0x2c8] ;  /* 0x0002c80001bf7983 */ /* 0x000e220000100800 */
[----:B------:R-:W-:Y:S02]  /*13710*/  PRMT R202, RZ, 0x7610, R202 ;  /* 0x00007610ffca7816 */ /* 0x000fe400000000ca */
[----:B------:R-:W-:-:S02]  /*13720*/  PRMT R203, RZ, 0x7610, R203 ;  /* 0x00007610ffcb7816 */ /* 0x000fc400000000cb */
[----:B------:R-:W-:Y:S02]  /*13730*/  PRMT R206, RZ, 0x7610, R206 ;  /* 0x00007610ffce7816 */ /* 0x000fe400000000ce */
[----:B------:R-:W-:Y:S02]  /*13740*/  PRMT R208, RZ, 0x7610, R208 ;  /* 0x00007610ffd07816 */ /* 0x000fe400000000d0 */
[----:B0-----:R-:W-:-:S04]  /*13750*/  @!P0 LOP3.LUT R191, R191, R190, RZ, 0x3c, !PT ;  /* 0x000000bebfbf8212 */ /* 0x001fc800078e3cff */
[----:B------:R-:W-:-:S04]  /*13760*/  @!P0 LOP3.LUT R190, R191, R190, RZ, 0x3c, !PT ;  /* 0x000000bebfbe8212 */ /* 0x000fc800078e3cff */
[----:B------:R-:W-:-:S05]  /*13770*/  @!P0 LOP3.LUT R191, R191, R190, RZ, 0x3c, !PT ;  /* 0x000000bebfbf8212 */ /* 0x000fca00078e3cff */
[----:B------:R4:W3:Y:S02]  /*13780*/  @!P0 LDG.E.U8 R202, desc[UR40][R190.64] ;  /* 0x00000028beca8981 */ /* 0x0008e4000c1e1100 */
[----:B----4-:R-:W-:Y:S02]  /*13790*/  @!P0 IMAD.MOV.U32 R190, RZ, RZ, R249 ;  /* 0x000000ffffbe8224 */ /* 0x010fe400078e00f9 */
[----:B------:R-:W-:Y:S01]  /*137a0*/  @!P0 IMAD.MOV.U32 R191, RZ, RZ, R250 ;  /* 0x000000ffffbf8224 */ /* 0x000fe200078e00fa */
[----:B------:R-:W-:Y:S01]  /*137b0*/  PRMT R210, RZ, 0x7610, R210 ;  /* 0x00007610ffd27816 */ /* 0x000fe200000000d2 */
[----:B------:R-:W4:Y:S04]  /*137c0*/  LDL R250, [R1+0x104] ;  /* 0x0001040001fa7983 */ /* 0x000f280000100800 */
[----:B------:R2:W4:Y:S01]  /*137d0*/  @!P0 LDG.E.U8 R203, desc[UR40][R190.64] ;  /* 0x00000028becb8981 */ /* 0x000522000c1e1100 */
[----:B------:R-:W-:-:S03]  /*137e0*/  PRMT R211, RZ, 0x7610, R211 ;  /* 0x00007610ffd37816 */ /* 0x000fc600000000d3 */
[----:B------:R-:W4:Y:S01]  /*137f0*/  LDL R249, [R1+0x108] ;  /* 0x0001080001f97983 */ /* 0x000f220000100800 */
[----:B--2---:R-:W-:Y:S02]  /*13800*/  @!P0 IMAD.MOV.U32 R190, RZ, RZ, R4 ;  /* 0x000000ffffbe8224 */ /* 0x004fe400078e0004 */
        /* <DEDUP_REMOVED lines=34> */
[----:B------:R-:W4:Y:S04]  /*13a30*/  LDL R249, [R1+0x340] ;  /* 0x0003400001f97983 */ /* 0x000f280000100800 */
[----:B------:R2:W4:Y:S04]  /*13a40*/  @!P0 LDG.E.U8 R213, desc[UR40][R190.64] ;  /* 0x00000028bed58981 */ /* 0x000528000c1e1100 */
[----:B------:R-:W4:Y:S01]  /*13a50*/  LDL R250, [R1+0x33c] ;  /* 0x00033c0001fa7983 */ /* 0x000f220000100800 */
[----:B--2---:R-:W-:-:S02]  /*13a60*/  @!P0 IMAD.MOV.U32 R190, RZ, RZ, R4 ;  /* 0x000000ffffbe8224 */ /* 0x004fc400078e0004 */
[----:B------:R-:W-:Y:S01]  /*13a70*/  @!P0 IMAD.MOV.U32 R191, RZ, RZ, R5 ;  /* 0x000000ffffbf8224 */ /* 0x000fe200078e0005 */
[----:B------:R-:W2:Y:S04]  /*13a80*/  LDL R4, [R1+0x2fc] ;  /* 0x0002fc0001047983 */ /* 0x000ea80000100800 */
[----:B------:R3:W2:Y:S04]  /*13a90*/  @!P0 LDG.E.U8 R214, desc[UR40][R190.64] ;  /* 0x00000028bed68981 */ /* 0x0006a8000c1e1100 */
[----:B------:R-:W4:Y:S01]  /*13aa0*/  LDL R5, [R1+0x37c] ;  /* 0x00037c0001057983 */ /* 0x000f220000100800 */
[----:B---3--:R-:W-:-:S02]  /*13ab0*/  @!P0 IMAD.MOV.U32 R190, RZ, RZ, R2 ;  /* 0x000000ffffbe8224 */ /* 0x008fc400078e0002 */
[----:B------:R-:W-:Y:S01]  /*13ac0*/  @!P0 IMAD.MOV.U32 R191, RZ, RZ, R3 ;  /* 0x000000ffffbf8224 */ /* 0x000fe200078e0003 */
[----:B------:R-:W3:Y:S04]  /*13ad0*/  LDL R2, [R1+0x380] ;  /* 0x0003800001027983 */ /* 0x000ee80000100800 */
[----:B------:R0:W2:Y:S04]  /*13ae0*/  @!P0 LDG.E.U8 R215, desc[UR40][R190.64] ;  /* 0x00000028bed78981 */ /* 0x0000a8000c1e1100 */
[----:B------:R-:W2:Y:S04]  /*13af0*/  LDL R3, [R1+0x300] ;  /* 0x0003000001037983 */ /* 0x000ea80000100800 */
[----:B------:R1:W-:Y:S01]  /*13b00*/  STL [R1+0x890], R0 ;  /* 0x0008900001007387 */ /* 0x0003e20000100800 */
[----:B0-----:R-:W-:-:S02]  /*13b10*/  @!P0 IMAD.MOV.U32 R190, RZ, RZ, R0 ;  /* 0x000000ffffbe8224 */ /* 0x001fc400078e0000 */
[----:B------:R-:W-:-:S05]  /*13b20*/  @!P0 IMAD.MOV.U32 R191, RZ, RZ, R252 ;  /* 0x000000ffffbf8224 */ /* 0x000fca00078e00fc */
[----:B------:R0:W2:Y:S04]  /*13b30*/  @!P0 LDG.E.U8 R216, desc[UR40][R190.64] ;  /* 0x00000028bed88981 */ /* 0x0000a8000c1e1100 */
[----:B-1----:R-:W2:Y:S04]  /*13b40*/  LDL.LU R0, [R1+0x80] ;  /* 0x0000800001007983 */ /* 0x002ea80000300800 */
[----:B------:R1:W-:Y:S04]  /*13b50*/  STL [R1+0x88c], R252 ;  /* 0x00088cfc01007387 */ /* 0x0003e80000100800 */
[----:B-1----:R-:W2:Y:S04]  /*13b60*/  LDL.LU R252, [R1+0x7c] ;  /* 0x00007c0001fc7983 */ /* 0x002ea80000300800 */
[----:B------:R-:W0:Y:S04]  /*13b70*/  LDL R190, [R1+0x400] ;  /* 0x0004000001be7983 */ /* 0x000e280000100800 */
[----:B------:R-:W0:Y:S01]  /*13b80*/  LDL R191, [R1+0x404] ;  /* 0x0004040001bf7983 */ /* 0x000e220000100800 */
[----:B------:R-:W-:-:S02]  /*13b90*/  PRMT R217, RZ, 0x7610, R217 ;  /* 0x00007610ffd97816 */ /* 0x000fc400000000d9 */
[----:B0-----:R-:W-:-:S04]  /*13ba0*/  @!P0 LOP3.LUT R191, R191, R190, RZ, 0x3c, !PT ;  /* 0x000000bebfbf8212 */ /* 0x001fc800078e3cff */
[----:B------:R-:W-:-:S04]  /*13bb0*/  @!P0 LOP3.LUT R190, R191, R190, RZ, 0x3c, !PT ;  /* 0x000000bebfbe8212 */ /* 0x000fc800078e3cff */
[----:B------:R-:W-:-:S05]  /*13bc0*/  @!P0 LOP3.LUT R191, R191, R190, RZ, 0x3c, !PT ;  /* 0x000000bebfbf8212 */ /* 0x000fca00078e3cff */
[----:B------:R0:W2:Y:S04]  /*13bd0*/  @!P0 LDG.E.U8 R217, desc[UR40][R190.64] ;  /* 0x00000028bed98981 */ /* 0x0000a8000c1e1100 */
        /* <DEDUP_REMOVED lines=9> */
[----:B------:R3:W2:Y:S02]  /*13c70*/  @!P0 LDG.E.U8 R218, desc[UR40][R190.64] ;  /* 0x00000028beda8981 */ /* 0x0006a4000c1e1100 */
[----:B---3--:R-:W-:Y:S02]  /*13c80*/  @!P0 IMAD.MOV.U32 R190, RZ, RZ, R2 ;  /* 0x000000ffffbe8224 */ /* 0x008fe400078e0002 */
[----:B----4-:R-:W-:Y:S01]  /*13c90*/  @!P0 IMAD.MOV.U32 R191, RZ, RZ, R5 ;  /* 0x000000ffffbf8224 */ /* 0x010fe200078e0005 */
[----:B------:R-:W3:Y:S04]  /*13ca0*/  LDL R2, [R1+0x240] ;  /* 0x0002400001027983 */ /* 0x000ee80000100800 */
[----:B------:R0:W4:Y:S04]  /*13cb0*/  @!P0 LDG.E.U8 R219, desc[UR40][R190.64] ;  /* 0x00000028bedb8981 */ /* 0x000128000c1e1100 */
[----:B------:R-:W4:Y:S01]  /*13cc0*/  LDL R5, [R1+0x23c] ;  /* 0x00023c0001057983 */ /* 0x000f220000100800 */
[----:B0-----:R-:W-:-:S02]  /*13cd0*/  @!P0 IMAD.MOV.U32 R190, RZ, RZ, R249 ;  /* 0x000000ffffbe8224 */ /* 0x001fc400078e00f9 */
[----:B------:R-:W-:Y:S01]  /*13ce0*/  @!P0 IMAD.MOV.U32 R191, RZ, RZ, R250 ;  /* 0x000000ffffbf8224 */ /* 0x000fe200078e00fa */
[----:B------:R-:W4:Y:S04]  /*13cf0*/  LDL.LU R249, [R1+0x24] ;  /* 0x0000240001f97983 */ /* 0x000f280000300800 */
[----:B------:R2:W4:Y:S02]  /*13d00*/  @!P0 LDG.E.U8 R220, desc[UR40][R190.64] ;  /* 0x00000028bedc8981 */ /* 0x000524000c1e1100 */
[----:B--2---:R-:W-:Y:S02]  /*13d10*/  @!P0 IMAD.MOV.U32 R190, RZ, RZ, R3 ;  /* 0x000000ffffbe8224 */ /* 0x004fe400078e0003 */
[----:B------:R-:W-:Y:S02]  /*13d20*/  @!P0 IMAD.MOV.U32 R191, RZ, RZ, R4 ;  /* 0x000000ffffbf8224 */ /* 0x000fe400078e0004 */
[----:B------:R-:W2:Y:S04]  /*13d30*/  LDL R4, [R1+0x1c0] ;  /* 0x0001c00001047983 */ /* 0x000ea80000100800 */
[----:B------:R-:W2:Y:S04]  /*13d40*/  LDL.LU R250, [R1+0x28] ;  /* 0x0000280001fa7983 */ /* 0x000ea80000300800 */
[----:B------:R-:W2:Y:S04]  /*13d50*/  LDL.LU R3, [R1+0x2c] ;  /* 0x00002c0001037983 */ /* 0x000ea80000300800 */
[----:B------:R0:W2:Y:S04]  /*13d60*/  @!P0 LDG.E.U8 R221, desc[UR40][R190.64] ;  /* 0x00000028bedd8981 */ /* 0x0000a8000c1e1100 */
        /* <DEDUP_REMOVED lines=11> */
[----:B0-----:R-:W-:-:S04]  /*13e20*/  @!P0 LOP3.LUT R191, R191, R190, RZ, 0x3c, !PT ;  /* 0x000000bebfbf8212 */ /* 0x001fc800078e3cff */
[----:B------:R-:W-:-:S04]  /*13e30*/  @!P0 LOP3.LUT R190, R191, R190, RZ, 0x3c, !PT ;  /* 0x000000bebfbe8212 */ /* 0x000fc800078e3cff */
[----:B------:R-:W-:-:S05]  /*13e40*/  @!P0 LOP3.LUT R191, R191, R190, RZ, 0x3c, !PT ;  /* 0x000000bebfbf8212 */ /* 0x000fca00078e3cff */
[----:B------:R3:W2:Y:S02]  /*13e50*/  @!P0 LDG.E.U8 R223, desc[UR40][R190.64] ;  /* 0x00000028bedf8981 */ /* 0x0006a4000c1e1100 */
[----:B---3--:R-:W-:Y:S02]  /*13e60*/  @!P0 IMAD.MOV.U32 R190, RZ, RZ, R2 ;  /* 0x000000ffffbe8224 */ /* 0x008fe400078e0002 */
[----:B----4-:R-:W-:Y:S01]  /*13e70*/  @!P0 IMAD.MOV.U32 R191, RZ, RZ, R5 ;  /* 0x000000ffffbf8224 */ /* 0x010fe200078e0005 */
[----:B------:R-:W3:Y:S04]  /*13e80*/  LDL.LU R2, [R1+0x34] ;  /* 0x0000340001027983 */ /* 0x000ee80000300800 */
[----:B------:R-:W4:Y:S04]  /*13e90*/  LDL.LU R5, [R1+0x20] ;  /* 0x0000200001057983 */ /* 0x000f280000300800 */
[----:B------:R0:W4:Y:S04]  /*13ea0*/  @!P0 LDG.E.U8 R224, desc[UR40][R190.64] ;  /* 0x00000028bee08981 */ /* 0x000128000c1e1100 */
[----:B------:R-:W0:Y:S04]  /*13eb0*/  LDL R190, [R1+0x1fc] ;  /* 0x0001fc0001be7983 */ /* 0x000e280000100800 */
[----:B------:R-:W0:Y:S01]  /*13ec0*/  LDL R191, [R1+0x200] ;  /* 0x0002000001bf7983 */ /* 0x000e220000100800 */
[----:B------:R-:W-:-:S02]  /*13ed0*/  PRMT R225, RZ, 0x7610, R225 ;  /* 0x00007610ffe17816 */ /* 0x000fc400000000e1 */
[----:B0-----:R-:W-:-:S04]  /*13ee0*/  @!P0 LOP3.LUT R191, R191, R190, RZ, 0x3c, !PT ;  /* 0x000000bebfbf8212 */ /* 0x001fc800078e3cff */
[----:B------:R-:W-:-:S04]  /*13ef0*/  @!P0 LOP3.LUT R190, R191, R190, RZ, 0x3c, !PT ;  /* 0x000000bebfbe8212 */ /* 0x000fc800078e3cff */
[----:B------:R-:W-:-:S05]  /*13f00*/  @!P0 LOP3.LUT R191, R191, R190, RZ, 0x3c, !PT ;  /* 0x000000bebfbf8212 */ /* 0x000fca00078e3cff */
[----:B------:R2:W4:Y:S04]  /*13f10*/  @!P0 LDG.E.U8 R225, desc[UR40][R190.64] ;  /* 0x00000028bee18981 */ /* 0x000528000c1e1100 */
[----:B------:R-:W3:Y:S01]  /*13f20*/  LDL R191, [R1+0x1bc] ;  /* 0x0001bc0001bf7983 */ /* 0x000ee20000100800 */
[----:B------:R-:W-:Y:S01]  /*13f30*/  PRMT R228, RZ, 0x7610, R228 ;  /* 0x00007610ffe47816 */ /* 0x000fe200000000e4 */
[----:B--2---:R-:W-:-:S05]  /*13f40*/  @!P0 IMAD.MOV.U32 R190, RZ, RZ, R4 ;  /* 0x000000ffffbe8224 */ /* 0x004fca00078e0004 */
[----:B---3--:R0:W2:Y:S04]  /*13f50*/  @!P0 LDG.E.U8 R228, desc[UR40][R190.64] ;  /* 0x00000028bee48981 */ /* 0x0080a8000c1e1100 */
[----:B------:R-:W0:Y:S04]  /*13f60*/  LDL R190, [R1+0x17c] ;  /* 0x00017c0001be7983 */ /* 0x000e280000100800 */
[----:B------:R-:W0:Y:S01]  /*13f70*/  LDL R191, [R1+0x180] ;  /* 0x0001800001bf7983 */ /* 0x000e220000100800 */
[----:B------:R-:W-:Y:S01]  /*13f80*/  PRMT R231, RZ, 0x7610, R231 ;  /* 0x00007610ffe77816 */ /* 0x000fe200000000e7 */
[----:B------:R-:W1:Y:S01]  /*13f90*/  S2R R4, SR_TID.X ;  /* 0x0000000000047919 */ /* 0x000e620000002100 */
[----:B0-----:R-:W-:-:S04]  /*13fa0*/  @!P0 LOP3.LUT R191, R191, R190, RZ, 0x3c, !PT ;  /* 0x000000bebfbf8212 */ /* 0x001fc800078e3cff */
[----:B------:R-:W-:-:S04]  /*13fb0*/  @!P0 LOP3.LUT R190, R191, R190, RZ, 0x3c, !PT ;  /* 0x000000bebfbe8212 */ /* 0x000fc800078e3cff */
[----:B------:R-:W-:-:S05]  /*13fc0*/  @!P0 LOP3.LUT R191, R191, R190, RZ, 0x3c, !PT ;  /* 0x000000bebfbf8212 */ /* 0x000fca00078e3cff */
[----:B------:R0:W3:Y:S04]  /*13fd0*/  @!P0 LDG.E.U8 R231, desc[UR40][R190.64] ;  /* 0x00000028bee78981 */ /* 0x0000e8000c1e1100 */
[----:B------:R-:W0:Y:S04]  /*13fe0*/  LDL R190, [R1+0x13c] ;  /* 0x00013c0001be7983 */ /* 0x000e280000100800 */
[----:B------:R-:W0:Y:S01]  /*13ff0*/  LDL R191, [R1+0x140] ;  /* 0x0001400001bf7983 */ /* 0x000e220000100800 */
[----:B-1----:R-:W-:Y:S02]  /*14000*/  LOP3.LUT R4, R4, 0x7f, RZ, 0xc0, !PT ;  /* 0x0000007f04047812 */ /* 0x002fe400078ec0ff */
[----:B------:R-:W-:-:S03]  /*14010*/  PRMT R233, RZ, 0x7610, R233 ;  /* 0x00007610ffe97816 */ /* 0x000fc600000000e9 */
[----:B------:R1:W-:Y:S04]  /*14020*/  STS.U8 [R4+UR8+0x4000], R249 ;  /* 0x004000f904007988 */ /* 0x0003e80008000008 */
[----:B-1----:R-:W2:Y:S01]  /*14030*/  LDL.LU R249, [R1+0x8c0] ;  /* 0x0008c00001f97983 */ /* 0x002ea20000300800 */
[----:B0-----:R-:W-:-:S04]  /*14040*/  @!P0 LOP3.LUT R191, R191, R190, RZ, 0x3c, !PT ;  /* 0x000000bebfbf8212 */ /* 0x001fc800078e3cff */
[----:B------:R-:W-:-:S04]  /*14050*/  @!P0 LOP3.LUT R190, R191, R190, RZ, 0x3c, !PT ;  /* 0x000000bebfbe8212 */ /* 0x000fc800078e3cff */
[----:B------:R-:W-:-:S05]  /*14060*/  @!P0 LOP3.LUT R191, R191, R190, RZ, 0x3c, !PT ;  /* 0x000000bebfbf8212 */ /* 0x000fca00078e3cff */
[----:B------:R0:W3:Y:S04]  /*14070*/  @!P0 LDG.E.U8 R233, desc[UR40][R190.64] ;  /* 0x00000028bee98981 */ /* 0x0000e8000c1e1100 */
[----:B------:R-:W0:Y:S04]  /*14080*/  LDL R190, [R1+0xfc] ;  /* 0x0000fc0001be7983 */ /* 0x000e280000100800 */
[----:B------:R-:W0:Y:S01]  /*14090*/  LDL R191, [R1+0x100] ;  /* 0x0001000001bf7983 */ /* 0x000e220000100800 */
        /* <DEDUP_REMOVED lines=11> */
[----:B-1----:R-:W2:Y:S04]  /*14150*/  LDL.LU R4, [R1+0x8b8] ;  /* 0x0008b80001047983 */ /* 0x002ea80000300800 */
[----:B------:R-:W3:Y:S01]  /*14160*/  LDL.LU R3, [R1+0x8b4] ;  /* 0x0008b40001037983 */ /* 0x000ee20000300800 */
[----:B0-----:R-:W-:-:S04]  /*14170*/  @!P0 LOP3.LUT R191, R191, R190, RZ, 0x3c, !PT ;  /* 0x000000bebfbf8212 */ /* 0x001fc800078e3cff */
[----:B------:R-:W-:-:S04]  /*14180*/  @!P0 LOP3.LUT R190, R191, R190, RZ, 0x3c, !PT ;  /* 0x000000bebfbe8212 */ /* 0x000fc800078e3cff */
[----:B------:R-:W-:-:S05]  /*14190*/  @!P0 LOP3.LUT R191, R191, R190, RZ, 0x3c, !PT ;  /* 0x000000bebfbf8212 */ /* 0x000fca00078e3cff */
[----:B------:R0:W2:Y:S04]  /*141a0*/  @!P0 LDG.E.U8 R240, desc[UR40][R190.64] ;  /* 0x00000028bef08981 */ /* 0x0000a8000c1e1100 */
[----:B------:R-:W4:Y:S01]  /*141b0*/  LDL.LU R191, [R1+0x30] ;  /* 0x0000300001bf7983 */ /* 0x000f220000300800 */
[----:B0-----:R-:W0:Y:S01]  /*141c0*/  S2R R190, SR_TID.X ;  /* 0x0000000000be7919 */ /* 0x001e220000002100 */
[----:B------:R-:W-:Y:S02]  /*141d0*/  PRMT R251, RZ, 0x7610, R251 ;  /* 0x00007610fffb7816 */ /* 0x000fe400000000fb */
[----:B0-----:R-:W-:-:S05]  /*141e0*/  LOP3.LUT R190, R190, 0x7f, RZ, 0xc0, !PT ;  /* 0x0000007fbebe7812 */ /* 0x001fca00078ec0ff */
[----:B----4-:R0:W-:Y:S02]  /*141f0*/  STS.U8 [R190+UR8+0x4c00], R191 ;  /* 0x004c00bfbe007988 */ /* 0x0101e40008000008 */
[----:B0-----:R-:W-:Y:S02]  /*14200*/  @!P0 IMAD.MOV.U32 R190, RZ, RZ, R0 ;  /* 0x000000ffffbe8224 */ /* 0x001fe400078e0000 */
[----:B------:R-:W-:-:S05]  /*14210*/  @!P0 IMAD.MOV.U32 R191, RZ, RZ, R252 ;  /* 0x000000ffffbf8224 */ /* 0x000fca00078e00fc */
[----:B------:R0:W4:Y:S02]  /*14220*/  @!P0 LDG.E.U8 R251, desc[UR40][R190.64] ;  /* 0x00000028befb8981 */ /* 0x000124000c1e1100 */
[----:B0-----:R-:W0:Y:S02]  /*14230*/  S2R R191, SR_TID.X ;  /* 0x0000000000bf7919 */ /* 0x001e240000002100 */
[----:B------:R-:W3:Y:S01]  /*14240*/  LDL.LU R190, [R1+0x1c] ;  /* 0x00001c0001be7983 */ /* 0x000ee20000300800 */
[----:B0-----:R-:W-:-:S05]  /*14250*/  LOP3.LUT R191, R191, 0x7f, RZ, 0xc0, !PT ;  /* 0x0000007fbfbf7812 */ /* 0x001fca00078ec0ff */
[----:B------:R0:W-:Y:S04]  /*14260*/  STS.U8 [R191+UR8+0x5000], R2 ;  /* 0x00500002bf007988 */ /* 0x0001e80008000008 */
[----:B------:R1:W-:Y:S04]  /*14270*/  STS.U8 [R191+UR8+0x5400], R5 ;  /* 0x00540005bf007988 */ /* 0x0003e80008000008 */
[----:B0-----:R-:W2:Y:S04]  /*14280*/  LDL.LU R2, [R1+0x8b0] ;  /* 0x0008b00001027983 */ /* 0x001ea80000300800 */
[----:B-1----:R-:W4:Y:S04]  /*14290*/  LDL.LU R5, [R1+0x8ac] ;  /* 0x0008ac0001057983 */ /* 0x002f280000300800 */
[----:B---3--:R-:W-:Y:S04]  /*142a0*/  STS.U8 [R191+UR8+0x5800], R190 ;  /* 0x005800bebf007988 */ /* 0x008fe80008000008 */
[----:B----4-:R0:W-:Y:S04]  /*142b0*/  STS.U8 [R191+UR8+0x5c00], R5 ;  /* 0x005c0005bf007988 */ /* 0x0101e80008000008 */
[----:B0-----:R-:W3:Y:S01]  /*142c0*/  LDL.LU R5, [R1+0x8a8] ;  /* 0x0008a80001057983 */ /* 0x001ee20000300800 */
[----:B------:R-:W0:Y:S03]  /*142d0*/  S2R R190, SR_TID.X ;  /* 0x0000000000be7919 */ /* 0x000e260000002100 */
[----:B--2---:R1:W-:Y:S04]  /*142e0*/  STS.U8 [R191+UR8+0x6000], R2 ;  /* 0x00600002bf007988 */ /* 0x0043e80008000008 */
[----:B------:R-:W-:Y:S04]  /*142f0*/  STS.U8 [R191+UR8+0x6400], R3 ;  /* 0x00640003bf007988 */ /* 0x000fe80008000008 */
[----:B------:R-:W-:Y:S04]  /*14300*/  STS.U8 [R191+UR8+0x6800], R4 ;  /* 0x00680004bf007988 */ /* 0x000fe80008000008 */
[----:B------:R2:W-:Y:S04]  /*14310*/  STS.U8 [R191+UR8+0x6c00], R250 ;  /* 0x006c00fabf007988 */ /* 0x0005e80008000008 */
[----:B-1----:R-:W4:Y:S01]  /*14320*/  LDL.LU R2, [R1+0x8a4] ;  /* 0x0008a40001027983 */ /* 0x002f220000300800 */
[----:B--2---:R-:W1:Y:S01]  /*14330*/  S2R R250, SR_TID.X ;  /* 0x0000000000fa7919 */ /* 0x004e620000002100 */
[----:B0-----:R-:W-:-:S02]  /*14340*/  LOP3.LUT R190, R190, 0x7f, RZ, 0xc0, !PT ;  /* 0x0000007fbebe7812 */ /* 0x001fc400078ec0ff */
[----:B------:R0:W-:Y:S04]  /*14350*/  STS.U8 [R191+UR8+0x7000], R249 ;  /* 0x007000f9bf007988 */ /* 0x0001e80008000008 */
[----:B------:R-:W-:Y:S04]  /*14360*/  STS.U8 [R191+UR8+0x7400], R248 ;  /* 0x007400f8bf007988 */ /* 0x000fe80008000008 */
[----:B------:R-:W2:Y:S01]  /*14370*/  LDL.LU R3, [R1+0x8a0] ;  /* 0x0008a00001037983 */ /* 0x000ea20000300800 */
[----:B0-----:R-:W-:-:S03]  /*14380*/  LOP3.LUT R249, R190, 0x10, RZ, 0x3c, !PT ;  /* 0x00000010bef97812 */ /* 0x001fc600078e3cff */
[----:B------:R-:W-:Y:S04]  /*14390*/  STS.U8 [R191+UR8+0x7800], R247 ;  /* 0x007800f7bf007988 */ /* 0x000fe80008000008 */
        /* <DEDUP_REMOVED lines=8> */
[----:B------:R-:W-:Y:S01]  /*14420*/  STS.U8 [R249+UR8+0x5c80], R229 ;  /* 0x005c80e5f9007988 */ /* 0x000fe20008000008 */
[----:B-1----:R-:W-:-:S03]  /*14430*/  LOP3.LUT R250, R250, 0x7f, RZ, 0xc0, !PT ;  /* 0x0000007ffafa7812 */ /* 0x002fc600078ec0ff */
[----:B------:R-:W-:Y:S04]  /*14440*/  STS.U8 [R249+UR8+0x6080], R227 ;  /* 0x006080e3f9007988 */ /* 0x000fe80008000008 */
[----:B------:R-:W-:Y:S04]  /*14450*/  STS.U8 [R249+UR8+0x6480], R226 ;  /* 0x006480e2f9007988 */ /* 0x000fe80008000008 */
[----:B------:R-:W-:Y:S04]  /*14460*/  STS.U8 [R249+UR8+0x6880], R209 ;  /* 0x006880d1f9007988 */ /* 0x000fe80008000008 */
[----:B------:R-:W-:Y:S04]  /*14470*/  STS.U8 [R249+UR8+0x6c80], R207 ;  /* 0x006c80cff9007988 */ /* 0x000fe80008000008 */
[----:B------:R-:W-:Y:S01]  /*14480*/  STS.U8 [R249+UR8+0x7080], R205 ;  /* 0x007080cdf9007988 */ /* 0x000fe20008000008 */
[----:B------:R-:W-:-:S03]  /*14490*/  LOP3.LUT R190, R250, 0x20, RZ, 0x3c, !PT ;  /* 0x00000020fabe7812 */ /* 0x000fc600078e3cff */
[----:B------:R-:W-:Y:S04]  /*144a0*/  STS.U8 [R249+UR8+0x7480], R204 ;  /* 0x007480ccf9007988 */ /* 0x000fe80008000008 */
[----:B------:R-:W-:Y:S04]  /*144b0*/  STS.U8 [R249+UR8+0x7880], R201 ;  /* 0x007880c9f9007988 */ /* 0x000fe80008000008 */
[----:B------:R0:W-:Y:S04]  /*144c0*/  STS.U8 [R249+UR8+0x7c80], R200 ;  /* 0x007c80c8f9007988 */ /* 0x0001e80008000008 */
[----:B------:R-:W4:Y:S01]  /*144d0*/  LDL.LU R4, [R1+0x89c] ;  /* 0x00089c0001047983 */ /* 0x000f220000300800 */
[----:B0-----:R-:W-:-:S02]  /*144e0*/  LOP3.LUT R249, R250, 0x30, RZ, 0x3c, !PT ;  /* 0x00000030faf97812 */ /* 0x001fc400078e3cff */
[----:B------:R-:W0:Y:S01]  /*144f0*/  S2R R250, SR_TID.X ;  /* 0x0000000000fa7919 */ /* 0x000e220000002100 */
        /* <DEDUP_REMOVED lines=15> */
[----:B------:R1:W-:Y:S04]  /*145f0*/  STS.U8 [R190+UR8+0x7d00], R153 ;  /* 0x007d0099be007988 */ /* 0x0003e80008000008 */
[----:B------:R-:W-:Y:S04]  /*14600*/  STS.U8 [R249+UR8+0x4180], R197 ;  /* 0x004180c5f9007988 */ /* 0x000fe80008000008 */
[----:B------:R-:W-:Y:S04]  /*14610*/  STS.U8 [R249+UR8+0x4580], R195 ;  /* 0x004580c3f9007988 */ /* 0x000fe80008000008 */
[----:B------:R-:W-:Y:S04]  /*14620*/  STS.U8 [R249+UR8+0x4980], R152 ;  /* 0x00498098f9007988 */ /* 0x000fe80008000008 */
[----:B------:R-:W-:Y:S01]  /*14630*/  STS.U8 [R249+UR8+0x4d80], R23 ;  /* 0x004d8017f9007988 */ /* 0x000fe20008000008 */
[----:B0-----:R-:W-:-:S03]  /*14640*/  LOP3.LUT R250, R250, 0x7f, RZ, 0xc0, !PT ;  /* 0x0000007ffafa7812 */ /* 0x001fc600078ec0ff */
        /* <DEDUP_REMOVED lines=20> */
[----:B------:R-:W-:Y:S01]  /*14790*/  STS.U8 [R190+UR8+0x5e00], R160 ;  /* 0x005e00a0be007988 */ /* 0x000fe20008000008 */
[----:B------:R-:W-:-:S03]  /*147a0*/  LOP3.LUT R154, R250, 0x50, RZ, 0x3c, !PT ;  /* 0x00000050fa9a7812 */ /* 0x000fc600078e3cff */
        /* <DEDUP_REMOVED lines=42> */
[----:B---3--:R0:W-:Y:S04]  /*14a50*/  STS.U8 [R7+UR8+0x7f80], R5 ;  /* 0x007f800507007988 */ /* 0x0081e80008000008 */
[----:B0-----:R-:W3:Y:S04]  /*14a60*/  LDL.LU R5, [R1+0x898] ;  /* 0x0008980001057983 */ /* 0x001ee80000300800 */
[----:B------:R-:W2:Y:S04]  /*14a70*/  LDL R6, [R1+0x85c] ;  /* 0x00085c0001067983 */ /* 0x000ea80000100800 */
[----:B------:R-:W4:Y:S04]  /*14a80*/  LDL.LU R246, [R1+0x81c] ;  /* 0x00081c0001f67983 */ /* 0x000f280000300800 */
        /* <DEDUP_REMOVED lines=8> */
[----:B------:R-:W4:Y:S01]  /*14b10*/  LDL.LU R190, [R1+0x7dc] ;  /* 0x0007dc0001be7983 */ /* 0x000f220000300800 */
[----:B---3--:R-:W-:-:S05]  /*14b20*/  VIADD R5, R5, 0x1 ;  /* 0x0000000105057836 */ /* 0x008fca0000000000 */
[----:B------:R0:W-:Y:S01]  /*14b30*/  STL [R1+0x38], R5 ;  /* 0x0000380501007387 */ /* 0x0001e20000100800 */
[----:B--2---:R-:W-:Y:S02]  /*14b40*/  ISETP.NE.U32.AND P0, PT, R5, R6, PT ;  /* 0x000000060500720c */ /* 0x004fe40003f05070 */
[----:B0-----:R-:W0:Y:S02]  /*14b50*/  LDC R5, c[0x0][0x238] ;  /* 0x00008e00ff057b82 */ /* 0x001e240000000800 */
[----:B0-----:R-:W-:-:S05]  /*14b60*/  IMAD.SHL.U32 R5, R5, 0x80, RZ ;  /* 0x0000008005057824 */ /* 0x001fca00078e00ff */
[----:B------:R-:W-:-:S05]  /*14b70*/  IADD3 R3, P4, R5, R3, RZ ;  /* 0x0000000305037210 */ /* 0x000fca0007f9e0ff */
[----:B------:R0:W-:Y:S04]  /*14b80*/  STL [R1+0x814], R3 ;  /* 0x0008140301007387 */ /* 0x0001e80000100800 */
[----:B0-----:R-:W2:Y:S01]  /*14b90*/  LDL.LU R3, [R1+0x894] ;  /* 0x0008940001037983 */ /* 0x001ea20000300800 */
[C---:B----4-:R-:W-:Y:S02]  /*14ba0*/  IADD3 R246, P3, R5.reuse, R246, RZ ;  /* 0x000000f605f67210 */ /* 0x050fe40007f7e0ff */
[C---:B------:R-:W-:Y:S02]  /*14bb0*/  IADD3 R191, P6, R5.reuse, R191, RZ ;  /* 0x000000bf05bf7210 */ /* 0x040fe40007fde0ff */
[C---:B------:R-:W-:Y:S01]  /*14bc0*/  IADD3 R249, P5, R5.reuse, R249, RZ ;  /* 0x000000f905f97210 */ /* 0x040fe20007fbe0ff */
[----:B------:R0:W-:Y:S01]  /*14bd0*/  STL [R1+0x81c], R246 ;  /* 0x00081cf601007387 */ /* 0x0001e20000100800 */
[----:B------:R-:W-:-:S03]  /*14be0*/  IADD3 R2, P1, R5, R2, RZ ;  /* 0x0000000205027210 */ /* 0x000fc60007f3e0ff */
[----:B0-----:R-:W3:Y:S04]  /*14bf0*/  LDL.LU R246, [R1+0x800] ;  /* 0x0008000001f67983 */ /* 0x001ee80000300800 */
[----:B------:R0:W-:Y:S04]  /*14c00*/  STL [R1+0x804], R191 ;  /* 0x000804bf01007387 */ /* 0x0001e80000100800 */
[----:B------:R1:W-:Y:S04]  /*14c10*/  STL [R1+0x80c], R249 ;  /* 0x00080cf901007387 */ /* 0x0003e80000100800 */
[----:B0-----:R-:W4:Y:S04]  /*14c20*/  LDL.LU R191, [R1+0x7d4] ;  /* 0x0007d40001bf7983 */ /* 0x001f280000300800 */
[----:B------:R0:W-:Y:S04]  /*14c30*/  STL [R1+0x7fc], R2 ;  /* 0x0007fc0201007387 */ /* 0x0001e80000100800 */
[----:B------:R-:W4:Y:S04]  /*14c40*/  LDL.LU R245, [R1+0x7f8] ;  /* 0x0007f80001f57983 */ /* 0x000f280000300800 */
[----:B-1----:R-:W4:Y:S01]  /*14c50*/  LDL.LU R249, [R1+0x7cc] ;  /* 0x0007cc0001f97983 */ /* 0x002f220000300800 */
[----:B------:R-:W-:-:S02]  /*14c60*/  IADD3 R4, P2, R5, R4, RZ ;  /* 0x0000000405047210 */ /* 0x000fc40007f5e0ff */
[----:B0-----:R-:W-:-:S05]  /*14c70*/  SHF.R.S32.HI R2, RZ, 0x1f, R5 ;  /* 0x0000001fff027819 */ /* 0x001fca0000011405 */
[C---:B------:R-:W-:Y:S01]  /*14c80*/  IMAD.X R243, R2.reuse, 0x1, R243, P3 ;  /* 0x0000000102f37824 */ /* 0x040fe200018e06f3 */
[C---:B------:R-:W-:Y:S01]  /*14c90*/  IADD3 R244, P3, R5.reuse, R244, RZ ;  /* 0x000000f405f47210 */ /* 0x040fe20007f7e0ff */
[C---:B------:R-:W-:Y:S01]  /*14ca0*/  IMAD.X R247, R2.reuse, 0x1, R247, P4 ;  /* 0x0000000102f77824 */ /* 0x040fe200020e06f7 */
[C---:B------:R-:W-:Y:S01]  /*14cb0*/  IADD3 R250, P4, R5.reuse, R250, RZ ;  /* 0x000000fa05fa7210 */ /* 0x040fe20007f9e0ff */
[C---:B------:R-:W-:Y:S01]  /*14cc0*/  IMAD.X R248, R2.reuse, 0x1, R248, P5 ;  /* 0x0000000102f87824 */ /* 0x040fe200028e06f8 */
[C---:B------:R-:W-:Y:S01]  /*14cd0*/  IADD3 R190, P5, R5.reuse, R190, RZ ;  /* 0x000000be05be7210 */ /* 0x040fe20007fbe0ff */
[----:B--2---:R-:W-:Y:S01]  /*14ce0*/  IMAD.X R3, R2, 0x1, R3, P2 ;  /* 0x0000000102037824 */ /* 0x004fe200010e0603 */
[----:B------:R-:W-:-:S05]  /*14cf0*/  IADD3 R242, P2, R5, R242, RZ ;  /* 0x000000f205f27210 */ /* 0x000fca0007f5e0ff */
[----:B------:R-:W-:Y:S04]  /*14d00*/  STL [R1+0x7f4], R242 ;  /* 0x0007f4f201007387 */ /* 0x000fe80000100800 */
[----:B------:R-:W-:Y:S04]  /*14d10*/  STL [R1+0x818], R243 ;  /* 0x000818f301007387 */ /* 0x000fe80000100800 */
[----:B------:R-:W2:Y:S04]  /*14d20*/  LDL.LU R235, [R1+0x7f0] ;  /* 0x0007f00001eb7983 */ /* 0x000ea80000300800 */
[----:B------:R-:W-:Y:S04]  /*14d30*/  STL [R1+0x7ec], R244 ;  /* 0x0007ecf401007387 */ /* 0x000fe80000100800 */
[----:B------:R-:W2:Y:S04]  /*14d40*/  LDL.LU R236, [R1+0x7c4] ;  /* 0x0007c40001ec7983 */ /* 0x000ea80000300800 */
[----:B------:R-:W-:Y:S04]  /*14d50*/  STL [R1+0x810], R247 ;  /* 0x000810f701007387 */ /* 0x000fe80000100800 */
[----:B------:R-:W2:Y:S04]  /*14d60*/  LDL.LU R200, [R1+0x7e8] ;  /* 0x0007e80001c87983 */ /* 0x000ea80000300800 */
[----:B------:R0:W-:Y:S04]  /*14d70*/  STL [R1+0x7e4], R250 ;  /* 0x0007e4fa01007387 */ /* 0x0001e80000100800 */
[----:B------:R-:W2:Y:S04]  /*14d80*/  LDL.LU R201, [R1+0x7bc] ;  /* 0x0007bc0001c97983 */ /* 0x000ea80000300800 */
[----:B------:R-:W2:Y:S04]  /*14d90*/  LDL.LU R204, [R1+0x7e0] ;  /* 0x0007e00001cc7983 */ /* 0x000ea80000300800 */
[----:B0-----:R-:W2:Y:S04]  /*14da0*/  LDL.LU R250, [R1+0x7b4] ;  /* 0x0007b40001fa7983 */ /* 0x001ea80000300800 */
[----:B------:R-:W2:Y:S04]  /*14db0*/  LDL.LU R205, [R1+0x7d8] ;  /* 0x0007d80001cd7983 */ /* 0x000ea80000300800 */
[----:B------:R-:W2:Y:S04]  /*14dc0*/  LDL.LU R207, [R1+0x7ac] ;  /* 0x0007ac0001cf7983 */ /* 0x000ea80000300800 */
[----:B------:R0:W-:Y:S04]  /*14dd0*/  STL [R1+0x808], R248 ;  /* 0x000808f801007387 */ /* 0x0001e80000100800 */
[----:B0-----:R-:W2:Y:S04]  /*14de0*/  LDL.LU R248, [R1+0x7d0] ;  /* 0x0007d00001f87983 */ /* 0x001ea80000300800 */
[----:B------:R-:W2:Y:S04]  /*14df0*/  LDL.LU R209, [R1+0x7a4] ;  /* 0x0007a40001d17983 */ /* 0x000ea80000300800 */
[----:B------:R-:W2:Y:S04]  /*14e00*/  LDL.LU R226, [R1+0x7c8] ;  /* 0x0007c80001e27983 */ /* 0x000ea80000300800 */
[----:B------:R-:W2:Y:S04]  /*14e10*/  LDL.LU R227, [R1+0x79c] ;  /* 0x00079c0001e37983 */ /* 0x000ea80000300800 */
[----:B------:R0:W-:Y:S04]  /*14e20*/  STL [R1+0x7dc], R190 ;  /* 0x0007dcbe01007387 */ /* 0x0001e80000100800 */
[----:B------:R-:W2:Y:S04]  /*14e30*/  LDL.LU R229, [R1+0x7c0] ;  /* 0x0007c00001e57983 */ /* 0x000ea80000300800 */
[----:B------:R-:W2:Y:S04]  /*14e40*/  LDL.LU R237, [R1+0x794] ;  /* 0x0007940001ed7983 */ /* 0x000ea80000300800 */
[----:B------:R-:W2:Y:S01]  /*14e50*/  LDL.LU R238, [R1+0x7b8] ;  /* 0x0007b80001ee7983 */ /* 0x000ea20000300800 */
[----:B---3--:R-:W-:-:S03]  /*14e60*/  IMAD.X R246, R2, 0x1, R246, P6 ;  /* 0x0000000102f67824 */ /* 0x008fc600030e06f6 */
[----:B------:R-:W3:Y:S04]  /*14e70*/  LDL.LU R241, [R1+0x78c] ;  /* 0x00078c0001f17983 */ /* 0x000ee80000300800 */
[----:B------:R-:W3:Y:S01]  /*14e80*/  LDL.LU R247, [R1+0x7b0] ;  /* 0x0007b00001f77983 */ /* 0x000ee20000300800 */
[----:B----4-:R-:W-:-:S03]  /*14e90*/  IADD3 R191, P6, R5, R191, RZ ;  /* 0x000000bf05bf7210 */ /* 0x010fc60007fde0ff */
[----:B0-----:R-:W4:Y:S04]  /*14ea0*/  LDL.LU R190, [R1+0x784] ;  /* 0x0007840001be7983 */ /* 0x001f280000300800 */
[----:B------:R0:W-:Y:S01]  /*14eb0*/  STL [R1+0x800], R246 ;  /* 0x000800f601007387 */ /* 0x0001e20000100800 */
[C---:B------:R-:W-:Y:S01]  /*14ec0*/  IMAD.X R245, R2.reuse, 0x1, R245, P1 ;  /* 0x0000000102f57824 */ /* 0x040fe200008e06f5 */
[C---:B------:R-:W-:Y:S02]  /*14ed0*/  IADD3 R249, P1, R5.reuse, R249, RZ ;  /* 0x000000f905f97210 */ /* 0x040fe40007f3e0ff */
[----:B0-----:R-:W4:Y:S04]  /*14ee0*/  LDL.LU R246, [R1+0x7a8] ;  /* 0x0007a80001f67983 */ /* 0x001f280000300800 */
[----:B------:R0:W-:Y:S04]  /*14ef0*/  STL [R1+0x7d4], R191 ;  /* 0x0007d4bf01007387 */ /* 0x0001e80000100800 */
[----:B0-----:R-:W4:Y:S04]  /*14f00*/  LDL.LU R191, [R1+0x77c] ;  /* 0x00077c0001bf7983 */ /* 0x001f280000300800 */
[----:B------:R-:W4:Y:S04]  /*14f10*/  LDL.LU R242, [R1+0x7a0] ;  /* 0x0007a00001f27983 */ /* 0x000f280000300800 */
[----:B------:R-:W4:Y:S04]  /*14f20*/  LDL.LU R243, [R1+0x774] ;  /* 0x0007740001f37983 */ /* 0x000f280000300800 */
[----:B------:R0:W-:Y:S04]  /*14f30*/  STL [R1+0x7f8], R245 ;  /* 0x0007f8f501007387 */ /* 0x0001e80000100800 */
[----:B------:R-:W4:Y:S04]  /*14f40*/  LDL.LU R244, [R1+0x798] ;  /* 0x0007980001f47983 */ /* 0x000f280000300800 */
[----:B------:R1:W-:Y:S04]  /*14f50*/  STL [R1+0x7cc], R249 ;  /* 0x0007ccf901007387 */ /* 0x0003e80000100800 */
[----:B0-----:R-:W4:Y:S04]  /*14f60*/  LDL.LU R245, [R1+0x76c] ;  /* 0x00076c0001f57983 */ /* 0x001f280000300800 */
[----:B-1----:R-:W4:Y:S01]  /*14f70*/  LDL.LU R249, [R1+0x790] ;  /* 0x0007900001f97983 */ /* 0x002f220000300800 */
[----:B--2---:R-:W-:Y:S01]  /*14f80*/  IMAD.X R235, R2, 0x1, R235, P2 ;  /* 0x0000000102eb7824 */ /* 0x004fe200010e06eb */
[----:B------:R-:W-:-:S04]  /*14f90*/  IADD3 R236, P2, R5, R236, RZ ;  /* 0x000000ec05ec7210 */ /* 0x000fc80007f5e0ff */
[----:B------:R-:W-:Y:S01]  /*14fa0*/  STL [R1+0x7f0], R235 ;  /* 0x0007f0eb01007387 */ /* 0x000fe20000100800 */
[----:B------:R-:W-:-:S03]  /*14fb0*/  IMAD.X R200, R2, 0x1, R200, P3 ;  /* 0x0000000102c87824 */ /* 0x000fc600018e06c8 */
[----:B------:R-:W-:Y:S04]  /*14fc0*/  STL [R1+0x7c4], R236 ;  /* 0x0007c4ec01007387 */ /* 0x000fe80000100800 */
[----:B------:R-:W-:Y:S01]  /*14fd0*/  STL [R1+0x7e8], R200 ;  /* 0x0007e8c801007387 */ /* 0x000fe20000100800 */
[C---:B------:R-:W-:Y:S01]  /*14fe0*/  IADD3 R201, P3, R5.reuse, R201, RZ ;  /* 0x000000c905c97210 */ /* 0x040fe20007f7e0ff */
[----:B------:R-:W-:Y:S01]  /*14ff0*/  IMAD.X R204, R2, 0x1, R204, P4 ;  /* 0x0000000102cc7824 */ /* 0x000fe200020e06cc */
[----:B------:R-:W-:-:S05]  /*15000*/  IADD3 R250, P4, R5, R250, RZ ;  /* 0x000000fa05fa7210 */ /* 0x000fca0007f9e0ff */
[----:B------:R0:W-:Y:S01]  /*15010*/  STL [R1+0x7b4], R250 ;  /* 0x0007b4fa01007387 */ /* 0x0001e20000100800 */
[----:B------:R-:W-:-:S03]  /*15020*/  IMAD.X R205, R2, 0x1, R205, P5 ;  /* 0x0000000102cd7824 */ /* 0x000fc600028e06cd */
[----:B------:R-:W-:Y:S04]  /*15030*/  STL [R1+0x7bc], R201 ;  /* 0x0007bcc901007387 */ /* 0x000fe80000100800 */
[----:B0-----:R-:W2:Y:S01]  /*15040*/  LDL.LU R250, [R1+0x764] ;  /* 0x0007640001fa7983 */ /* 0x001ea20000300800 */
[C---:B------:R-:W-:Y:S01]  /*15050*/  IADD3 R207, P5, R5.reuse, R207, RZ ;  /* 0x000000cf05cf7210 */ /* 0x040fe20007fbe0ff */
[----:B------:R-:W-:Y:S02]  /*15060*/  IMAD.X R248, R2, 0x1, R248, P6 ;  /* 0x0000000102f87824 */ /* 0x000fe400030e06f8 */
[----:B------:R-:W-:Y:S01]  /*15070*/  STL [R1+0x7e0], R204 ;  /* 0x0007e0cc01007387 */ /* 0x000fe20000100800 */
[----:B------:R-:W-:-:S03]  /*15080*/  IADD3 R209, P6, R5, R209, RZ ;  /* 0x000000d105d17210 */ /* 0x000fc60007fde0ff */
[----:B------:R0:W-:Y:S01]  /*15090*/  STL [R1+0x7d0], R248 ;  /* 0x0007d0f801007387 */ /* 0x0001e20000100800 */
[----:B------:R-:W-:-:S03]  /*150a0*/  IMAD.X R226, R2, 0x1, R226, P1 ;  /* 0x0000000102e27824 */ /* 0x000fc600008e06e2 */
[----:B------:R-:W-:Y:S01]  /*150b0*/  STL [R1+0x7d8], R205 ;  /* 0x0007d8cd01007387 */ /* 0x000fe20000100800 */
[----:B------:R-:W-:-:S03]  /*150c0*/  IADD3 R227, P1, R5, R227, RZ ;  /* 0x000000e305e37210 */ /* 0x000fc60007f3e0ff */
[----:B0-----:R-:W2:Y:S04]  /*150d0*/  LDL.LU R248, [R1+0x788] ;  /* 0x0007880001f87983 */ /* 0x001ea80000300800 */
[----:B------:R-:W-:Y:S01]  /*150e0*/  STL [R1+0x7ac], R207 ;  /* 0x0007accf01007387 */ /* 0x000fe20000100800 */
[----:B------:R-:W-:-:S03]  /*150f0*/  IMAD.X R229, R2, 0x1, R229, P2 ;  /* 0x0000000102e57824 */ /* 0x000fc600010e06e5 */
[----:B------:R-:W-:Y:S01]  /*15100*/  STL [R1+0x7a4], R209 ;  /* 0x0007a4d101007387 */ /* 0x000fe20000100800 */
[----:B------:R-:W-:-:S03]  /*15110*/  IADD3 R237, P2, R5, R237, RZ ;  /* 0x000000ed05ed7210 */ /* 0x000fc60007f5e0ff */
[----:B------:R-:W-:Y:S01]  /*15120*/  STL [R1+0x7c8], R226 ;  /* 0x0007c8e201007387 */ /* 0x000fe20000100800 */
[----:B------:R-:W-:-:S03]  /*15130*/  IMAD.X R238, R2, 0x1, R238, P3 ;  /* 0x0000000102ee7824 */ /* 0x000fc600018e06ee */
[----:B------:R-:W-:Y:S01]  /*15140*/  STL [R1+0x79c], R227 ;  /* 0x00079ce301007387 */ /* 0x000fe20000100800 */
[C---:B---3--:R-:W-:Y:S01]  /*15150*/  IADD3 R241, P3, R5.reuse, R241, RZ ;  /* 0x000000f105f17210 */ /* 0x048fe20007f7e0ff */
[----:B------:R-:W-:Y:S02]  /*15160*/  IMAD.X R247, R2, 0x1, R247, P4 ;  /* 0x0000000102f77824 */ /* 0x000fe400020e06f7 */
[----:B------:R-:W-:Y:S01]  /*15170*/  STL [R1+0x7c0], R229 ;  /* 0x0007c0e501007387 */ /* 0x000fe20000100800 */
[----:B----4-:R-:W-:-:S03]  /*15180*/  IADD3 R190, P4, R5, R190, RZ ;  /* 0x000000be05be7210 */ /* 0x010fc60007f9e0ff */
[----:B------:R-:W-:Y:S04]  /*15190*/  STL [R1+0x794], R237 ;  /* 0x000794ed01007387 */ /* 0x000fe80000100800 */
[----:B------:R-:W-:Y:S04]  /*151a0*/  STL [R1+0x7b8], R238 ;  /* 0x0007b8ee01007387 */ /* 0x000fe80000100800 */
[----:B------:R0:W-:Y:S04]  /*151b0*/  STL [R1+0x7b0], R247 ;  /* 0x0007b0f701007387 */ /* 0x0001e80000100800 */
[----:B------:R-:W-:Y:S01]  /*151c0*/  STL [R1+0x78c], R241 ;  /* 0x00078cf101007387 */ /* 0x000fe20000100800 */
[----:B------:R-:W-:-:S03]  /*151d0*/  IMAD.X R246, R2, 0x1, R246, P5 ;  /* 0x0000000102f67824 */ /* 0x000fc600028e06f6 */
[----:B0-----:R-:W3:Y:S04]  /*151e0*/  LDL.LU R247, [R1+0x75c] ;  /* 0x00075c0001f77983 */ /* 0x001ee80000300800 */
[----:B------:R0:W-:Y:S01]  /*151f0*/  STL [R1+0x784], R190 ;  /* 0x000784be01007387 */ /* 0x0001e20000100800 */
[----:B------:R-:W-:-:S03]  /*15200*/  IADD3 R191, P5, R5, R191, RZ ;  /* 0x000000bf05bf7210 */ /* 0x000fc60007fbe0ff */
[----:B0-----:R-:W4:Y:S01]  /*15210*/  LDL.LU R190, [R1+0x780] ;  /* 0x0007800001be7983 */ /* 0x001f220000300800 */
[----:B------:R-:W-:-:S03]  /*15220*/  IMAD.X R242, R2, 0x1, R242, P6 ;  /* 0x0000000102f27824 */ /* 0x000fc600030e06f2 */
        /* <DEDUP_REMOVED lines=8> */
[----:B------:R-:W-:Y:S04]  /*152b0*/  STL [R1+0x7a0], R242 ;  /* 0x0007a0f201007387 */ /* 0x000fe80000100800 */
[----:B------:R-:W-:Y:S04]  /*152c0*/  STL [R1+0x774], R243 ;  /* 0x000774f301007387 */ /* 0x000fe80000100800 */
[----:B------:R-:W4:Y:S04]  /*152d0*/  LDL.LU R235, [R1+0x74c] ;  /* 0x00074c0001eb7983 */ /* 0x000f280000300800 */
[----:B------:R-:W-:Y:S04]  /*152e0*/  STL [R1+0x798], R244 ;  /* 0x000798f401007387 */ /* 0x000fe80000100800 */
[----:B------:R-:W4:Y:S04]  /*152f0*/  LDL.LU R236, [R1+0x770] ;  /* 0x0007700001ec7983 */ /* 0x000f280000300800 */
[----:B------:R-:W-:Y:S04]  /*15300*/  STL [R1+0x76c], R245 ;  /* 0x00076cf501007387 */ /* 0x000fe80000100800 */
[----:B------:R-:W4:Y:S04]  /*15310*/  LDL.LU R200, [R1+0x744] ;  /* 0x0007440001c87983 */ /* 0x000f280000300800 */
[----:B------:R0:W-:Y:S04]  /*15320*/  STL [R1+0x790], R249 ;  /* 0x000790f901007387 */ /* 0x0001e80000100800 */
[----:B------:R-:W4:Y:S04]  /*15330*/  LDL.LU R201, [R1+0x768] ;  /* 0x0007680001c97983 */ /* 0x000f280000300800 */
[----:B------:R-:W4:Y:S04]  /*15340*/  LDL.LU R204, [R1+0x73c] ;  /* 0x00073c0001cc7983 */ /* 0x000f280000300800 */
[----:B0-----:R-:W4:Y:S04]  /*15350*/  LDL.LU R249, [R1+0x760] ;  /* 0x0007600001f97983 */ /* 0x001f280000300800 */
[----:B------:R-:W4:Y:S04]  /*15360*/  LDL.LU R205, [R1+0x734] ;  /* 0x0007340001cd7983 */ /* 0x000f280000300800 */
[----:B------:R-:W4:Y:S01]  /*15370*/  LDL.LU R207, [R1+0x758] ;  /* 0x0007580001cf7983 */ /* 0x000f220000300800 */
[----:B--2---:R-:W-:-:S05]  /*15380*/  IADD3 R250, P2, R5, R250, RZ ;  /* 0x000000fa05fa7210 */ /* 0x004fca0007f5e0ff */
[----:B------:R0:W-:Y:S04]  /*15390*/  STL [R1+0x764], R250 ;  /* 0x000764fa01007387 */ /* 0x0001e80000100800 */
[----:B0-----:R-:W2:Y:S04]  /*153a0*/  LDL.LU R250, [R1+0x72c] ;  /* 0x00072c0001fa7983 */ /* 0x001ea80000300800 */
[----:B------:R-:W2:Y:S01]  /*153b0*/  LDL.LU R209, [R1+0x750] ;  /* 0x0007500001d17983 */ /* 0x000ea20000300800 */
[----:B------:R-:W-:-:S03]  /*153c0*/  IMAD.X R248, R2, 0x1, R248, P3 ;  /* 0x0000000102f87824 */ /* 0x000fc600018e06f8 */
[----:B------:R-:W2:Y:S04]  /*153d0*/  LDL.LU R226, [R1+0x724] ;  /* 0x0007240001e27983 */ /* 0x000ea80000300800 */
[----:B------:R-:W2:Y:S04]  /*153e0*/  LDL.LU R227, [R1+0x748] ;  /* 0x0007480001e37983 */ /* 0x000ea80000300800 */
[----:B------:R0:W-:Y:S04]  /*153f0*/  STL [R1+0x788], R248 ;  /* 0x000788f801007387 */ /* 0x0001e80000100800 */
[----:B------:R-:W2:Y:S04]  /*15400*/  LDL.LU R229, [R1+0x71c] ;  /* 0x00071c0001e57983 */ /* 0x000ea80000300800 */
[----:B------:R-:W2:Y:S04]  /*15410*/  LDL.LU R237, [R1+0x740] ;  /* 0x0007400001ed7983 */ /* 0x000ea80000300800 */
[----:B------:R-:W2:Y:S04]  /*15420*/  LDL.LU R238, [R1+0x714] ;  /* 0x0007140001ee7983 */ /* 0x000ea80000300800 */
[----:B------:R-:W2:Y:S04]  /*15430*/  LDL.LU R241, [R1+0x738] ;  /* 0x0007380001f17983 */ /* 0x000ea80000300800 */
[----:B------:R-:W2:Y:S04]  /*15440*/  LDL.LU R245, [R1+0x70c] ;  /* 0x00070c0001f57983 */ /* 0x000ea80000300800 */
[----:B0-----:R-:W2:Y:S01]  /*15450*/  LDL.LU R248, [R1+0x730] ;  /* 0x0007300001f87983 */ /* 0x001ea20000300800 */
[----:B---3--:R-:W-:-:S05]  /*15460*/  IADD3 R247, P3, R5, R247, RZ ;  /* 0x000000f705f77210 */ /* 0x008fca0007f7e0ff */
[----:B------:R0:W-:Y:S01]  /*15470*/  STL [R1+0x75c], R247 ;  /* 0x00075cf701007387 */ /* 0x0001e20000100800 */
[----:B----4-:R-:W-:-:S03]  /*15480*/  IMAD.X R190, R2, 0x1, R190, P4 ;  /* 0x0000000102be7824 */ /* 0x010fc600020e06be */
[----:B0-----:R-:W3:Y:S04]  /*15490*/  LDL.LU R247, [R1+0x704] ;  /* 0x0007040001f77983 */ /* 0x001ee80000300800 */
[----:B------:R0:W-:Y:S01]  /*154a0*/  STL [R1+0x780], R190 ;  /* 0x000780be01007387 */ /* 0x0001e20000100800 */
[----:B------:R-:W-:-:S03]  /*154b0*/  IADD3 R246, P4, R5, R246, RZ ;  /* 0x000000f605f67210 */ /* 0x000fc60007f9e0ff */
[----:B0-----:R-:W4:Y:S04]  /*154c0*/  LDL.LU R190, [R1+0x728] ;  /* 0x0007280001be7983 */ /* 0x001f280000300800 */
[----:B------:R-:W4:Y:S04]  /*154d0*/  LDL.LU R242, [R1+0x6fc] ;  /* 0x0006fc0001f27983 */ /* 0x000f280000300800 */
[----:B------:R-:W4:Y:S01]  /*154e0*/  LDL.LU R243, [R1+0x720] ;  /* 0x0007200001f37983 */ /* 0x000f220000300800 */
[----:B------:R-:W-:-:S03]  /*154f0*/  IMAD.X R191, R2, 0x1, R191, P5 ;  /* 0x0000000102bf7824 */ /* 0x000fc600028e06bf */
[----:B------:R0:W-:Y:S04]  /*15500*/  STL [R1+0x754], R246 ;  /* 0x000754f601007387 */ /* 0x0001e80000100800 */
[----:B------:R-:W4:Y:S04]  /*15510*/  LDL.LU R244, [R1+0x6f4] ;  /* 0x0006f40001f47983 */ /* 0x000f280000300800 */
[----:B------:R1:W-:Y:S04]  /*15520*/  STL [R1+0x778], R191 ;  /* 0x000778bf01007387 */ /* 0x0003e80000100800 */
[----:B0-----:R-:W4:Y:S01]  /*15530*/  LDL.LU R246, [R1+0x718] ;  /* 0x0007180001f67983 */ /* 0x001f220000300800 */
[----:B------:R-:W-:-:S03]  /*15540*/  IADD3 R235, P5, R5, R235, RZ ;  /* 0x000000eb05eb7210 */ /* 0x000fc60007fbe0ff */
[----:B-1----:R-:W4:Y:S01]  /*15550*/  LDL.LU R191, [R1+0x6ec] ;  /* 0x0006ec0001bf7983 */ /* 0x002f220000300800 */
[----:B------:R-:W-:-:S03]  /*15560*/  IMAD.X R236, R2, 0x1, R236, P6 ;  /* 0x0000000102ec7824 */ /* 0x000fc600030e06ec */
[----:B------:R-:W-:Y:S01]  /*15570*/  STL [R1+0x74c], R235 ;  /* 0x00074ceb01007387 */ /* 0x000fe20000100800 */
[----:B------:R-:W-:-:S03]  /*15580*/  IADD3 R200, P6, R5, R200, RZ ;  /* 0x000000c805c87210 */ /* 0x000fc60007fde0ff */
[----:B------:R-:W-:Y:S04]  /*15590*/  STL [R1+0x770], R236 ;  /* 0x000770ec01007387 */ /* 0x000fe80000100800 */
[----:B------:R-:W-:Y:S01]  /*155a0*/  STL [R1+0x744], R200 ;  /* 0x000744c801007387 */ /* 0x000fe20000100800 */
[C---:B------:R-:W-:Y:S02]  /*155b0*/  IMAD.X R201, R2.reuse, 0x1, R201, P1 ;  /* 0x0000000102c97824 */ /* 0x040fe400008e06c9 */
[----:B------:R-:W-:-:S05]  /*155c0*/  IMAD.X R249, R2, 0x1, R249, P2 ;  /* 0x0000000102f97824 */ /* 0x000fca00010e06f9 */
[----:B------:R0:W-:Y:S04]  /*155d0*/  STL [R1+0x760], R249 ;  /* 0x000760f901007387 */ /* 0x0001e80000100800 */
[----:B------:R-:W-:Y:S04]  /*155e0*/  STL [R1+0x768], R201 ;  /* 0x000768c901007387 */ /* 0x000fe80000100800 */
[----:B0-----:R-:W4:Y:S01]  /*155f0*/  LDL.LU R249, [R1+0x710] ;  /* 0x0007100001f97983 */ /* 0x001f220000300800 */
[C---:B------:R-:W-:Y:S01]  /*15600*/  IADD3 R204, P1, R5.reuse, R204, RZ ;  /* 0x000000cc05cc7210 */ /* 0x040fe20007f3e0ff */
[----:B------:R-:W-:Y:S01]  /*15610*/  IMAD.X R207, R2, 0x1, R207, P3 ;  /* 0x0000000102cf7824 */ /* 0x000fe200018e06cf */
[----:B------:R-:W-:-:S03]  /*15620*/  IADD3 R205, P2, R5, R205, RZ ;  /* 0x000000cd05cd7210 */ /* 0x000fc60007f5e0ff */
[----:B------:R-:W-:Y:S01]  /*15630*/  STL [R1+0x73c], R204 ;  /* 0x00073ccc01007387 */ /* 0x000fe20000100800 */
[----:B--2---:R-:W-:Y:S01]  /*15640*/  IADD3 R250, P3, R5, R250, RZ ;  /* 0x000000fa05fa7210 */ /* 0x004fe20007f7e0ff */
[----:B------:R-:W-:-:S04]  /*15650*/  IMAD.X R209, R2, 0x1, R209, P4 ;  /* 0x0000000102d17824 */ /* 0x000fc800020e06d1 */
[----:B------:R0:W-:Y:S01]  /*15660*/  STL [R1+0x72c], R250 ;  /* 0x00072cfa01007387 */ /* 0x0001e20000100800 */
[----:B------:R-:W-:-:S03]  /*15670*/  IADD3 R226, P4, R5, R226, RZ ;  /* 0x000000e205e27210 */ /* 0x000fc60007f9e0ff */
[----:B------:R-:W-:Y:S01]  /*15680*/  STL [R1+0x734], R205 ;  /* 0x000734cd01007387 */ /* 0x000fe20000100800 */
[----:B------:R-:W-:-:S03]  /*15690*/  IMAD.X R227, R2, 0x1, R227, P5 ;  /* 0x0000000102e37824 */ /* 0x000fc600028e06e3 */
[----:B0-----:R-:W2:Y:S04]  /*156a0*/  LDL.LU R250, [R1+0x6e4] ;  /* 0x0006e40001fa7983 */ /* 0x001ea80000300800 */
[----:B------:R-:W-:Y:S01]  /*156b0*/  STL [R1+0x758], R207 ;  /* 0x000758cf01007387 */ /* 0x000fe20000100800 */
[----:B------:R-:W-:-:S03]  /*156c0*/  IADD3 R229, P5, R5, R229, RZ ;  /* 0x000000e505e57210 */ /* 0x000fc60007fbe0ff */
[----:B------:R-:W-:Y:S01]  /*156d0*/  STL [R1+0x750], R209 ;  /* 0x000750d101007387 */ /* 0x000fe20000100800 */
[----:B------:R-:W-:-:S03]  /*156e0*/  IMAD.X R237, R2, 0x1, R237, P6 ;  /* 0x0000000102ed7824 */ /* 0x000fc600030e06ed */
[----:B------:R-:W-:Y:S01]  /*156f0*/  STL [R1+0x724], R226 ;  /* 0x000724e201007387 */ /* 0x000fe20000100800 */
[C---:B------:R-:W-:Y:S01]  /*15700*/  IADD3 R238, P6, R5.reuse, R238, RZ ;  /* 0x000000ee05ee7210 */ /* 0x040fe20007fde0ff */
[----:B------:R-:W-:Y:S02]  /*15710*/  IMAD.X R241, R2, 0x1, R241, P1 ;  /* 0x0000000102f17824 */ /* 0x000fe400008e06f1 */
[----:B------:R-:W-:Y:S01]  /*15720*/  STL [R1+0x748], R227 ;  /* 0x000748e301007387 */ /* 0x000fe20000100800 */
[----:B------:R-:W-:-:S03]  /*15730*/  IADD3 R245, P1, R5, R245, RZ ;  /* 0x000000f505f57210 */ /* 0x000fc60007f3e0ff */
[----:B------:R-:W-:Y:S01]  /*15740*/  STL [R1+0x71c], R229 ;  /* 0x00071ce501007387 */ /* 0x000fe20000100800 */
[----:B------:R-:W-:-:S03]  /*15750*/  IMAD.X R248, R2, 0x1, R248, P2 ;  /* 0x0000000102f87824 */ /* 0x000fc600010e06f8 */
[----:B------:R-:W-:Y:S04]  /*15760*/  STL [R1+0x740], R237 ;  /* 0x000740ed01007387 */ /* 0x000fe80000100800 */
[----:B------:R-:W-:Y:S04]  /*15770*/  STL [R1+0x714], R238 ;  /* 0x000714ee01007387 */ /* 0x000fe80000100800 */
[----:B------:R0:W-:Y:S04]  /*15780*/  STL [R1+0x70c], R245 ;  /* 0x00070cf501007387 */ /* 0x0001e80000100800 */
[----:B------:R-:W-:Y:S04]  /*15790*/  STL [R1+0x738], R241 ;  /* 0x000738f101007387 */ /* 0x000fe80000100800 */
[----:B0-----:R-:W2:Y:S04]  /*157a0*/  LDL.LU R245, [R1+0x708] ;  /* 0x0007080001f57983 */ /* 0x001ea80000300800 */
[----:B------:R0:W-:Y:S01]  /*157b0*/  STL [R1+0x730], R248 ;  /* 0x000730f801007387 */ /* 0x0001e20000100800 */
[----:B---3--:R-:W-:-:S03]  /*157c0*/  IADD3 R247, P2, R5, R247, RZ ;  /* 0x000000f705f77210 */ /* 0x008fc60007f5e0ff */
[----:B0-----:R-:W3:Y:S04]  /*157d0*/  LDL.LU R248, [R1+0x6dc] ;  /* 0x0006dc0001f87983 */ /* 0x001ee80000300800 */
[----:B------:R0:W-:Y:S01]  /*157e0*/  STL [R1+0x704], R247 ;  /* 0x000704f701007387 */ /* 0x0001e20000100800 */
[C---:B----4-:R-:W-:Y:S01]  /*157f0*/  IMAD.X R190, R2.reuse, 0x1, R190, P3 ;  /* 0x0000000102be7824 */ /* 0x050fe200018e06be */
[----:B------:R-:W-:Y:S02]  /*15800*/  IADD3 R242, P3, R5, R242, RZ ;  /* 0x000000f205f27210 */ /* 0x000fe40007f7e0ff */
[----:B0-----:R-:W4:Y:S01]  /*15810*/  LDL.LU R247, [R1+0x700] ;  /* 0x0007000001f77983 */ /* 0x001f220000300800 */
[----:B------:R-:W-:-:S03]  /*15820*/  IMAD.X R243, R2, 0x1, R243, P4 ;  /* 0x0000000102f37824 */ /* 0x000fc600020e06f3 */
[----:B------:R0:W-:Y:S01]  /*15830*/  STL [R1+0x728], R190 ;  /* 0x000728be01007387 */ /* 0x0001e20000100800 */
[----:B------:R-:W-:-:S03]  /*15840*/  IADD3 R244, P4, R5, R244, RZ ;  /* 0x000000f405f47210 */ /* 0x000fc60007f9e0ff */
[----:B0-----:R-:W4:Y:S04]  /*15850*/  LDL.LU R190, [R1+0x6d4] ;  /* 0x0006d40001be7983 */ /* 0x001f280000300800 */
[----:B------:R-:W-:Y:S01]  /*15860*/  STL [R1+0x6fc], R242 ;  /* 0x0006fcf201007387 */ /* 0x000fe20000100800 */
[----:B------:R-:W-:-:S03]  /*15870*/  IMAD.X R246, R2, 0x1, R246, P5 ;  /* 0x0000000102f67824 */ /* 0x000fc600028e06f6 */
[----:B------:R-:W-:Y:S01]  /*15880*/  STL [R1+0x720], R243 ;  /* 0x000720f301007387 */ /* 0x000fe20000100800 */
[----:B------:R-:W-:-:S03]  /*15890*/  IADD3 R191, P5, R5, R191, RZ ;  /* 0x000000bf05bf7210 */ /* 0x000fc60007fbe0ff */
[----:B------:R-:W4:Y:S04]  /*158a0*/  LDL.LU R236, [R1+0x6f8] ;  /* 0x0006f80001ec7983 */ /* 0x000f280000300800 */
[----:B------:R-:W-:Y:S04]  /*158b0*/  STL [R1+0x6f4], R244 ;  /* 0x0006f4f401007387 */ /* 0x000fe80000100800 */
[----:B------:R-:W4:Y:S04]  /*158c0*/  LDL.LU R200, [R1+0x6cc] ;  /* 0x0006cc0001c87983 */ /* 0x000f280000300800 */
[----:B------:R-:W-:Y:S04]  /*158d0*/  STL [R1+0x718], R246 ;  /* 0x000718f601007387 */ /* 0x000fe80000100800 */
[----:B------:R-:W4:Y:S04]  /*158e0*/  LDL.LU R201, [R1+0x6f0] ;  /* 0x0006f00001c97983 */ /* 0x000f280000300800 */
[----:B------:R0:W-:Y:S04]  /*158f0*/  STL [R1+0x6ec], R191 ;  /* 0x0006ecbf01007387 */ /* 0x0001e80000100800 */
[----:B0-----:R-:W4:Y:S04]  /*15900*/  LDL.LU R191, [R1+0x6c4] ;  /* 0x0006c40001bf7983 */ /* 0x001f280000300800 */
[----:B------:R-:W4:Y:S04]  /*15910*/  LDL.LU R204, [R1+0x6e8] ;  /* 0x0006e80001cc7983 */ /* 0x000f280000300800 */
[----:B------:R-:W4:Y:S01]  /*15920*/  LDL.LU R205, [R1+0x6bc] ;  /* 0x0006bc0001cd7983 */ /* 0x000f220000300800 */
[----:B------:R-:W-:-:S03]  /*15930*/  IMAD.X R249, R2, 0x1, R249, P6 ;  /* 0x0000000102f97824 */ /* 0x000fc600030e06f9 */
[----:B------:R-:W4:Y:S04]  /*15940*/  LDL.LU R207, [R1+0x6e0] ;  /* 0x0006e00001cf7983 */ /* 0x000f280000300800 */
[----:B------:R0:W-:Y:S04]  /*15950*/  STL [R1+0x710], R249 ;  /* 0x000710f901007387 */ /* 0x0001e80000100800 */
[----:B0-----:R-:W4:Y:S04]  /*15960*/  LDL.LU R249, [R1+0x6b4] ;  /* 0x0006b40001f97983 */ /* 0x001f280000300800 */
[----:B------:R-:W4:Y:S04]  /*15970*/  LDL.LU R209, [R1+0x6d8] ;  /* 0x0006d80001d17983 */ /* 0x000f280000300800 */
[----:B------:R-:W4:Y:S04]  /*15980*/  LDL.LU R226, [R1+0x6ac] ;  /* 0x0006ac0001e27983 */ /* 0x000f280000300800 */
[----:B------:R-:W4:Y:S01]  /*15990*/  LDL.LU R227, [R1+0x6d0] ;  /* 0x0006d00001e37983 */ /* 0x000f220000300800 */
[----:B--2---:R-:W-:-:S05]  /*159a0*/  IADD3 R250, P6, R5, R250, RZ ;  /* 0x000000fa05fa7210 */ /* 0x004fca0007fde0ff */
[----:B------:R0:W-:Y:S04]  /*159b0*/  STL [R1+0x6e4], R250 ;  /* 0x0006e4fa01007387 */ /* 0x0001e80000100800 */
[----:B------:R-:W2:Y:S04]  /*159c0*/  LDL.LU R229, [R1+0x6a4] ;  /* 0x0006a40001e57983 */ /* 0x000ea80000300800 */
[----:B------:R-:W2:Y:S04]  /*159d0*/  LDL.LU R237, [R1+0x6c8] ;  /* 0x0006c80001ed7983 */ /* 0x000ea80000300800 */
[----:B------:R-:W2:Y:S04]  /*159e0*/  LDL.LU R238, [R1+0x69c] ;  /* 0x00069c0001ee7983 */ /* 0x000ea80000300800 */
[----:B------:R-:W2:Y:S04]  /*159f0*/  LDL.LU R241, [R1+0x6c0] ;  /* 0x0006c00001f17983 */ /* 0x000ea80000300800 */
[----:B------:R-:W2:Y:S04]  /*15a00*/  LDL.LU R246, [R1+0x694] ;  /* 0x0006940001f67983 */ /* 0x000ea80000300800 */
[----:B0-----:R-:W2:Y:S01]  /*15a10*/  LDL.LU R250, [R1+0x6b8] ;  /* 0x0006b80001fa7983 */ /* 0x001ea20000300800 */
[----:B------:R-:W-:-:S05]  /*15a20*/  IMAD.X R245, R2, 0x1, R245, P1 ;  /* 0x0000000102f57824 */ /* 0x000fca00008e06f5 */
[----:B------:R0:W-:Y:S01]  /*15a30*/  STL [R1+0x708], R245 ;  /* 0x000708f501007387 */ /* 0x0001e20000100800 */
[----:B---3--:R-:W-:-:S03]  /*15a40*/  IADD3 R248, P1, R5, R248, RZ ;  /* 0x000000f805f87210 */ /* 0x008fc60007f3e0ff */
[----:B0-----:R-:W3:Y:S04]  /*15a50*/  LDL.LU R245, [R1+0x68c] ;  /* 0x00068c0001f57983 */ /* 0x001ee80000300800 */
[----:B------:R0:W-:Y:S01]  /*15a60*/  STL [R1+0x6dc], R248 ;  /* 0x0006dcf801007387 */ /* 0x0001e20000100800 */
[----:B----4-:R-:W-:-:S03]  /*15a70*/  IMAD.X R247, R2, 0x1, R247, P2 ;  /* 0x0000000102f77824 */ /* 0x010fc600010e06f7 */
[----:B0-----:R-:W4:Y:S04]  /*15a80*/  LDL.LU R248, [R1+0x6b0] ;  /* 0x0006b00001f87983 */ /* 0x001f280000300800 */
[----:B------:R-:W4:Y:S04]  /*15a90*/  LDL.LU R242, [R1+0x684] ;  /* 0x0006840001f27983 */ /* 0x000f280000300800 */
[----:B------:R-:W4:Y:S01]  /*15aa0*/  LDL.LU R243, [R1+0x6a8] ;  /* 0x0006a80001f37983 */ /* 0x000f220000300800 */
[----:B------:R-:W-:-:S03]  /*15ab0*/  IADD3 R190, P2, R5, R190, RZ ;  /* 0x000000be05be7210 */ /* 0x000fc60007f5e0ff */
[----:B------:R0:W-:Y:S04]  /*15ac0*/  STL [R1+0x700], R247 ;  /* 0x000700f701007387 */ /* 0x0001e80000100800 */
[----:B------:R-:W4:Y:S04]  /*15ad0*/  LDL.LU R244, [R1+0x67c] ;  /* 0x00067c0001f47983 */ /* 0x000f280000300800 */
[----:B------:R1:W-:Y:S04]  /*15ae0*/  STL [R1+0x6d4], R190 ;  /* 0x0006d4be01007387 */ /* 0x0003e80000100800 */
[----:B0-----:R-:W4:Y:S01]  /*15af0*/  LDL.LU R247, [R1+0x6a0] ;  /* 0x0006a00001f77983 */ /* 0x001f220000300800 */
[----:B------:R-:W-:-:S03]  /*15b00*/  IMAD.X R236, R2, 0x1, R236, P3 ;  /* 0x0000000102ec7824 */ /* 0x000fc600018e06ec */
[----:B-1----:R-:W4:Y:S01]  /*15b10*/  LDL.LU R190, [R1+0x674] ;  /* 0x0006740001be7983 */ /* 0x002f220000300800 */
[----:B------:R-:W-:-:S03]  /*15b20*/  IADD3 R200, P3, R5, R200, RZ ;  /* 0x000000c805c87210 */ /* 0x000fc60007f7e0ff */
[----:B------:R-:W-:Y:S01]  /*15b30*/  STL [R1+0x6f8], R236 ;  /* 0x0006f8ec01007387 */ /* 0x000fe20000100800 */
[----:B------:R-:W-:Y:S01]  /*15b40*/  IMAD.X R201, R2, 0x1, R201, P4 ;  /* 0x0000000102c97824 */ /* 0x000fe200020e06c9 */
[----:B------:R-:W-:-:S05]  /*15b50*/  IADD3 R191, P4, R5, R191, RZ ;  /* 0x000000bf05bf7210 */ /* 0x000fca0007f9e0ff */
[----:B------:R0:W-:Y:S04]  /*15b60*/  STL [R1+0x6c4], R191 ;  /* 0x0006c4bf01007387 */ /* 0x0001e80000100800 */
[----:B------:R-:W-:Y:S01]  /*15b70*/  STL [R1+0x6cc], R200 ;  /* 0x0006ccc801007387 */ /* 0x000fe20000100800 */
[----:B------:R-:W-:-:S03]  /*15b80*/  IMAD.X R204, R2, 0x1, R204, P5 ;  /* 0x0000000102cc7824 */ /* 0x000fc600028e06cc */
[----:B0-----:R-:W4:Y:S01]  /*15b90*/  LDL.LU R191, [R1+0x698] ;  /* 0x0006980001bf7983 */ /* 0x001f220000300800 */
[----:B------:R-:W-:Y:S01]  /*15ba0*/  IMAD.X R207, R2, 0x1, R207, P6 ;  /* 0x0000000102cf7824 */ /* 0x000fe200030e06cf */
[C---:B------:R-:W-:Y:S02]  /*15bb0*/  IADD3 R205, P5, R5.reuse, R205, RZ ;  /* 0x000000cd05cd7210 */ /* 0x040fe40007fbe0ff */
[----:B------:R-:W-:Y:S01]  /*15bc0*/  STL [R1+0x6f0], R201 ;  /* 0x0006f0c901007387 */ /* 0x000fe20000100800 */
[----:B------:R-:W-:-:S03]  /*15bd0*/  IADD3 R249, P6, R5, R249, RZ ;  /* 0x000000f905f97210 */ /* 0x000fc60007fde0ff */
[----:B------:R-:W-:Y:S04]  /*15be0*/  STL [R1+0x6e8], R204 ;  /* 0x0006e8cc01007387 */ /* 0x000fe80000100800 */
[----:B------:R0:W-:Y:S04]  /*15bf0*/  STL [R1+0x6b4], R249 ;  /* 0x0006b4f901007387 */ /* 0x0001e80000100800 */
[----:B------:R-:W-:Y:S04]  /*15c00*/  STL [R1+0x6bc], R205 ;  /* 0x0006bccd01007387 */ /* 0x000fe80000100800 */
[----:B0-----:R-:W4:Y:S01]  /*15c10*/  LDL.LU R249, [R1+0x66c] ;  /* 0x00066c0001f97983 */ /* 0x001f220000300800 */
[C---:B------:R-:W-:Y:S01]  /*15c20*/  IMAD.X R209, R2.reuse, 0x1, R209, P1 ;  /* 0x0000000102d17824 */ /* 0x040fe200008e06d1 */
[C---:B------:R-:W-:Y:S01]  /*15c30*/  IADD3 R226, P1, R5.reuse, R226, RZ ;  /* 0x000000e205e27210 */ /* 0x040fe20007f3e0ff */
[C---:B------:R-:W-:Y:S01]  /*15c40*/  IMAD.X R227, R2.reuse, 0x1, R227, P2 ;  /* 0x0000000102e37824 */ /* 0x040fe200010e06e3 */
[----:B------:R-:W-:Y:S04]  /*15c50*/  STL [R1+0x6e0], R207 ;  /* 0x0006e0cf01007387 */ /* 0x000fe80000100800 */
[----:B------:R-:W-:Y:S04]  /*15c60*/  STL [R1+0x6d8], R209 ;  /* 0x0006d8d101007387 */ /* 0x000fe80000100800 */
[----:B------:R-:W-:Y:S04]  /*15c70*/  STL [R1+0x6ac], R226 ;  /* 0x0006ace201007387 */ /* 0x000fe80000100800 */
[----:B------:R-:W-:Y:S01]  /*15c80*/  STL [R1+0x6d0], R227 ;  /* 0x0006d0e301007387 */ /* 0x000fe20000100800 */
[----:B--2---:R-:W-:Y:S01]  /*15c90*/  IADD3 R229, P2, R5, R229, RZ ;  /* 0x000000e505e57210 */ /* 0x004fe20007f5e0ff */
[----:B------:R-:W-:-:S04]  /*15ca0*/  IMAD.X R237, R2, 0x1, R237, P3 ;  /* 0x0000000102ed7824 */ /* 0x000fc800018e06ed */
[----:B------:R-:W-:Y:S01]  /*15cb0*/  STL [R1+0x6a4], R229 ;  /* 0x0006a4e501007387 */ /* 0x000fe20000100800 */
[C---:B------:R-:W-:Y:S01]  /*15cc0*/  IADD3 R238, P3, R5.reuse, R238, RZ ;  /* 0x000000ee05ee7210 */ /* 0x040fe20007f7e0ff */
[----:B------:R-:W-:Y:S02]  /*15cd0*/  IMAD.X R241, R2, 0x1, R241, P4 ;  /* 0x0000000102f17824 */ /* 0x000fe400020e06f1 */
[----:B------:R-:W-:Y:S01]  /*15ce0*/  STL [R1+0x6c8], R237 ;  /* 0x0006c8ed01007387 */ /* 0x000fe20000100800 */
[----:B------:R-:W-:-:S03]  /*15cf0*/  IADD3 R246, P4, R5, R246, RZ ;  /* 0x000000f605f67210 */ /* 0x000fc60007f9e0ff */
[----:B------:R-:W-:Y:S01]  /*15d00*/  STL [R1+0x69c], R238 ;  /* 0x00069cee01007387 */ /* 0x000fe20000100800 */
[----:B------:R-:W-:-:S03]  /*15d10*/  IMAD.X R250, R2, 0x1, R250, P5 ;  /* 0x0000000102fa7824 */ /* 0x000fc600028e06fa */
[----:B------:R0:W-:Y:S04]  /*15d20*/  STL [R1+0x694], R246 ;  /* 0x000694f601007387 */ /* 0x0001e80000100800 */
[----:B------:R-:W-:Y:S04]  /*15d30*/  STL [R1+0x6c0], R241 ;  /* 0x0006c0f101007387 */ /* 0x000fe80000100800 */
[----:B0-----:R-:W2:Y:S04]  /*15d40*/  LDL.LU R246, [R1+0x690] ;  /* 0x0006900001f67983 */ /* 0x001ea80000300800 */
[----:B------:R0:W-:Y:S04]  /*15d50*/  STL [R1+0x6b8], R250 ;  /* 0x0006b8fa01007387 */ /* 0x0001e80000100800 */
[----:B0-----:R-:W2:Y:S01]  /*15d60*/  LDL.LU R250, [R1+0x664] ;  /* 0x0006640001fa7983 */ /* 0x001ea20000300800 */
[----:B---3--:R-:W-:-:S05]  /*15d70*/  IADD3 R245, P5, R5, R245, RZ ;  /* 0x000000f505f57210 */ /* 0x008fca0007fbe0ff */
[----:B------:R0:W-:Y:S01]  /*15d80*/  STL [R1+0x68c], R245 ;  /* 0x00068cf501007387 */ /* 0x0001e20000100800 */
[----:B----4-:R-:W-:-:S03]  /*15d90*/  IMAD.X R248, R2, 0x1, R248, P6 ;  /* 0x0000000102f87824 */ /* 0x010fc600030e06f8 */
[----:B0-----:R-:W3:Y:S01]  /*15da0*/  LDL.LU R245, [R1+0x688] ;  /* 0x0006880001f57983 */ /* 0x001ee20000300800 */
[----:B------:R-:W-:-:S03]  /*15db0*/  IADD3 R242, P6, R5, R242, RZ ;  /* 0x000000f205f27210 */ /* 0x000fc60007fde0ff */
[----:B------:R0:W-:Y:S01]  /*15dc0*/  STL [R1+0x6b0], R248 ;  /* 0x0006b0f801007387 */ /* 0x0001e20000100800 */
[----:B------:R-:W-:-:S03]  /*15dd0*/  IMAD.X R243, R2, 0x1, R243, P1 ;  /* 0x0000000102f37824 */ /* 0x000fc600008e06f3 */
[----:B0-----:R-:W4:Y:S01]  /*15de0*/  LDL.LU R248, [R1+0x65c] ;  /* 0x00065c0001f87983 */ /* 0x001f220000300800 */
[----:B------:R-:W-:-:S03]  /*15df0*/  IADD3 R244, P1, R5, R244, RZ ;  /* 0x000000f405f47210 */ /* 0x000fc60007f3e0ff */
[----:B------:R-:W-:Y:S04]  /*15e00*/  STL [R1+0x684], R242 ;  /* 0x000684f201007387 */ /* 0x000fe80000100800 */
[----:B------:R-:W-:Y:S01]  /*15e10*/  STL [R1+0x6a8], R243 ;  /* 0x0006a8f301007387 */ /* 0x000fe20000100800 */
[----:B------:R-:W-:-:S03]  /*15e20*/  IMAD.X R247, R2, 0x1, R247, P2 ;  /* 0x0000000102f77824 */ /* 0x000fc600010e06f7 */
[----:B------:R-:W4:Y:S04]  /*15e30*/  LDL.LU R235, [R1+0x680] ;  /* 0x0006800001eb7983 */ /* 0x000f280000300800 */
[----:B------:R-:W-:Y:S01]  /*15e40*/  STL [R1+0x67c], R244 ;  /* 0x00067cf401007387 */ /* 0x000fe20000100800 */
[----:B------:R-:W-:-:S03]  /*15e50*/  IADD3 R190, P2, R5, R190, RZ ;  /* 0x000000be05be7210 */ /* 0x000fc60007f5e0ff */
[----:B------:R-:W4:Y:S04]  /*15e60*/  LDL.LU R236, [R1+0x654] ;  /* 0x0006540001ec7983 */ /* 0x000f280000300800 */
[----:B------:R-:W-:Y:S04]  /*15e70*/  STL [R1+0x6a0], R247 ;  /* 0x0006a0f701007387 */ /* 0x000fe80000100800 */
[----:B------:R-:W4:Y:S04]  /*15e80*/  LDL.LU R200, [R1+0x678] ;  /* 0x0006780001c87983 */ /* 0x000f280000300800 */
[----:B------:R0:W-:Y:S04]  /*15e90*/  STL [R1+0x674], R190 ;  /* 0x000674be01007387 */ /* 0x0001e80000100800 */
[----:B0-----:R-:W4:Y:S04]  /*15ea0*/  LDL.LU R190, [R1+0x64c] ;  /* 0x00064c0001be7983 */ /* 0x001f280000300800 */
[----:B------:R-:W4:Y:S04]  /*15eb0*/  LDL.LU R201, [R1+0x670] ;  /* 0x0006700001c97983 */ /* 0x000f280000300800 */
[----:B------:R-:W4:Y:S04]  /*15ec0*/  LDL.LU R204, [R1+0x644] ;  /* 0x0006440001cc7983 */ /* 0x000f280000300800 */
[----:B------:R-:W4:Y:S01]  /*15ed0*/  LDL.LU R205, [R1+0x668] ;  /* 0x0006680001cd7983 */ /* 0x000f220000300800 */
[----:B------:R-:W-:-:S05]  /*15ee0*/  IMAD.X R191, R2, 0x1, R191, P3 ;  /* 0x0000000102bf7824 */ /* 0x000fca00018e06bf */
[----:B------:R0:W-:Y:S04]  /*15ef0*/  STL [R1+0x698], R191 ;  /* 0x000698bf01007387 */ /* 0x0001e80000100800 */
[----:B------:R-:W4:Y:S04]  /*15f00*/  LDL.LU R207, [R1+0x63c] ;  /* 0x00063c0001cf7983 */ /* 0x000f280000300800 */
[----:B0-----:R-:W4:Y:S04]  /*15f10*/  LDL.LU R191, [R1+0x660] ;  /* 0x0006600001bf7983 */ /* 0x001f280000300800 */
[----:B------:R-:W4:Y:S04]  /*15f20*/  LDL.LU R209, [R1+0x634] ;  /* 0x0006340001d17983 */ /* 0x000f280000300800 */
[----:B------:R-:W4:Y:S01]  /*15f30*/  LDL.LU R226, [R1+0x658] ;  /* 0x0006580001e27983 */ /* 0x000f220000300800 */
[----:B------:R-:W-:-:S03]  /*15f40*/  IADD3 R249, P3, R5, R249, RZ ;  /* 0x000000f905f97210 */ /* 0x000fc60007f7e0ff */
[----:B------:R-:W4:Y:S04]  /*15f50*/  LDL.LU R227, [R1+0x62c] ;  /* 0x00062c0001e37983 */ /* 0x000f280000300800 */
[----:B------:R0:W-:Y:S04]  /*15f60*/  STL [R1+0x66c], R249 ;  /* 0x00066cf901007387 */ /* 0x0001e80000100800 */
[----:B------:R-:W4:Y:S04]  /*15f70*/  LDL.LU R229, [R1+0x650] ;  /* 0x0006500001e57983 */ /* 0x000f280000300800 */
[----:B------:R-:W4:Y:S04]  /*15f80*/  LDL.LU R237, [R1+0x624] ;  /* 0x0006240001ed7983 */ /* 0x000f280000300800 */
[----:B------:R-:W4:Y:S04]  /*15f90*/  LDL.LU R238, [R1+0x648] ;  /* 0x0006480001ee7983 */ /* 0x000f280000300800 */
[----:B------:R-:W4:Y:S04]  /*15fa0*/  LDL.LU R241, [R1+0x61c] ;  /* 0x00061c0001f17983 */ /* 0x000f280000300800 */
[----:B------:R-:W4:Y:S04]  /*15fb0*/  LDL.LU R247, [R1+0x640] ;  /* 0x0006400001f77983 */ /* 0x000f280000300800 */
[----:B0-----:R-:W4:Y:S01]  /*15fc0*/  LDL.LU R249, [R1+0x614] ;  /* 0x0006140001f97983 */ /* 0x001f220000300800 */
[----:B--2---:R-:W-:-:S05]  /*15fd0*/  IMAD.X R246, R2, 0x1, R246, P4 ;  /* 0x0000000102f67824 */ /* 0x004fca00020e06f6 */
[----:B------:R0:W-:Y:S01]  /*15fe0*/  STL [R1+0x690], R246 ;  /* 0x000690f601007387 */ /* 0x0001e20000100800 */
[----:B------:R-:W-:-:S03]  /*15ff0*/  IADD3 R250, P4, R5, R250, RZ ;  /* 0x000000fa05fa7210 */ /* 0x000fc60007f9e0ff */
[----:B0-----:R-:W2:Y:S04]  /*16000*/  LDL.LU R246, [R1+0x638] ;  /* 0x0006380001f67983 */ /* 0x001ea80000300800 */
[----:B------:R0:W-:Y:S04]  /*16010*/  STL [R1+0x664], R250 ;  /* 0x000664fa01007387 */ /* 0x0001e80000100800 */
[----:B0-----:R-:W2:Y:S04]  /*16020*/  LDL.LU R250, [R1+0x60c] ;  /* 0x00060c0001fa7983 */ /* 0x001ea80000300800 */
[----:B------:R-:W2:Y:S01]  /*16030*/  LDL.LU R242, [R1+0x630] ;  /* 0x0006300001f27983 */ /* 0x000ea20000300800 */
[----:B---3--:R-:W-:-:S03]  /*16040*/  IMAD.X R245, R2, 0x1, R245, P5 ;  /* 0x0000000102f57824 */ /* 0x008fc600028e06f5 */
[----:B------:R-:W3:Y:S04]  /*16050*/  LDL.LU R243, [R1+0x604] ;  /* 0x0006040001f37983 */ /* 0x000ee80000300800 */
[----:B------:R0:W-:Y:S04]  /*16060*/  STL [R1+0x688], R245 ;  /* 0x000688f501007387 */ /* 0x0001e80000100800 */
[----:B------:R-:W3:Y:S01]  /*16070*/  LDL.LU R244, [R1+0x628] ;  /* 0x0006280001f47983 */ /* 0x000ee20000300800 */
[----:B----4-:R-:W-:-:S05]  /*16080*/  IADD3 R248, P5, R5, R248, RZ ;  /* 0x000000f805f87210 */ /* 0x010fca0007fbe0ff */
        /* <DEDUP_REMOVED lines=8> */
[----:B------:R0:W-:Y:S01]  /*16110*/  STL [R1+0x64c], R190 ;  /* 0x00064cbe01007387 */ /* 0x0001e20000100800 */
[----:B------:R-:W-:-:S03]  /*16120*/  IMAD.X R201, R2, 0x1, R201, P2 ;  /* 0x0000000102c97824 */ /* 0x000fc600010e06c9 */
[----:B------:R-:W-:Y:S01]  /*16130*/  STL [R1+0x654], R236 ;  /* 0x000654ec01007387 */ /* 0x000fe20000100800 */
[----:B------:R-:W-:Y:S01]  /*16140*/  IADD3 R204, P2, R5, R204, RZ ;  /* 0x000000cc05cc7210 */ /* 0x000fe20007f5e0ff */
[C---:B------:R-:W-:Y:S02]  /*16150*/  IMAD.X R205, R2.reuse, 0x1, R205, P3 ;  /* 0x0000000102cd7824 */ /* 0x040fe400018e06cd */
[----:B0-----:R-:W4:Y:S04]  /*16160*/  LDL.LU R190, [R1+0x5f4] ;  /* 0x0005f40001be7983 */ /* 0x001f280000300800 */
[----:B------:R-:W-:Y:S04]  /*16170*/  STL [R1+0x678], R200 ;  /* 0x000678c801007387 */ /* 0x000fe80000100800 */
[----:B------:R-:W-:Y:S01]  /*16180*/  STL [R1+0x670], R201 ;  /* 0x000670c901007387 */ /* 0x000fe20000100800 */
[----:B------:R-:W-:-:S03]  /*16190*/  IMAD.X R191, R2, 0x1, R191, P4 ;  /* 0x0000000102bf7824 */ /* 0x000fc600020e06bf */
[----:B------:R-:W-:Y:S04]  /*161a0*/  STL [R1+0x644], R204 ;  /* 0x000644cc01007387 */ /* 0x000fe80000100800 */
[----:B------:R0:W-:Y:S01]  /*161b0*/  STL [R1+0x660], R191 ;  /* 0x000660bf01007387 */ /* 0x0001e20000100800 */
[----:B------:R-:W-:-:S03]  /*161c0*/  IADD3 R207, P3, R5, R207, RZ ;  /* 0x000000cf05cf7210 */ /* 0x000fc60007f7e0ff */
[----:B------:R-:W-:Y:S01]  /*161d0*/  STL [R1+0x668], R205 ;  /* 0x000668cd01007387 */ /* 0x000fe20000100800 */
[C---:B------:R-:W-:Y:S01]  /*161e0*/  IADD3 R209, P4, R5.reuse, R209, RZ ;  /* 0x000000d105d17210 */ /* 0x040fe20007f9e0ff */
[----:B------:R-:W-:Y:S02]  /*161f0*/  IMAD.X R226, R2, 0x1, R226, P5 ;  /* 0x0000000102e27824 */ /* 0x000fe400028e06e2 */
[----:B0-----:R-:W4:Y:S01]  /*16200*/  LDL.LU R191, [R1+0x618] ;  /* 0x0006180001bf7983 */ /* 0x001f220000300800 */
[----:B------:R-:W-:-:S03]  /*16210*/  IADD3 R227, P5, R5, R227, RZ ;  /* 0x000000e305e37210 */ /* 0x000fc60007fbe0ff */
[----:B------:R-:W-:Y:S01]  /*16220*/  STL [R1+0x63c], R207 ;  /* 0x00063ccf01007387 */ /* 0x000fe20000100800 */
[----:B------:R-:W-:-:S03]  /*16230*/  IMAD.X R229, R2, 0x1, R229, P6 ;  /* 0x0000000102e57824 */ /* 0x000fc600030e06e5 */
        /* <DEDUP_REMOVED lines=9> */
[----:B------:R-:W-:Y:S04]  /*162d0*/  STL [R1+0x624], R237 ;  /* 0x000624ed01007387 */ /* 0x000fe80000100800 */
[----:B------:R-:W-:Y:S04]  /*162e0*/  STL [R1+0x648], R238 ;  /* 0x000648ee01007387 */ /* 0x000fe80000100800 */
[----:B------:R0:W-:Y:S04]  /*162f0*/  STL [R1+0x640], R247 ;  /* 0x000640f701007387 */ /* 0x0001e80000100800 */
[----:B------:R-:W-:Y:S04]  /*16300*/  STL [R1+0x61c], R241 ;  /* 0x00061cf101007387 */ /* 0x000fe80000100800 */
[----:B0-----:R-:W4:Y:S04]  /*16310*/  LDL.LU R247, [R1+0x5ec] ;  /* 0x0005ec0001f77983 */ /* 0x001f280000300800 */
[----:B------:R0:W-:Y:S04]  /*16320*/  STL [R1+0x614], R249 ;  /* 0x000614f901007387 */ /* 0x0001e80000100800 */
[----:B0-----:R-:W4:Y:S01]  /*16330*/  LDL.LU R249, [R1+0x610] ;  /* 0x0006100001f97983 */ /* 0x001f220000300800 */
[----:B--2---:R-:W-:-:S05]  /*16340*/  IMAD.X R246, R2, 0x1, R246, P3 ;  /* 0x0000000102f67824 */ /* 0x004fca00018e06f6 */
[----:B------:R0:W-:Y:S01]  /*16350*/  STL [R1+0x638], R246 ;  /* 0x000638f601007387 */ /* 0x0001e20000100800 */
[----:B------:R-:W-:-:S03]  /*16360*/  IADD3 R250, P3, R5, R250, RZ ;  /* 0x000000fa05fa7210 */ /* 0x000fc60007f7e0ff */
[----:B0-----:R-:W2:Y:S01]  /*16370*/  LDL.LU R246, [R1+0x5e4] ;  /* 0x0005e40001f67983 */ /* 0x001ea20000300800 */
[----:B------:R-:W-:-:S03]  /*16380*/  IMAD.X R242, R2, 0x1, R242, P4 ;  /* 0x0000000102f27824 */ /* 0x000fc600020e06f2 */
[----:B------:R0:W-:Y:S01]  /*16390*/  STL [R1+0x60c], R250 ;  /* 0x00060cfa01007387 */ /* 0x0001e20000100800 */
[----:B---3--:R-:W-:-:S03]  /*163a0*/  IADD3 R243, P4, R5, R243, RZ ;  /* 0x000000f305f37210 */ /* 0x008fc60007f9e0ff */
[----:B0-----:R-:W3:Y:S01]  /*163b0*/  LDL.LU R250, [R1+0x608] ;  /* 0x0006080001fa7983 */ /* 0x001ee20000300800 */
[----:B------:R-:W-:-:S03]  /*163c0*/  IMAD.X R244, R2, 0x1, R244, P5 ;  /* 0x0000000102f47824 */ /* 0x000fc600028e06f4 */
[----:B------:R-:W-:Y:S04]  /*163d0*/  STL [R1+0x630], R242 ;  /* 0x000630f201007387 */ /* 0x000fe80000100800 */
[----:B------:R-:W-:Y:S04]  /*163e0*/  STL [R1+0x604], R243 ;  /* 0x000604f301007387 */ /* 0x000fe80000100800 */
[----:B------:R-:W3:Y:S01]  /*163f0*/  LDL.LU R235, [R1+0x5dc] ;  /* 0x0005dc0001eb7983 */ /* 0x000ee20000300800 */
[----:B----4-:R-:W-:-:S03]  /*16400*/  IADD3 R245, P5, R5, R245, RZ ;  /* 0x000000f505f57210 */ /* 0x010fc60007fbe0ff */
[----:B------:R-:W-:Y:S01]  /*16410*/  STL [R1+0x628], R244 ;  /* 0x000628f401007387 */ /* 0x000fe20000100800 */
[----:B------:R-:W-:-:S03]  /*16420*/  IMAD.X R248, R2, 0x1, R248, P6 ;  /* 0x0000000102f87824 */ /* 0x000fc600030e06f8 */
        /* <DEDUP_REMOVED lines=8> */
[----:B------:R-:W-:-:S05]  /*164b0*/  IADD3 R190, P6, R5, R190, RZ ;  /* 0x000000be05be7210 */ /* 0x000fca0007fde0ff */
[----:B------:R0:W-:Y:S04]  /*164c0*/  STL [R1+0x5f4], R190 ;  /* 0x0005f4be01007387 */ /* 0x0001e80000100800 */
[----:B------:R-:W4:Y:S04]  /*164d0*/  LDL.LU R207, [R1+0x5e8] ;  /* 0x0005e80001cf7983 */ /* 0x000f280000300800 */
[----:B0-----:R-:W4:Y:S04]  /*164e0*/  LDL.LU R190, [R1+0x5bc] ;  /* 0x0005bc0001be7983 */ /* 0x001f280000300800 */
[----:B------:R-:W4:Y:S04]  /*164f0*/  LDL.LU R209, [R1+0x5e0] ;  /* 0x0005e00001d17983 */ /* 0x000f280000300800 */
[----:B------:R-:W4:Y:S04]  /*16500*/  LDL.LU R226, [R1+0x5b4] ;  /* 0x0005b40001e27983 */ /* 0x000f280000300800 */
[----:B------:R-:W4:Y:S01]  /*16510*/  LDL.LU R227, [R1+0x5d8] ;  /* 0x0005d80001e37983 */ /* 0x000f220000300800 */
[----:B------:R-:W-:-:S05]  /*16520*/  IMAD.X R191, R2, 0x1, R191, P1 ;  /* 0x0000000102bf7824 */ /* 0x000fca00008e06bf */
[----:B------:R0:W-:Y:S04]  /*16530*/  STL [R1+0x618], R191 ;  /* 0x000618bf01007387 */ /* 0x0001e80000100800 */
[----:B------:R-:W4:Y:S04]  /*16540*/  LDL.LU R229, [R1+0x5ac] ;  /* 0x0005ac0001e57983 */ /* 0x000f280000300800 */
[----:B------:R-:W4:Y:S04]  /*16550*/  LDL.LU R237, [R1+0x5d0] ;  /* 0x0005d00001ed7983 */ /* 0x000f280000300800 */
[----:B------:R-:W4:Y:S04]  /*16560*/  LDL.LU R238, [R1+0x5a4] ;  /* 0x0005a40001ee7983 */ /* 0x000f280000300800 */
[----:B------:R-:W4:Y:S04]  /*16570*/  LDL.LU R241, [R1+0x5c8] ;  /* 0x0005c80001f17983 */ /* 0x000f280000300800 */
[----:B------:R-:W4:Y:S04]  /*16580*/  LDL.LU R245, [R1+0x59c] ;  /* 0x00059c0001f57983 */ /* 0x000f280000300800 */
[----:B0-----:R-:W4:Y:S01]  /*16590*/  LDL.LU R191, [R1+0x5c0] ;  /* 0x0005c00001bf7983 */ /* 0x001f220000300800 */
[----:B------:R-:W-:-:S05]  /*165a0*/  IADD3 R247, P1, R5, R247, RZ ;  /* 0x000000f705f77210 */ /* 0x000fca0007f3e0ff */
[----:B------:R0:W-:Y:S01]  /*165b0*/  STL [R1+0x5ec], R247 ;  /* 0x0005ecf701007387 */ /* 0x0001e20000100800 */
[----:B------:R-:W-:-:S03]  /*165c0*/  IMAD.X R249, R2, 0x1, R249, P2 ;  /* 0x0000000102f97824 */ /* 0x000fc600010e06f9 */
[----:B0-----:R-:W4:Y:S04]  /*165d0*/  LDL.LU R247, [R1+0x594] ;  /* 0x0005940001f77983 */ /* 0x001f280000300800 */
[----:B------:R0:W-:Y:S04]  /*165e0*/  STL [R1+0x610], R249 ;  /* 0x000610f901007387 */ /* 0x0001e80000100800 */
[----:B0-----:R-:W4:Y:S04]  /*165f0*/  LDL.LU R249, [R1+0x5b8] ;  /* 0x0005b80001f97983 */ /* 0x001f280000300800 */
[----:B------:R-:W4:Y:S04]  /*16600*/  LDL.LU R242, [R1+0x58c] ;  /* 0x00058c0001f27983 */ /* 0x000f280000300800 */
[----:B------:R-:W4:Y:S01]  /*16610*/  LDL.LU R243, [R1+0x5b0] ;  /* 0x0005b00001f37983 */ /* 0x000f220000300800 */
[----:B--2---:R-:W-:-:S05]  /*16620*/  IADD3 R246, P2, R5, R246, RZ ;  /* 0x000000f605f67210 */ /* 0x004fca0007f5e0ff */
[----:B------:R0:W-:Y:S04]  /*16630*/  STL [R1+0x5e4], R246 ;  /* 0x0005e4f601007387 */ /* 0x0001e80000100800 */
[----:B------:R-:W2:Y:S01]  /*16640*/  LDL.LU R244, [R1+0x584] ;  /* 0x0005840001f47983 */ /* 0x000ea20000300800 */
[----:B---3--:R-:W-:-:S05]  /*16650*/  IMAD.X R250, R2, 0x1, R250, P3 ;  /* 0x0000000102fa7824 */ /* 0x008fca00018e06fa */
[----:B------:R1:W-:Y:S04]  /*16660*/  STL [R1+0x608], R250 ;  /* 0x000608fa01007387 */ /* 0x0003e80000100800 */
[----:B0-----:R-:W3:Y:S01]  /*16670*/  LDL.LU R246, [R1+0x5a8] ;  /* 0x0005a80001f67983 */ /* 0x001ee20000300800 */
[----:B------:R-:W-:-:S03]  /*16680*/  IADD3 R235, P3, R5, R235, RZ ;  /* 0x000000eb05eb7210 */ /* 0x000fc60007f7e0ff */
[----:B-1----:R-:W3:Y:S01]  /*16690*/  LDL.LU R250, [R1+0x57c] ;  /* 0x00057c0001fa7983 */ /* 0x002ee20000300800 */
[----:B----4-:R-:W-:-:S03]  /*166a0*/  IMAD.X R236, R2, 0x1, R236, P4 ;  /* 0x0000000102ec7824 */ /* 0x010fc600020e06ec */
[----:B------:R-:W-:Y:S01]  /*166b0*/  STL [R1+0x5dc], R235 ;  /* 0x0005dceb01007387 */ /* 0x000fe20000100800 */
[----:B------:R-:W-:Y:S01]  /*166c0*/  IADD3 R200, P4, R5, R200, RZ ;  /* 0x000000c805c87210 */ /* 0x000fe20007f9e0ff */
[----:B------:R-:W-:-:S05]  /*166d0*/  IMAD.X R248, R2, 0x1, R248, P5 ;  /* 0x0000000102f87824 */ /* 0x000fca00028e06f8 */
[----:B------:R0:W-:Y:S01]  /*166e0*/  STL [R1+0x5f8], R248 ;  /* 0x0005f8f801007387 */ /* 0x0001e20000100800 */
[----:B------:R-:W-:-:S03]  /*166f0*/  IADD3 R201, P5, R5, R201, RZ ;  /* 0x000000c905c97210 */ /* 0x000fc60007fbe0ff */
[----:B------:R-:W-:Y:S01]  /*16700*/  STL [R1+0x600], R236 ;  /* 0x000600ec01007387 */ /* 0x000fe20000100800 */
[C---:B------:R-:W-:Y:S01]  /*16710*/  IMAD.X R204, R2.reuse, 0x1, R204, P6 ;  /* 0x0000000102cc7824 */ /* 0x040fe200030e06cc */
[----:B------:R-:W-:Y:S02]  /*16720*/  IADD3 R205, P6, R5, R205, RZ ;  /* 0x000000cd05cd7210 */ /* 0x000fe40007fde0ff */
[----:B0-----:R-:W4:Y:S04]  /*16730*/  LDL.LU R248, [R1+0x5a0] ;  /* 0x0005a00001f87983 */ /* 0x001f280000300800 */
[----:B------:R-:W-:Y:S04]  /*16740*/  STL [R1+0x5d4], R200 ;  /* 0x0005d4c801007387 */ /* 0x000fe80000100800 */
[----:B------:R-:W-:Y:S01]  /*16750*/  STL [R1+0x5cc], R201 ;  /* 0x0005ccc901007387 */ /* 0x000fe20000100800 */
[----:B------:R-:W-:-:S03]  /*16760*/  IMAD.X R207, R2, 0x1, R207, P1 ;  /* 0x0000000102cf7824 */ /* 0x000fc600008e06cf */
[----:B------:R-:W-:Y:S01]  /*16770*/  STL [R1+0x5f0], R204 ;  /* 0x0005f0cc01007387 */ /* 0x000fe20000100800 */
[----:B------:R-:W-:Y:S01]  /*16780*/  IADD3 R190, P1, R5, R190, RZ ;  /* 0x000000be05be7210 */ /* 0x000fe20007f3e0ff */
[----:B------:R-:W-:-:S04]  /*16790*/  IMAD.X R209, R2, 0x1, R209, P2 ;  /* 0x0000000102d17824 */ /* 0x000fc800010e06d1 */
[----:B------:R0:W-:Y:S01]  /*167a0*/  STL [R1+0x5bc], R190 ;  /* 0x0005bcbe01007387 */ /* 0x0001e20000100800 */
[----:B------:R-:W-:-:S03]  /*167b0*/  IADD3 R226, P2, R5, R226, RZ ;  /* 0x000000e205e27210 */ /* 0x000fc60007f5e0ff */
[----:B------:R-:W-:Y:S01]  /*167c0*/  STL [R1+0x5c4], R205 ;  /* 0x0005c4cd01007387 */ /* 0x000fe20000100800 */
[----:B------:R-:W-:-:S03]  /*167d0*/  IMAD.X R227, R2, 0x1, R227, P3 ;  /* 0x0000000102e37824 */ /* 0x000fc600018e06e3 */
[----:B0-----:R-:W4:Y:S04]  /*167e0*/  LDL.LU R190, [R1+0x574] ;  /* 0x0005740001be7983 */ /* 0x001f280000300800 */
[----:B------:R-:W-:Y:S01]  /*167f0*/  STL [R1+0x5e8], R207 ;  /* 0x0005e8cf01007387 */ /* 0x000fe20000100800 */
        /* <DEDUP_REMOVED lines=11> */
[----:B------:R-:W-:Y:S04]  /*168b0*/  STL [R1+0x5a4], R238 ;  /* 0x0005a4ee01007387 */ /* 0x000fe80000100800 */
[----:B------:R0:W-:Y:S04]  /*168c0*/  STL [R1+0x59c], R245 ;  /* 0x00059cf501007387 */ /* 0x0001e80000100800 */
[----:B------:R-:W-:Y:S04]  /*168d0*/  STL [R1+0x5c8], R241 ;  /* 0x0005c8f101007387 */ /* 0x000fe80000100800 */
[----:B0-----:R-:W4:Y:S04]  /*168e0*/  LDL.LU R245, [R1+0x598] ;  /* 0x0005980001f57983 */ /* 0x001f280000300800 */
[----:B------:R0:W-:Y:S04]  /*168f0*/  STL [R1+0x5c0], R191 ;  /* 0x0005c0bf01007387 */ /* 0x0001e80000100800 */
[----:B0-----:R-:W4:Y:S01]  /*16900*/  LDL.LU R191, [R1+0x56c] ;  /* 0x00056c0001bf7983 */ /* 0x001f220000300800 */
[----:B------:R-:W-:-:S05]  /*16910*/  IADD3 R247, P6, R5, R247, RZ ;  /* 0x000000f705f77210 */ /* 0x000fca0007fde0ff */
[----:B------:R0:W-:Y:S01]  /*16920*/  STL [R1+0x594], R247 ;  /* 0x000594f701007387 */ /* 0x0001e20000100800 */
[----:B------:R-:W-:-:S03]  /*16930*/  IMAD.X R249, R2, 0x1, R249, P1 ;  /* 0x0000000102f97824 */ /* 0x000fc600008e06f9 */
[----:B0-----:R-:W4:Y:S04]  /*16940*/  LDL.LU R247, [R1+0x590] ;  /* 0x0005900001f77983 */ /* 0x001f280000300800 */
[----:B------:R0:W-:Y:S04]  /*16950*/  STL [R1+0x5b8], R249 ;  /* 0x0005b8f901007387 */ /* 0x0001e80000100800 */
[----:B0-----:R-:W4:Y:S01]  /*16960*/  LDL.LU R249, [R1+0x564] ;  /* 0x0005640001f97983 */ /* 0x001f220000300800 */
[----:B------:R-:W-:Y:S01]  /*16970*/  IADD3 R242, P1, R5, R242, RZ ;  /* 0x000000f205f27210 */ /* 0x000fe20007f3e0ff */
[----:B------:R-:W-:-:S04]  /*16980*/  IMAD.X R243, R2, 0x1, R243, P2 ;  /* 0x0000000102f37824 */ /* 0x000fc800010e06f3 */
[----:B------:R-:W-:Y:S04]  /*16990*/  STL [R1+0x58c], R242 ;  /* 0x00058cf201007387 */ /* 0x000fe80000100800 */
[----:B------:R-:W-:Y:S04]  /*169a0*/  STL [R1+0x5b0], R243 ;  /* 0x0005b0f301007387 */ /* 0x000fe80000100800 */
[----:B------:R-:W4:Y:S01]  /*169b0*/  LDL.LU R235, [R1+0x588] ;  /* 0x0005880001eb7983 */ /* 0x000f220000300800 */
[----:B--2---:R-:W-:-:S05]  /*169c0*/  IADD3 R244, P2, R5, R244, RZ ;  /* 0x000000f405f47210 */ /* 0x004fca0007f5e0ff */
[----:B------:R-:W-:Y:S04]  /*169d0*/  STL [R1+0x584], R244 ;  /* 0x000584f401007387 */ /* 0x000fe80000100800 */
[----:B------:R-:W2:Y:S01]  /*169e0*/  LDL.LU R236, [R1+0x55c] ;  /* 0x00055c0001ec7983 */ /* 0x000ea20000300800 */
[----:B---3--:R-:W-:Y:S01]  /*169f0*/  IMAD.X R246, R2, 0x1, R246, P3 ;  /* 0x0000000102f67824 */ /* 0x008fe200018e06f6 */
[----:B------:R-:W-:-:S04]  /*16a00*/  IADD3 R250, P3, R5, R250, RZ ;  /* 0x000000fa05fa7210 */ /* 0x000fc80007f7e0ff */
[----:B------:R-:W-:Y:S04]  /*16a10*/  STL [R1+0x5a8], R246 ;  /* 0x0005a8f601007387 */ /* 0x000fe80000100800 */
[----:B------:R-:W3:Y:S04]  /*16a20*/  LDL.LU R200, [R1+0x580] ;  /* 0x0005800001c87983 */ /* 0x000ee80000300800 */
[----:B------:R0:W-:Y:S04]  /*16a30*/  STL [R1+0x57c], R250 ;  /* 0x00057cfa01007387 */ /* 0x0001e80000100800 */
[----:B0-----:R-:W3:Y:S04]  /*16a40*/  LDL.LU R250, [R1+0x554] ;  /* 0x0005540001fa7983 */ /* 0x001ee80000300800 */
[----:B------:R-:W3:Y:S04]  /*16a50*/  LDL.LU R201, [R1+0x578] ;  /* 0x0005780001c97983 */ /* 0x000ee80000300800 */
[----:B------:R-:W3:Y:S04]  /*16a60*/  LDL.LU R204, [R1+0x54c] ;  /* 0x00054c0001cc7983 */ /* 0x000ee80000300800 */
[----:B------:R-:W3:Y:S01]  /*16a70*/  LDL.LU R205, [R1+0x570] ;  /* 0x0005700001cd7983 */ /* 0x000ee20000300800 */
[----:B----4-:R-:W-:-:S05]  /*16a80*/  IMAD.X R248, R2, 0x1, R248, P4 ;  /* 0x0000000102f87824 */ /* 0x010fca00020e06f8 */
[----:B------:R0:W-:Y:S04]  /*16a90*/  STL [R1+0x5a0], R248 ;  /* 0x0005a0f801007387 */ /* 0x0001e80000100800 */
[----:B------:R-:W4:Y:S04]  /*16aa0*/  LDL.LU R207, [R1+0x544] ;  /* 0x0005440001cf7983 */ /* 0x000f280000300800 */
[----:B0-----:R-:W4:Y:S04]  /*16ab0*/  LDL.LU R248, [R1+0x568] ;  /* 0x0005680001f87983 */ /* 0x001f280000300800 */
[----:B------:R-:W4:Y:S04]  /*16ac0*/  LDL.LU R209, [R1+0x53c] ;  /* 0x00053c0001d17983 */ /* 0x000f280000300800 */
[----:B------:R-:W4:Y:S04]  /*16ad0*/  LDL.LU R226, [R1+0x560] ;  /* 0x0005600001e27983 */ /* 0x000f280000300800 */
[----:B------:R-:W4:Y:S01]  /*16ae0*/  LDL.LU R227, [R1+0x534] ;  /* 0x0005340001e37983 */ /* 0x000f220000300800 */
[----:B------:R-:W-:-:S05]  /*16af0*/  IADD3 R190, P4, R5, R190, RZ ;  /* 0x000000be05be7210 */ /* 0x000fca0007f9e0ff */
[----:B------:R0:W-:Y:S04]  /*16b00*/  STL [R1+0x574], R190 ;  /* 0x000574be01007387 */ /* 0x0001e80000100800 */
[----:B------:R-:W4:Y:S04]  /*16b10*/  LDL.LU R229, [R1+0x558] ;  /* 0x0005580001e57983 */ /* 0x000f280000300800 */
[----:B------:R-:W4:Y:S04]  /*16b20*/  LDL.LU R237, [R1+0x52c] ;  /* 0x00052c0001ed7983 */ /* 0x000f280000300800 */
[----:B------:R-:W4:Y:S04]  /*16b30*/  LDL.LU R238, [R1+0x550] ;  /* 0x0005500001ee7983 */ /* 0x000f280000300800 */
[----:B------:R-:W4:Y:S04]  /*16b40*/  LDL.LU R241, [R1+0x524] ;  /* 0x0005240001f17983 */ /* 0x000f280000300800 */
[----:B------:R-:W4:Y:S04]  /*16b50*/  LDL.LU R246, [R1+0x548] ;  /* 0x0005480001f67983 */ /* 0x000f280000300800 */
[----:B0-----:R-:W4:Y:S04]  /*16b60*/  LDL.LU R190, [R1+0x51c] ;  /* 0x00051c0001be7983 */ /* 0x001f280000300800 */
[----:B------:R-:W4:Y:S01]  /*16b70*/  LDL.LU R242, [R1+0x540] ;  /* 0x0005400001f27983 */ /* 0x000f220000300800 */
[----:B------:R-:W-:Y:S01]  /*16b80*/  IMAD.X R245, R2, 0x1, R245, P5 ;  /* 0x0000000102f57824 */ /* 0x000fe200028e06f5 */
[----:B------:R-:W-:-:S05]  /*16b90*/  IADD3 R191, P5, R5, R191, RZ ;  /* 0x000000bf05bf7210 */ /* 0x000fca0007fbe0ff */
[----:B------:R0:W-:Y:S04]  /*16ba0*/  STL [R1+0x56c], R191 ;  /* 0x00056cbf01007387 */ /* 0x0001e80000100800 */
[----:B------:R1:W-:Y:S04]  /*16bb0*/  STL [R1+0x598], R245 ;  /* 0x000598f501007387 */ /* 0x0003e80000100800 */
[----:B0-----:R-:W4:Y:S01]  /*16bc0*/  LDL.LU R191, [R1+0x514] ;  /* 0x0005140001bf7983 */ /* 0x001f220000300800 */
[----:B------:R-:W-:-:S03]  /*16bd0*/  IMAD.X R247, R2, 0x1, R247, P6 ;  /* 0x0000000102f77824 */ /* 0x000fc600030e06f7 */
[----:B------:R-:W4:Y:S04]  /*16be0*/  LDL.LU R243, [R1+0x538] ;  /* 0x0005380001f37983 */ /* 0x000f280000300800 */
[----:B------:R-:W4:Y:S04]  /*16bf0*/  LDL.LU R244, [R1+0x50c] ;  /* 0x00050c0001f47983 */ /* 0x000f280000300800 */
[----:B------:R0:W-:Y:S01]  /*16c00*/  STL [R1+0x590], R247 ;  /* 0x000590f701007387 */ /* 0x0001e20000100800 */
[----:B------:R-:W-:-:S03]  /*16c10*/  IADD3 R249, P6, R5, R249, RZ ;  /* 0x000000f905f97210 */ /* 0x000fc60007fde0ff */
[----:B-1----:R-:W4:Y:S04]  /*16c20*/  LDL.LU R245, [R1+0x530] ;  /* 0x0005300001f57983 */ /* 0x002f280000300800 */
[----:B------:R1:W-:Y:S04]  /*16c30*/  STL [R1+0x564], R249 ;  /* 0x000564f901007387 */ /* 0x0003e80000100800 */
[----:B0-----:R-:W4:Y:S04]  /*16c40*/  LDL.LU R247, [R1+0x504] ;  /* 0x0005040001f77983 */ /* 0x001f280000300800 */
[----:B-1----:R-:W4:Y:S01]  /*16c50*/  LDL.LU R249, [R1+0x528] ;  /* 0x0005280001f97983 */ /* 0x002f220000300800 */
[----:B------:R-:W-:-:S05]  /*16c60*/  IMAD.X R235, R2, 0x1, R235, P1 ;  /* 0x0000000102eb7824 */ /* 0x000fca00008e06eb */
[----:B------:R-:W-:Y:S01]  /*16c70*/  STL [R1+0x588], R235 ;  /* 0x000588eb01007387 */ /* 0x000fe20000100800 */
[C---:B--2---:R-:W-:Y:S01]  /*16c80*/  IADD3 R236, P1, R5.reuse, R236, RZ ;  /* 0x000000ec05ec7210 */ /* 0x044fe20007f3e0ff */
[C---:B---3--:R-:W-:Y:S01]  /*16c90*/  IMAD.X R200, R2.reuse, 0x1, R200, P2 ;  /* 0x0000000102c87824 */ /* 0x048fe200010e06c8 */
[----:B------:R-:W-:Y:S01]  /*16ca0*/  IADD3 R250, P2, R5, R250, RZ ;  /* 0x000000fa05fa7210 */ /* 0x000fe20007f5e0ff */
[----:B------:R-:W-:-:S04]  /*16cb0*/  IMAD.X R201, R2, 0x1, R201, P3 ;  /* 0x0000000102c97824 */ /* 0x000fc800018e06c9 */
[----:B------:R0:W-:Y:S01]  /*16cc0*/  STL [R1+0x554], R250 ;  /* 0x000554fa01007387 */ /* 0x0001e20000100800 */
[----:B------:R-:W-:-:S03]  /*16cd0*/  IADD3 R204, P3, R5, R204, RZ ;  /* 0x000000cc05cc7210 */ /* 0x000fc60007f7e0ff */
[----:B------:R-:W-:Y:S01]  /*16ce0*/  STL [R1+0x55c], R236 ;  /* 0x00055cec01007387 */ /* 0x000fe20000100800 */
[----:B------:R-:W-:-:S03]  /*16cf0*/  IMAD.X R205, R2, 0x1, R205, P4 ;  /* 0x0000000102cd7824 */ /* 0x000fc600020e06cd */
[----:B0-----:R-:W2:Y:S04]  /*16d00*/  LDL.LU R250, [R1+0x4fc] ;  /* 0x0004fc0001fa7983 */ /* 0x001ea80000300800 */
[----:B------:R-:W-:Y:S04]  /*16d10*/  STL [R1+0x580], R200 ;  /* 0x000580c801007387 */ /* 0x000fe80000100800 */
[----:B------:R-:W-:Y:S04]  /*16d20*/  STL [R1+0x578], R201 ;  /* 0x000578c901007387 */ /* 0x000fe80000100800 */
[----:B------:R-:W-:Y:S01]  /*16d30*/  STL [R1+0x54c], R204 ;  /* 0x00054ccc01007387 */ /* 0x000fe20000100800 */
[C---:B----4-:R-:W-:Y:S01]  /*16d40*/  IADD3 R207, P4, R5.reuse, R207, RZ ;  /* 0x000000cf05cf7210 */ /* 0x050fe20007f9e0ff */
[----:B------:R-:W-:Y:S01]  /*16d50*/  IMAD.X R248, R2, 0x1, R248, P5 ;  /* 0x0000000102f87824 */ /* 0x000fe200028e06f8 */
[----:B------:R-:W-:-:S04]  /*16d60*/  IADD3 R209, P5, R5, R209, RZ ;  /* 0x000000d105d17210 */ /* 0x000fc80007fbe0ff */
[----:B------:R0:W-:Y:S01]  /*16d70*/  STL [R1+0x568], R248 ;  /* 0x000568f801007387 */ /* 0x0001e20000100800 */
[----:B------:R-:W-:-:S03]  /*16d80*/  IMAD.X R226, R2, 0x1, R226, P6 ;  /* 0x0000000102e27824 */ /* 0x000fc600030e06e2 */
[----:B------:R-:W-:Y:S01]  /*16d90*/  STL [R1+0x570], R205 ;  /* 0x000570cd01007387 */ /* 0x000fe20000100800 */
[----:B------:R-:W-:-:S03]  /*16da0*/  IADD3 R227, P6, R5, R227, RZ ;  /* 0x000000e305e37210 */ /* 0x000fc60007fde0ff */
[----:B0-----:R-:W3:Y:S04]  /*16db0*/  LDL.LU R248, [R1+0x520] ;  /* 0x0005200001f87983 */ /* 0x001ee80000300800 */
[----:B------:R-:W-:Y:S04]  /*16dc0*/  STL [R1+0x544], R207 ;  /* 0x000544cf01007387 */ /* 0x000fe80000100800 */
        /* <DEDUP_REMOVED lines=12> */
[----:B------:R0:W-:Y:S04]  /*16e90*/  STL [R1+0x548], R246 ;  /* 0x000548f601007387 */ /* 0x0001e80000100800 */
[----:B------:R-:W-:Y:S01]  /*16ea0*/  STL [R1+0x524], R241 ;  /* 0x000524f101007387 */ /* 0x000fe20000100800 */
[----:B------:R-:W-:-:S03]  /*16eb0*/  IMAD.X R242, R2, 0x1, R242, P4 ;  /* 0x0000000102f27824 */ /* 0x000fc600020e06f2 */
[----:B0-----:R-:W4:Y:S04]  /*16ec0*/  LDL.LU R246, [R1+0x4f4] ;  /* 0x0004f40001f67983 */ /* 0x001f280000300800 */
[----:B------:R0:W-:Y:S04]  /*16ed0*/  STL [R1+0x51c], R190 ;  /* 0x00051cbe01007387 */ /* 0x0001e80000100800 */
[----:B0-----:R-:W4:Y:S01]  /*16ee0*/  LDL.LU R190, [R1+0x518] ;  /* 0x0005180001be7983 */ /* 0x001f220000300800 */
[----:B------:R-:W-:Y:S01]  /*16ef0*/  IADD3 R191, P4, R5, R191, RZ ;  /* 0x000000bf05bf7210 */ /* 0x000fe20007f9e0ff */
[----:B------:R-:W-:-:S04]  /*16f00*/  IMAD.X R243, R2, 0x1, R243, P5 ;  /* 0x0000000102f37824 */ /* 0x000fc800028e06f3 */
[----:B------:R0:W-:Y:S01]  /*16f10*/  STL [R1+0x514], R191 ;  /* 0x000514bf01007387 */ /* 0x0001e20000100800 */
[----:B------:R-:W-:-:S03]  /*16f20*/  IADD3 R244, P5, R5, R244, RZ ;  /* 0x000000f405f47210 */ /* 0x000fc60007fbe0ff */
[----:B0-----:R-:W4:Y:S01]  /*16f30*/  LDL.LU R191, [R1+0x4ec] ;  /* 0x0004ec0001bf7983 */ /* 0x001f220000300800 */
[----:B------:R-:W-:-:S03]  /*16f40*/  IMAD.X R245, R2, 0x1, R245, P6 ;  /* 0x0000000102f57824 */ /* 0x000fc600030e06f5 */
[----:B------:R-:W-:Y:S04]  /*16f50*/  STL [R1+0x540], R242 ;  /* 0x000540f201007387 */ /* 0x000fe80000100800 */
[----:B------:R-:W-:Y:S01]  /*16f60*/  STL [R1+0x538], R243 ;  /* 0x000538f301007387 */ /* 0x000fe20000100800 */
[----:B------:R-:W-:-:S03]  /*16f70*/  IADD3 R247, P6, R5, R247, RZ ;  /* 0x000000f705f77210 */ /* 0x000fc60007fde0ff */
[----:B------:R-:W-:Y:S01]  /*16f80*/  STL [R1+0x50c], R244 ;  /* 0x00050cf401007387 */ /* 0x000fe20000100800 */
[----:B------:R-:W-:-:S03]  /*16f90*/  IMAD.X R249, R2, 0x1, R249, P1 ;  /* 0x0000000102f97824 */ /* 0x000fc600008e06f9 */
        /* <DEDUP_REMOVED lines=13> */
[----:B0-----:R-:W2:Y:S04]  /*17070*/  LDL.LU R250, [R1+0x4f0] ;  /* 0x0004f00001fa7983 */ /* 0x001ea80000300800 */
[----:B------:R-:W2:Y:S04]  /*17080*/  LDL.LU R207, [R1+0x4c4] ;  /* 0x0004c40001cf7983 */ /* 0x000ea80000300800 */
[----:B------:R-:W2:Y:S04]  /*17090*/  LDL.LU R209, [R1+0x4e8] ;  /* 0x0004e80001d17983 */ /* 0x000ea80000300800 */
[----:B------:R-:W2:Y:S01]  /*170a0*/  LDL.LU R226, [R1+0x4bc] ;  /* 0x0004bc0001e27983 */ /* 0x000ea20000300800 */
[----:B---3--:R-:W-:-:S05]  /*170b0*/  IMAD.X R248, R2, 0x1, R248, P2 ;  /* 0x0000000102f87824 */ /* 0x008fca00010e06f8 */
[----:B------:R0:W-:Y:S04]  /*170c0*/  STL [R1+0x520], R248 ;  /* 0x000520f801007387 */ /* 0x0001e80000100800 */
[----:B------:R-:W3:Y:S04]  /*170d0*/  LDL.LU R227, [R1+0x4e0] ;  /* 0x0004e00001e37983 */ /* 0x000ee80000300800 */
[----:B------:R-:W3:Y:S04]  /*170e0*/  LDL.LU R229, [R1+0x4b4] ;  /* 0x0004b40001e57983 */ /* 0x000ee80000300800 */
[----:B------:R-:W3:Y:S04]  /*170f0*/  LDL.LU R237, [R1+0x4d8] ;  /* 0x0004d80001ed7983 */ /* 0x000ee80000300800 */
[----:B------:R-:W3:Y:S04]  /*17100*/  LDL.LU R238, [R1+0x4ac] ;  /* 0x0004ac0001ee7983 */ /* 0x000ee80000300800 */
[----:B------:R-:W3:Y:S04]  /*17110*/  LDL.LU R247, [R1+0x4d0] ;  /* 0x0004d00001f77983 */ /* 0x000ee80000300800 */
[----:B0-----:R-:W3:Y:S04]  /*17120*/  LDL.LU R248, [R1+0x4a4] ;  /* 0x0004a40001f87983 */ /* 0x001ee80000300800 */
[----:B------:R-:W3:Y:S01]  /*17130*/  LDL.LU R241, [R1+0x4c8] ;  /* 0x0004c80001f17983 */ /* 0x000ee20000300800 */
[----:B----4-:R-:W-:Y:S01]  /*17140*/  IADD3 R246, P2, R5, R246, RZ ;  /* 0x000000f605f67210 */ /* 0x010fe20007f5e0ff */
[----:B------:R-:W-:-:S05]  /*17150*/  IMAD.X R190, R2, 0x1, R190, P3 ;  /* 0x0000000102be7824 */ /* 0x000fca00018e06be */
[----:B------:R0:W-:Y:S04]  /*17160*/  STL [R1+0x518], R190 ;  /* 0x000518be01007387 */ /* 0x0001e80000100800 */
        /* <DEDUP_REMOVED lines=8> */
[----:B-1----:R-:W4:Y:S01]  /*171f0*/  LDL.LU R246, [R1+0x4b0] ;  /* 0x0004b00001f67983 */ /* 0x002f220000300800 */
[----:B------:R-:W-:-:S03]  /*17200*/  IMAD.X R234, R2, 0x1, R234, P4 ;  /* 0x0000000102ea7824 */ /* 0x000fc600020e06ea */
[----:B0-----:R-:W4:Y:S04]  /*17210*/  LDL.LU R191, [R1+0x484] ;  /* 0x0004840001bf7983 */ /* 0x001f280000300800 */
[----:B------:R-:W-:Y:S01]  /*17220*/  STL [R1+0x510], R234 ;  /* 0x000510ea01007387 */ /* 0x000fe20000100800 */
[C---:B------:R-:W-:Y:S01]  /*17230*/  IADD3 R235, P4, R5.reuse, R235, RZ ;  /* 0x000000eb05eb7210 */ /* 0x040fe20007f9e0ff */
[----:B------:R-:W-:Y:S01]  /*17240*/  IMAD.X R236, R2, 0x1, R236, P5 ;  /* 0x0000000102ec7824 */ /* 0x000fe200028e06ec */
[----:B------:R-:W-:-:S05]  /*17250*/  IADD3 R249, P5, R5, R249, RZ ;  /* 0x000000f905f97210 */ /* 0x000fca0007fbe0ff */
        /* <DEDUP_REMOVED lines=8> */
[----:B------:R-:W-:Y:S01]  /*172e0*/  STL [R1+0x4d4], R201 ;  /* 0x0004d4c901007387 */ /* 0x000fe20000100800 */
[C---:B--2---:R-:W-:Y:S01]  /*172f0*/  IADD3 R205, P1, R5.reuse, R205, RZ ;  /* 0x000000cd05cd7210 */ /* 0x044fe20007f3e0ff */
[----:B------:R-:W-:Y:S01]  /*17300*/  IMAD.X R250, R2, 0x1, R250, P2 ;  /* 0x0000000102fa7824 */ /* 0x000fe200010e06fa */
[----:B------:R-:W-:-:S04]  /*17310*/  IADD3 R207, P2, R5, R207, RZ ;  /* 0x000000cf05cf7210 */ /* 0x000fc80007f5e0ff */
[----:B------:R0:W-:Y:S01]  /*17320*/  STL [R1+0x4f0], R250 ;  /* 0x0004f0fa01007387 */ /* 0x0001e20000100800 */
[----:B------:R-:W-:-:S03]  /*17330*/  IMAD.X R209, R2, 0x1, R209, P3 ;  /* 0x0000000102d17824 */ /* 0x000fc600018e06d1 */
[----:B------:R-:W-:Y:S01]  /*17340*/  STL [R1+0x4f8], R204 ;  /* 0x0004f8cc01007387 */ /* 0x000fe20000100800 */
[----:B------:R-:W-:-:S03]  /*17350*/  IADD3 R226, P3, R5, R226, RZ ;  /* 0x000000e205e27210 */ /* 0x000fc60007f7e0ff */
[----:B0-----:R-:W2:Y:S04]  /*17360*/  LDL.LU R250, [R1+0x47c] ;  /* 0x00047c0001fa7983 */ /* 0x001ea80000300800 */
[----:B------:R-:W-:Y:S04]  /*17370*/  STL [R1+0x4cc], R205 ;  /* 0x0004cccd01007387 */ /* 0x000fe80000100800 */
[----:B------:R-:W-:Y:S04]  /*17380*/  STL [R1+0x4c4], R207 ;  /* 0x0004c4cf01007387 */ /* 0x000fe80000100800 */
[----:B------:R-:W-:Y:S01]  /*17390*/  STL [R1+0x4e8], R209 ;  /* 0x0004e8d101007387 */ /* 0x000fe20000100800 */
[----:B---3--:R-:W-:-:S03]  /*173a0*/  IMAD.X R227, R2, 0x1, R227, P4 ;  /* 0x0000000102e37824 */ /* 0x008fc600020e06e3 */
        /* <DEDUP_REMOVED lines=9> */
[----:B------:R0:W-:Y:S04]  /*17440*/  STL [R1+0x4d0], R247 ;  /* 0x0004d0f701007387 */ /* 0x0001e80000100800 */
[----:B------:R-:W-:Y:S01]  /*17450*/  STL [R1+0x4ac], R238 ;  /* 0x0004acee01007387 */ /* 0x000fe20000100800 */
[----:B------:R-:W-:-:S03]  /*17460*/  IMAD.X R241, R2, 0x1, R241, P1 ;  /* 0x0000000102f17824 */ /* 0x000fc600008e06f1 */
[----:B0-----:R-:W3:Y:S04]  /*17470*/  LDL.LU R247, [R1+0x4a0] ;  /* 0x0004a00001f77983 */ /* 0x001ee80000300800 */
[----:B------:R0:W-:Y:S04]  /*17480*/  STL [R1+0x4a4], R248 ;  /* 0x0004a4f801007387 */ /* 0x0001e80000100800 */
[----:B0-----:R-:W3:Y:S01]  /*17490*/  LDL.LU R248, [R1+0x474] ;  /* 0x0004740001f87983 */ /* 0x001ee20000300800 */
[----:B----4-:R-:W-:Y:S01]  /*174a0*/  IADD3 R190, P1, R5, R190, RZ ;  /* 0x000000be05be7210 */ /* 0x010fe20007f3e0ff */
[----:B------:R-:W-:-:S04]  /*174b0*/  IMAD.X R242, R2, 0x1, R242, P2 ;  /* 0x0000000102f27824 */ /* 0x000fc800010e06f2 */
[----:B------:R0:W-:Y:S01]  /*174c0*/  STL [R1+0x49c], R190 ;  /* 0x00049cbe01007387 */ /* 0x0001e20000100800 */
[C---:B------:R-:W-:Y:S01]  /*174d0*/  IADD3 R243, P2, R5.reuse, R243, RZ ;  /* 0x000000f305f37210 */ /* 0x040fe20007f5e0ff */
[----:B------:R-:W-:Y:S02]  /*174e0*/  IMAD.X R244, R2, 0x1, R244, P3 ;  /* 0x0000000102f47824 */ /* 0x000fe400018e06f4 */
[----:B0-----:R-:W4:Y:S04]  /*174f0*/  LDL.LU R190, [R1+0x498] ;  /* 0x0004980001be7983 */ /* 0x001f280000300800 */
[----:B------:R-:W-:Y:S04]  /*17500*/  STL [R1+0x4c8], R241 ;  /* 0x0004c8f101007387 */ /* 0x000fe80000100800 */
[----:B------:R-:W-:Y:S01]  /*17510*/  STL [R1+0x4c0], R242 ;  /* 0x0004c0f201007387 */ /* 0x000fe20000100800 */
[----:B------:R-:W-:-:S03]  /*17520*/  IADD3 R245, P3, R5, R245, RZ ;  /* 0x000000f505f57210 */ /* 0x000fc60007f7e0ff */
        /* <DEDUP_REMOVED lines=28> */
[----:B0-----:R-:W2:Y:S04]  /*176f0*/  LDL.LU R250, [R1+0x450] ;  /* 0x0004500001fa7983 */ /* 0x001ea80000300800 */
[----:B------:R-:W2:Y:S01]  /*17700*/  LDL.LU R241, [R1+0x834] ;  /* 0x0008340001f17983 */ /* 0x000ea20000300800 */
[----:B---3--:R-:W-:Y:S01]  /*17710*/  IMAD.X R247, R2, 0x1, R247, P6 ;  /* 0x0000000102f77824 */ /* 0x008fe200030e06f7 */
[----:B------:R-:W-:-:S05]  /*17720*/  IADD3 R248, P6, R5, R248, RZ ;  /* 0x000000f805f87210 */ /* 0x000fca0007fde0ff */
[----:B------:R0:W-:Y:S04]  /*17730*/  STL [R1+0x474], R248 ;  /* 0x000474f801007387 */ /* 0x0001e80000100800 */
        /* <DEDUP_REMOVED lines=8> */
[----:B-1----:R-:W4:Y:S04]  /*177c0*/  LDL.LU R247, [R1+0x820] ;  /* 0x0008200001f77983 */ /* 0x002f280000300800 */
[----:B0-----:R-:W4:Y:S01]  /*177d0*/  LDL.LU R190, [R1+0x430] ;  /* 0x0004300001be7983 */ /* 0x001f220000300800 */
[----:B------:R-:W-:-:S05]  /*177e0*/  IADD3 R234, P1, R5, R234, RZ ;  /* 0x000000ea05ea7210 */ /* 0x000fca0007f3e0ff */
[----:B------:R-:W-:Y:S01]  /*177f0*/  STL [R1+0x46c], R234 ;  /* 0x00046cea01007387 */ /* 0x000fe20000100800 */
[C---:B------:R-:W-:Y:S01]  /*17800*/  IMAD.X R235, R2.reuse, 0x1, R235, P2 ;  /* 0x0000000102eb7824 */ /* 0x040fe200010e06eb */
[----:B------:R-:W-:Y:S01]  /*17810*/  IADD3 R236, P2, R5, R236, RZ ;  /* 0x000000ec05ec7210 */ /* 0x000fe20007f5e0ff */
[----:B------:R-:W-:-:S05]  /*17820*/  IMAD.X R191, R2, 0x1, R191, P3 ;  /* 0x0000000102bf7824 */ /* 0x000fca00018e06bf */
[----:B------:R0:W-:Y:S01]  /*17830*/  STL [R1+0x488], R191 ;  /* 0x000488bf01007387 */ /* 0x0001e20000100800 */
[----:B------:R-:W-:-:S03]  /*17840*/  IADD3 R200, P3, R5, R200, RZ ;  /* 0x000000c805c87210 */ /* 0x000fc60007f7e0ff */
[----:B------:R-:W-:Y:S01]  /*17850*/  STL [R1+0x490], R235 ;  /* 0x000490eb01007387 */ /* 0x000fe20000100800 */
[----:B------:R-:W-:-:S03]  /*17860*/  IMAD.X R201, R2, 0x1, R201, P4 ;  /* 0x0000000102c97824 */ /* 0x000fc600020e06c9 */
[----:B0-----:R-:W4:Y:S01]  /*17870*/  LDL.LU R191, [R1+0x41c] ;  /* 0x00041c0001bf7983 */ /* 0x001f220000300800 */
[----:B------:R-:W-:-:S03]  /*17880*/  IADD3 R204, P4, R5, R204, RZ ;  /* 0x000000cc05cc7210 */ /* 0x000fc60007f9e0ff */
[----:B------:R-:W-:Y:S01]  /*17890*/  STL [R1+0x464], R236 ;  /* 0x000464ec01007387 */ /* 0x000fe20000100800 */
[----:B------:R-:W-:-:S03]  /*178a0*/  IMAD.X R205, R2, 0x1, R205, P5 ;  /* 0x0000000102cd7824 */ /* 0x000fc600028e06cd */
        /* <DEDUP_REMOVED lines=23> */
[----:B------:R-:W-:Y:S01]  /*17a20*/  STL [R1+0x458], R238 ;  /* 0x000458ee01007387 */ /* 0x000fe20000100800 */
[----:B------:R-:W-:-:S03]  /*17a30*/  IADD3 R241, P4, R241, UR9, RZ ;  /* 0x00000009f1f17c10 */ /* 0x000fc6000ff9e0ff */
[----:B0-----:R-:W2:Y:S04]  /*17a40*/  LDL.LU R246, [R1+0x414] ;  /* 0x0004140001f67983 */ /* 0x001ea80000300800 */
[----:B------:R0:W-:Y:S04]  /*17a50*/  STL [R1+0x450], R250 ;  /* 0x000450fa01007387 */ /* 0x0001e80000100800 */
[----:B0-----:R-:W2:Y:S01]  /*17a60*/  LDL.LU R250, [R1+0x830] ;  /* 0x0008300001fa7983 */ /* 0x001ea20000300800 */
[----:B---3--:R-:W-:Y:S01]  /*17a70*/  IMAD.X R248, R2, 0x1, R248, P5 ;  /* 0x0000000102f87824 */ /* 0x008fe200028e06f8 */
[----:B------:R-:W-:-:S04]  /*17a80*/  IADD3 R242, P5, R242, UR9, RZ ;  /* 0x00000009f2f27c10 */ /* 0x000fc8000ffbe0ff */
[----:B------:R0:W-:Y:S01]  /*17a90*/  STL [R1+0x448], R248 ;  /* 0x000448f801007387 */ /* 0x0001e20000100800 */
[----:B------:R-:W-:Y:S01]  /*17aa0*/  IMAD.X R243, R2, 0x1, R243, P6 ;  /* 0x0000000102f37824 */ /* 0x000fe200030e06f3 */
[----:B------:R-:W-:Y:S02]  /*17ab0*/  IADD3 R244, P6, R244, UR9, RZ ;  /* 0x00000009f4f47c10 */ /* 0x000fe4000ffde0ff */
[----:B0-----:R-:W3:Y:S04]  /*17ac0*/  LDL.LU R248, [R1+0x40c] ;  /* 0x00040c0001f87983 */ /* 0x001ee80000300800 */
[----:B------:R-:W-:Y:S04]  /*17ad0*/  STL [R1+0x834], R241 ;  /* 0x000834f101007387 */ /* 0x000fe80000100800 */
[----:B------:R-:W-:Y:S01]  /*17ae0*/  STL [R1+0x82c], R242 ;  /* 0x00082cf201007387 */ /* 0x000fe20000100800 */
[----:B----4-:R-:W-:-:S03]  /*17af0*/  IMAD.X R245, R2, 0x1, R245, P1 ;  /* 0x0000000102f57824 */ /* 0x010fc600008e06f5 */
[----:B------:R-:W-:Y:S01]  /*17b00*/  STL [R1+0x440], R243 ;  /* 0x000440f301007387 */ /* 0x000fe20000100800 */
[----:B------:R-:W-:-:S03]  /*17b10*/  IADD3 R247, P1, R247, UR9, RZ ;  /* 0x00000009f7f77c10 */ /* 0x000fc6000ff3e0ff */
        /* <DEDUP_REMOVED lines=12> */
[----:B------:R-:W-:-:S05]  /*17be0*/  IADD3 R191, P2, R191, UR9, RZ ;  /* 0x00000009bfbf7c10 */ /* 0x000fca000ff5e0ff */
        /* <DEDUP_REMOVED lines=15> */
[----:B--2---:R-:W-:-:S02]  /*17ce0*/  IADD3 R246, P3, R246, UR9, RZ ;  /* 0x00000009f6f67c10 */ /* 0x004fc4000ff7e0ff */
[----:B------:R-:W-:-:S05]  /*17cf0*/  IADD3.X R250, R250, UR42, RZ, P4, !PT ;  /* 0x0000002afafa7c10 */ /* 0x000fca000a7fe4ff */
[----:B------:R0:W-:Y:S04]  /*17d00*/  STL [R1+0x830], R250 ;  /* 0x000830fa01007387 */ /* 0x0001e80000100800 */
[----:B------:R1:W-:Y:S04]  /*17d10*/  STL [R1+0x414], R246 ;  /* 0x000414f601007387 */ /* 0x0003e80000100800 */
[----:B0-----:R-:W2:Y:S04]  /*17d20*/  LDL.LU R250, [R1+0x3b8] ;  /* 0x0003b80001fa7983 */ /* 0x001ea80000300800 */
[----:B------:R-:W2:Y:S04]  /*17d30*/  LDL.LU R242, [R1+0x3dc] ;  /* 0x0003dc0001f27983 */ /* 0x000ea80000300800 */
[----:B------:R-:W2:Y:S04]  /*17d40*/  LDL.LU R243, [R1+0x3b0] ;  /* 0x0003b00001f37983 */ /* 0x000ea80000300800 */
[----:B------:R-:W2:Y:S01]  /*17d50*/  LDL.LU R244, [R1+0x3d4] ;  /* 0x0003d40001f47983 */ /* 0x000ea20000300800 */
[----:B---3--:R-:W-:-:S05]  /*17d60*/  IADD3 R248, P4, R248, UR9, RZ ;  /* 0x00000009f8f87c10 */ /* 0x008fca000ff9e0ff */
[----:B------:R0:W-:Y:S04]  /*17d70*/  STL [R1+0x40c], R248 ;  /* 0x00040cf801007387 */ /* 0x0001e80000100800 */
[----:B------:R-:W3:Y:S04]  /*17d80*/  LDL.LU R245, [R1+0x3a8] ;  /* 0x0003a80001f57983 */ /* 0x000ee80000300800 */
[----:B-1----:R-:W3:Y:S04]  /*17d90*/  LDL.LU R246, [R1+0x3cc] ;  /* 0x0003cc0001f67983 */ /* 0x002ee80000300800 */
[----:B0-----:R-:W3:Y:S01]  /*17da0*/  LDL.LU R248, [R1+0x3a0] ;  /* 0x0003a00001f87983 */ /* 0x001ee20000300800 */
[----:B----4-:R-:W-:-:S05]  /*17db0*/  IADD3.X R234, R234, UR42, RZ, P5, !PT ;  /* 0x0000002aeaea7c10 */ /* 0x010fca000affe4ff */
[----:B------:R-:W-:Y:S01]  /*17dc0*/  STL [R1+0x424], R234 ;  /* 0x000424ea01007387 */ /* 0x000fe20000100800 */
[----:B------:R-:W-:Y:S02]  /*17dd0*/  IADD3 R235, P5, R235, UR9, RZ ;  /* 0x00000009ebeb7c10 */ /* 0x000fe4000ffbe0ff */
[----:B------:R-:W-:Y:S02]  /*17de0*/  IADD3.X R236, R236, UR42, RZ, P6, !PT ;  /* 0x0000002aecec7c10 */ /* 0x000fe4000b7fe4ff */
[----:B------:R-:W-:-:S05]  /*17df0*/  IADD3 R190, P6, R190, UR9, RZ ;  /* 0x00000009bebe7c10 */ /* 0x000fca000ffde0ff */
[----:B------:R0:W-:Y:S01]  /*17e00*/  STL [R1+0x3fc], R190 ;  /* 0x0003fcbe01007387 */ /* 0x0001e20000100800 */
[----:B------:R-:W-:-:S03]  /*17e10*/  IADD3.X R200, R200, UR42, RZ, P1, !PT ;  /* 0x0000002ac8c87c10 */ /* 0x000fc60008ffe4ff */
[----:B------:R-:W-:Y:S01]  /*17e20*/  STL [R1+0x404], R235 ;  /* 0x000404eb01007387 */ /* 0x000fe20000100800 */
[----:B------:R-:W-:Y:S02]  /*17e30*/  IADD3 R201, P1, R201, UR9, RZ ;  /* 0x00000009c9c97c10 */ /* 0x000fe4000ff3e0ff */
[----:B------:R-:W-:Y:S01]  /*17e40*/  IADD3.X R204, R204, UR42, RZ, P2, !PT ;  /* 0x0000002acccc7c10 */ /* 0x000fe200097fe4ff */
[----:B0-----:R-:W4:Y:S04]  /*17e50*/  LDL.LU R190, [R1+0x3c4] ;  /* 0x0003c40001be7983 */ /* 0x001f280000300800 */
[----:B------:R-:W-:Y:S04]  /*17e60*/  STL [R1+0x824], R236 ;  /* 0x000824ec01007387 */ /* 0x000fe80000100800 */
[----:B------:R-:W-:Y:S04]  /*17e70*/  STL [R1+0x420], R200 ;  /* 0x000420c801007387 */ /* 0x000fe80000100800 */
[----:B------:R-:W-:Y:S01]  /*17e80*/  STL [R1+0x3f4], R201 ;  /* 0x0003f4c901007387 */ /* 0x000fe20000100800 */
[----:B------:R-:W-:-:S02]  /*17e90*/  IADD3.X R191, R191, UR42, RZ, P3, !PT ;  /* 0x0000002abfbf7c10 */ /* 0x000fc40009ffe4ff */
[----:B------:R-:W-:-:S03]  /*17ea0*/  IADD3 R205, P2, R205, UR9, RZ ;  /* 0x00000009cdcd7c10 */ /* 0x000fc6000ff5e0ff */
[----:B------:R0:W-:Y:S01]  /*17eb0*/  STL [R1+0x410], R191 ;  /* 0x000410bf01007387 */ /* 0x0001e20000100800 */
[----:B------:R-:W-:-:S03]  /*17ec0*/  IADD3 R207, P3, R207, UR9, RZ ;  /* 0x00000009cfcf7c10 */ /* 0x000fc6000ff7e0ff */
[----:B------:R-:W-:Y:S01]  /*17ed0*/  STL [R1+0x418], R204 ;  /* 0x000418cc01007387 */ /* 0x000fe20000100800 */
[----:B------:R-:W-:Y:S02]  /*17ee0*/  IADD3.X R209, R209, UR42, RZ, P4, !PT ;  /* 0x0000002ad1d17c10 */ /* 0x000fe4000a7fe4ff */
[----:B------:R-:W-:Y:S01]  /*17ef0*/  IADD3 R226, P4, R226, UR9, RZ ;  /* 0x00000009e2e27c10 */ /* 0x000fe2000ff9e0ff */
[----:B0-----:R-:W4:Y:S04]  /*17f00*/  LDL.LU R191, [R1+0x398] ;  /* 0x0003980001bf7983 */ /* 0x001f280000300800 */
[----:B------:R-:W-:Y:S01]  /*17f10*/  STL [R1+0x3e8], R205 ;  /* 0x0003e8cd01007387 */ /* 0x000fe20000100800 */
[----:B------:R-:W-:-:S03]  /*17f20*/  IADD3.X R227, R227, UR42, RZ, P5, !PT ;  /* 0x0000002ae3e37c10 */ /* 0x000fc6000affe4ff */
[----:B------:R-:W-:Y:S01]  /*17f30*/  STL [R1+0x3e0], R207 ;  /* 0x0003e0cf01007387 */ /* 0x000fe20000100800 */
[----:B------:R-:W-:-:S03]  /*17f40*/  IADD3 R229, P5, R229, UR9, RZ ;  /* 0x00000009e5e57c10 */ /* 0x000fc6000ffbe0ff */
        /* <DEDUP_REMOVED lines=8> */
[----:B------:R-:W-:Y:S04]  /*17fd0*/  STL [R1+0x3f8], R237 ;  /* 0x0003f8ed01007387 */ /* 0x000fe80000100800 */
[----:B------:R0:W-:Y:S04]  /*17fe0*/  STL [R1+0x3f0], R247 ;  /* 0x0003f0f701007387 */ /* 0x0001e80000100800 */
[----:B------:R-:W-:Y:S04]  /*17ff0*/  STL [R1+0x3c8], R238 ;  /* 0x0003c8ee01007387 */ /* 0x000fe80000100800 */
[----:B0-----:R-:W4:Y:S04]  /*18000*/  LDL.LU R247, [R1+0x3bc] ;  /* 0x0003bc0001f77983 */ /* 0x001f280000300800 */
[----:B------:R0:W-:Y:S04]  /*18010*/  STL [R1+0x3c0], R249 ;  /* 0x0003c0f901007387 */ /* 0x0001e80000100800 */
[----:B0-----:R-:W4:Y:S01]  /*18020*/  LDL.LU R249, [R1+0x390] ;  /* 0x0003900001f97983 */ /* 0x001f220000300800 */
[----:B------:R-:W-:-:S02]  /*18030*/  IADD3.X R241, R241, UR42, RZ, P2, !PT ;  /* 0x0000002af1f17c10 */ /* 0x000fc400097fe4ff */
[----:B--2---:R-:W-:Y:S02]  /*18040*/  IADD3 R250, P2, R250, UR9, RZ ;  /* 0x00000009fafa7c10 */ /* 0x004fe4000ff5e0ff */
[----:B------:R-:W-:-:S03]  /*18050*/  IADD3.X R242, R242, UR42, RZ, P3, !PT ;  /* 0x0000002af2f27c10 */ /* 0x000fc60009ffe4ff */
[----:B------:R0:W-:Y:S01]  /*18060*/  STL [R1+0x3b8], R250 ;  /* 0x0003b8fa01007387 */ /* 0x0001e20000100800 */
[----:B------:R-:W-:Y:S02]  /*18070*/  IADD3 R243, P3, R243, UR9, RZ ;  /* 0x00000009f3f37c10 */ /* 0x000fe4000ff7e0ff */
[----:B------:R-:W-:Y:S01]  /*18080*/  IADD3.X R244, R244, UR42, RZ, P4, !PT ;  /* 0x0000002af4f47c10 */ /* 0x000fe2000a7fe4ff */
[----:B0-----:R-:W2:Y:S04]  /*18090*/  LDL.LU R250, [R1+0x3b4] ;  /* 0x0003b40001fa7983 */ /* 0x001ea80000300800 */
[----:B------:R-:W-:Y:S04]  /*180a0*/  STL [R1+0x3e4], R241 ;  /* 0x0003e4f101007387 */ /* 0x000fe80000100800 */
[----:B------:R-:W-:Y:S04]  /*180b0*/  STL [R1+0x3dc], R242 ;  /* 0x0003dcf201007387 */ /* 0x000fe80000100800 */
[----:B------:R-:W-:Y:S01]  /*180c0*/  STL [R1+0x3b0], R243 ;  /* 0x0003b0f301007387 */ /* 0x000fe20000100800 */
[----:B---3--:R-:W-:-:S03]  /*180d0*/  IADD3 R245, P4, R245, UR9, RZ ;  /* 0x00000009f5f57c10 */ /* 0x008fc6000ff9e0ff */
[----:B------:R-:W-:Y:S01]  /*180e0*/  STL [R1+0x3d4], R244 ;  /* 0x0003d4f401007387 */ /* 0x000fe20000100800 */
[----:B------:R-:W-:-:S03]  /*180f0*/  IADD3.X R246, R246, UR42, RZ, P5, !PT ;  /* 0x0000002af6f67c10 */ /* 0x000fc6000affe4ff */
[----:B------:R-:W3:Y:S01]  /*18100*/  LDL.LU R234, [R1+0x388] ;  /* 0x0003880001ea7983 */ /* 0x000ee20000300800 */
[----:B------:R-:W-:-:S03]  /*18110*/  IADD3 R248, P5, R248, UR9, RZ ;  /* 0x00000009f8f87c10 */ /* 0x000fc6000ffbe0ff */
[----:B------:R-:W-:Y:S04]  /*18120*/  STL [R1+0x3a8], R245 ;  /* 0x0003a8f501007387 */ /* 0x000fe80000100800 */
[----:B------:R-:W3:Y:S04]  /*18130*/  LDL.LU R235, [R1+0x3ac] ;  /* 0x0003ac0001eb7983 */ /* 0x000ee80000300800 */
[----:B------:R-:W-:Y:S04]  /*18140*/  STL [R1+0x3cc], R246 ;  /* 0x0003ccf601007387 */ /* 0x000fe80000100800 */
[----:B------:R-:W3:Y:S04]  /*18150*/  LDL.LU R236, [R1+0x380] ;  /* 0x0003800001ec7983 */ /* 0x000ee80000300800 */
[----:B------:R-:W-:Y:S04]  /*18160*/  STL [R1+0x3a0], R248 ;  /* 0x0003a0f801007387 */ /* 0x000fe80000100800 */
[----:B------:R-:W3:Y:S04]  /*18170*/  LDL.LU R200, [R1+0x3a4] ;  /* 0x0003a40001c87983 */ /* 0x000ee80000300800 */
[----:B------:R-:W3:Y:S04]  /*18180*/  LDL.LU R201, [R1+0x378] ;  /* 0x0003780001c97983 */ /* 0x000ee80000300800 */
[----:B------:R-:W3:Y:S04]  /*18190*/  LDL.LU R204, [R1+0x39c] ;  /* 0x00039c0001cc7983 */ /* 0x000ee80000300800 */
[----:B------:R-:W3:Y:S01]  /*181a0*/  LDL.LU R205, [R1+0x370] ;  /* 0x0003700001cd7983 */ /* 0x000ee20000300800 */
[----:B----4-:R-:W-:-:S05]  /*181b0*/  IADD3.X R190, R190, UR42, RZ, P6, !PT ;  /* 0x0000002abebe7c10 */ /* 0x010fca000b7fe4ff */
[----:B------:R0:W-:Y:S04]  /*181c0*/  STL [R1+0x3c4], R190 ;  /* 0x0003c4be01007387 */ /* 0x0001e80000100800 */
[----:B------:R-:W4:Y:S04]  /*181d0*/  LDL.LU R207, [R1+0x394] ;  /* 0x0003940001cf7983 */ /* 0x000f280000300800 */
[----:B0-----:R-:W4:Y:S04]  /*181e0*/  LDL.LU R190, [R1+0x368] ;  /* 0x0003680001be7983 */ /* 0x001f280000300800 */
[----:B------:R-:W4:Y:S04]  /*181f0*/  LDL.LU R209, [R1+0x38c] ;  /* 0x00038c0001d17983 */ /* 0x000f280000300800 */
[----:B------:R-:W4:Y:S04]  /*18200*/  LDL.LU R226, [R1+0x360] ;  /* 0x0003600001e27983 */ /* 0x000f280000300800 */
[----:B------:R-:W4:Y:S01]  /*18210*/  LDL.LU R227, [R1+0x384] ;  /* 0x0003840001e37983 */ /* 0x000f220000300800 */
[----:B------:R-:W-:-:S05]  /*18220*/  IADD3 R191, P6, R191, UR9, RZ ;  /* 0x00000009bfbf7c10 */ /* 0x000fca000ffde0ff */
        /* <DEDUP_REMOVED lines=8> */
[----:B------:R-:W-:-:S02]  /*182b0*/  IADD3.X R247, R247, UR42, RZ, P1, !PT ;  /* 0x0000002af7f77c10 */ /* 0x000fc40008ffe4ff */
[----:B------:R-:W-:-:S05]  /*182c0*/  IADD3 R249, P1, R249, UR9, RZ ;  /* 0x00000009f9f97c10 */ /* 0x000fca000ff3e0ff */
[----:B------:R0:W-:Y:S04]  /*182d0*/  STL [R1+0x390], R249 ;  /* 0x000390f901007387 */ /* 0x0001e80000100800 */
[----:B------:R1:W-:Y:S04]  /*182e0*/  STL [R1+0x3bc], R247 ;  /* 0x0003bcf701007387 */ /* 0x0003e80000100800 */
[----:B0-----:R-:W4:Y:S04]  /*182f0*/  LDL.LU R249, [R1+0x364] ;  /* 0x0003640001f97983 */ /* 0x001f280000300800 */
[----:B------:R-:W4:Y:S04]  /*18300*/  LDL.LU R243, [R1+0x338] ;  /* 0x0003380001f37983 */ /* 0x000f280000300800 */
[----:B------:R-:W4:Y:S04]  /*18310*/  LDL.LU R244, [R1+0x35c] ;  /* 0x00035c0001f47983 */ /* 0x000f280000300800 */
[----:B------:R-:W4:Y:S01]  /*18320*/  LDL.LU R245, [R1+0x330] ;  /* 0x0003300001f57983 */ /* 0x000f220000300800 */
[----:B--2---:R-:W-:-:S05]  /*18330*/  IADD3.X R250, R250, UR42, RZ, P2, !PT ;  /* 0x0000002afafa7c10 */ /* 0x004fca00097fe4ff */
[----:B------:R0:W-:Y:S04]  /*18340*/  STL [R1+0x3b4], R250 ;  /* 0x0003b4fa01007387 */ /* 0x0001e80000100800 */
[----:B------:R-:W2:Y:S04]  /*18350*/  LDL.LU R246, [R1+0x354] ;  /* 0x0003540001f67983 */ /* 0x000ea80000300800 */
[----:B-1----:R-:W2:Y:S04]  /*18360*/  LDL.LU R247, [R1+0x328] ;  /* 0x0003280001f77983 */ /* 0x002ea80000300800 */
[----:B0-----:R-:W2:Y:S01]  /*18370*/  LDL.LU R250, [R1+0x34c] ;  /* 0x00034c0001fa7983 */ /* 0x001ea20000300800 */
[----:B---3--:R-:W-:-:S02]  /*18380*/  IADD3 R234, P2, R234, UR9, RZ ;  /* 0x00000009eaea7c10 */ /* 0x008fc4000ff5e0ff */
        /* <DEDUP_REMOVED lines=12> */
[----:B----4-:R-:W-:Y:S02]  /*18450*/  IADD3.X R207, R207, UR42, RZ, P6, !PT ;  /* 0x0000002acfcf7c10 */ /* 0x010fe4000b7fe4ff */
[----:B------:R-:W-:Y:S02]  /*18460*/  IADD3 R190, P6, R190, UR9, RZ ;  /* 0x00000009bebe7c10 */ /* 0x000fe4000ffde0ff */
[----:B------:R-:W-:-:S03]  /*18470*/  IADD3.X R209, R209, UR42, RZ, P1, !PT ;  /* 0x0000002ad1d17c10 */ /* 0x000fc60008ffe4ff */
[----:B------:R0:W-:Y:S01]  /*18480*/  STL [R1+0x368], R190 ;  /* 0x000368be01007387 */ /* 0x0001e20000100800 */
[----:B------:R-:W-:-:S03]  /*18490*/  IADD3 R226, P1, R226, UR9, RZ ;  /* 0x00000009e2e27c10 */ /* 0x000fc6000ff3e0ff */
[----:B------:R-:W-:Y:S01]  /*184a0*/  STL [R1+0x370], R205 ;  /* 0x000370cd01007387 */ /* 0x000fe20000100800 */
[----:B------:R-:W-:-:S03]  /*184b0*/  IADD3.X R227, R227, UR42, RZ, P2, !PT ;  /* 0x0000002ae3e37c10 */ /* 0x000fc600097fe4ff */
[----:B0-----:R-:W3:Y:S04]  /*184c0*/  LDL.LU R190, [R1+0x320] ;  /* 0x0003200001be7983 */ /* 0x001ee80000300800 */
[----:B------:R-:W-:Y:S04]  /*184d0*/  STL [R1+0x394], R207 ;  /* 0x000394cf01007387 */ /* 0x000fe80000100800 */
        /* <DEDUP_REMOVED lines=12> */
[----:B------:R0:W-:Y:S04]  /*185a0*/  STL [R1+0x348], R248 ;  /* 0x000348f801007387 */ /* 0x0001e80000100800 */
[----:B------:R-:W-:Y:S04]  /*185b0*/  STL [R1+0x374], R241 ;  /* 0x000374f101007387 */ /* 0x000fe80000100800 */
[----:B0-----:R-:W4:Y:S04]  /*185c0*/  LDL.LU R248, [R1+0x344] ;  /* 0x0003440001f87983 */ /* 0x001f280000300800 */
[----:B------:R0:W-:Y:S04]  /*185d0*/  STL [R1+0x36c], R191 ;  /* 0x00036cbf01007387 */ /* 0x0001e80000100800 */
[----:B0-----:R-:W4:Y:S01]  /*185e0*/  LDL.LU R191, [R1+0x318] ;  /* 0x0003180001bf7983 */ /* 0x001f220000300800 */
[----:B------:R-:W-:-:S05]  /*185f0*/  IADD3.X R249, R249, UR42, RZ, P6, !PT ;  /* 0x0000002af9f97c10 */ /* 0x000fca000b7fe4ff */
[----:B------:R0:W-:Y:S04]  /*18600*/  STL [R1+0x364], R249 ;  /* 0x000364f901007387 */ /* 0x0001e80000100800 */
[----:B0-----:R-:W4:Y:S01]  /*18610*/  LDL.LU R249, [R1+0x33c] ;  /* 0x00033c0001f97983 */ /* 0x001f220000300800 */
[----:B------:R-:W-:Y:S02]  /*18620*/  IADD3 R242, P5, R242, UR9, RZ ;  /* 0x00000009f2f27c10 */ /* 0x000fe4000ffbe0ff */
[----:B------:R-:W-:Y:S02]  /*18630*/  IADD3 R243, P6, R243, UR9, RZ ;  /* 0x00000009f3f37c10 */ /* 0x000fe4000ffde0ff */
[----:B------:R-:W-:Y:S02]  /*18640*/  IADD3.X R244, R244, UR42, RZ, P1, !PT ;  /* 0x0000002af4f47c10 */ /* 0x000fe40008ffe4ff */
[----:B------:R-:W-:Y:S01]  /*18650*/  IADD3 R245, P1, R245, UR9, RZ ;  /* 0x00000009f5f57c10 */ /* 0x000fe2000ff3e0ff */
[----:B------:R-:W-:Y:S04]  /*18660*/  STL [R1+0x340], R242 ;  /* 0x000340f201007387 */ /* 0x000fe80000100800 */
[----:B------:R-:W-:Y:S04]  /*18670*/  STL [R1+0x338], R243 ;  /* 0x000338f301007387 */ /* 0x000fe80000100800 */
[----:B------:R-:W-:Y:S04]  /*18680*/  STL [R1+0x35c], R244 ;  /* 0x00035cf401007387 */ /* 0x000fe80000100800 */
[----:B------:R-:W-:Y:S04]  /*18690*/  STL [R1+0x330], R245 ;  /* 0x000330f501007387 */ /* 0x000fe80000100800 */
[----:B------:R-:W4:Y:S01]  /*186a0*/  LDL.LU R232, [R1+0x310] ;  /* 0x0003100001e87983 */ /* 0x000f220000300800 */
[----:B--2---:R-:W-:-:S02]  /*186b0*/  IADD3.X R246, R246, UR42, RZ, P2, !PT ;  /* 0x0000002af6f67c10 */ /* 0x004fc400097fe4ff */
[----:B------:R-:W-:-:S03]  /*186c0*/  IADD3 R247, P2, R247, UR9, RZ ;  /* 0x00000009f7f77c10 */ /* 0x000fc6000ff5e0ff */
[----:B------:R-:W-:Y:S01]  /*186d0*/  STL [R1+0x354], R246 ;  /* 0x000354f601007387 */ /* 0x000fe20000100800 */
[----:B------:R-:W-:-:S03]  /*186e0*/  IADD3.X R250, R250, UR42, RZ, P3, !PT ;  /* 0x0000002afafa7c10 */ /* 0x000fc60009ffe4ff */
[----:B------:R-:W2:Y:S04]  /*186f0*/  LDL.LU R234, [R1+0x334] ;  /* 0x0003340001ea7983 */ /* 0x000ea80000300800 */
[----:B------:R-:W-:Y:S04]  /*18700*/  STL [R1+0x328], R247 ;  /* 0x000328f701007387 */ /* 0x000fe80000100800 */
[----:B------:R-:W2:Y:S04]  /*18710*/  LDL.LU R235, [R1+0x308] ;  /* 0x0003080001eb7983 */ /* 0x000ea80000300800 */
[----:B------:R0:W-:Y:S04]  /*18720*/  STL [R1+0x34c], R250 ;  /* 0x00034cfa01007387 */ /* 0x0001e80000100800 */
[----:B------:R-:W2:Y:S04]  /*18730*/  LDL.LU R236, [R1+0x32c] ;  /* 0x00032c0001ec7983 */ /* 0x000ea80000300800 */
[----:B------:R-:W2:Y:S04]  /*18740*/  LDL.LU R200, [R1+0x300] ;  /* 0x0003000001c87983 */ /* 0x000ea80000300800 */
[----:B------:R-:W2:Y:S04]  /*18750*/  LDL.LU R201, [R1+0x324] ;  /* 0x0003240001c97983 */ /* 0x000ea80000300800 */
[----:B------:R-:W2:Y:S04]  /*18760*/  LDL.LU R204, [R1+0x2f8] ;  /* 0x0002f80001cc7983 */ /* 0x000ea80000300800 */
[----:B------:R-:W2:Y:S04]  /*18770*/  LDL.LU R205, [R1+0x31c] ;  /* 0x00031c0001cd7983 */ /* 0x000ea80000300800 */
[----:B------:R-:W2:Y:S04]  /*18780*/  LDL.LU R207, [R1+0x2f0] ;  /* 0x0002f00001cf7983 */ /* 0x000ea80000300800 */
[----:B0-----:R-:W2:Y:S04]  /*18790*/  LDL.LU R250, [R1+0x314] ;  /* 0x0003140001fa7983 */ /* 0x001ea80000300800 */
[----:B------:R-:W2:Y:S04]  /*187a0*/  LDL.LU R209, [R1+0x2e8] ;  /* 0x0002e80001d17983 */ /* 0x000ea80000300800 */
[----:B------:R-:W2:Y:S04]  /*187b0*/  LDL.LU R226, [R1+0x30c] ;  /* 0x00030c0001e27983 */ /* 0x000ea80000300800 */
[----:B------:R-:W2:Y:S01]  /*187c0*/  LDL.LU R227, [R1+0x2e0] ;  /* 0x0002e00001e37983 */ /* 0x000ea20000300800 */
[----:B---3--:R-:W-:-:S05]  /*187d0*/  IADD3 R190, P3, R190, UR9, RZ ;  /* 0x00000009bebe7c10 */ /* 0x008fca000ff7e0ff */
        /* <DEDUP_REMOVED lines=8> */
[----:B----4-:R-:W-:-:S02]  /*18860*/  IADD3.X R248, R248, UR42, RZ, P4, !PT ;  /* 0x0000002af8f87c10 */ /* 0x010fc4000a7fe4ff */
[----:B------:R-:W-:-:S05]  /*18870*/  IADD3 R191, P4, R191, UR9, RZ ;  /* 0x00000009bfbf7c10 */ /* 0x000fca000ff9e0ff */
[----:B------:R0:W-:Y:S04]  /*18880*/  STL [R1+0x318], R191 ;  /* 0x000318bf01007387 */ /* 0x0001e80000100800 */
[----:B------:R1:W-:Y:S04]  /*18890*/  STL [R1+0x344], R248 ;  /* 0x000344f801007387 */ /* 0x0003e80000100800 */
[----:B0-----:R-:W4:Y:S04]  /*188a0*/  LDL.LU R191, [R1+0x2c0] ;  /* 0x0002c00001bf7983 */ /* 0x001f280000300800 */
[----:B------:R-:W4:Y:S04]  /*188b0*/  LDL.LU R243, [R1+0x2e4] ;  /* 0x0002e40001f37983 */ /* 0x000f280000300800 */
[----:B------:R-:W4:Y:S04]  /*188c0*/  LDL.LU R244, [R1+0x2b8] ;  /* 0x0002b80001f47983 */ /* 0x000f280000300800 */
[----:B------:R-:W4:Y:S01]  /*188d0*/  LDL.LU R245, [R1+0x2dc] ;  /* 0x0002dc0001f57983 */ /* 0x000f220000300800 */
[----:B------:R-:W-:-:S05]  /*188e0*/  IADD3.X R249, R249, UR42, RZ, P5, !PT ;  /* 0x0000002af9f97c10 */ /* 0x000fca000affe4ff */
[----:B------:R0:W-:Y:S04]  /*188f0*/  STL [R1+0x33c], R249 ;  /* 0x00033cf901007387 */ /* 0x0001e80000100800 */
[----:B------:R-:W4:Y:S04]  /*18900*/  LDL.LU R246, [R1+0x2b0] ;  /* 0x0002b00001f67983 */ /* 0x000f280000300800 */
[----:B-1----:R-:W4:Y:S04]  /*18910*/  LDL.LU R248, [R1+0x2d4] ;  /* 0x0002d40001f87983 */ /* 0x002f280000300800 */
[----:B0-----:R-:W4:Y:S01]  /*18920*/  LDL.LU R249, [R1+0x2a8] ;  /* 0x0002a80001f97983 */ /* 0x001f220000300800 */
[----:B------:R-:W-:-:S05]  /*18930*/  IADD3 R232, P5, R232, UR9, RZ ;  /* 0x00000009e8e87c10 */ /* 0x000fca000ffbe0ff */
[----:B------:R-:W-:Y:S01]  /*18940*/  STL [R1+0x310], R232 ;  /* 0x000310e801007387 */ /* 0x000fe20000100800 */
[----:B--2---:R-:W-:Y:S02]  /*18950*/  IADD3.X R234, R234, UR42, RZ, P6, !PT ;  /* 0x0000002aeaea7c10 */ /* 0x004fe4000b7fe4ff */
        /* <DEDUP_REMOVED lines=12> */
[----:B------:R-:W-:Y:S02]  /*18a20*/  IADD3 R207, P3, R207, UR9, RZ ;  /* 0x00000009cfcf7c10 */ /* 0x000fe4000ff7e0ff */
[----:B------:R-:W-:Y:S02]  /*18a30*/  IADD3.X R250, R250, UR42, RZ, P4, !PT ;  /* 0x0000002afafa7c10 */ /* 0x000fe4000a7fe4ff */
[----:B------:R-:W-:-:S03]  /*18a40*/  IADD3 R209, P4, R209, UR9, RZ ;  /* 0x00000009d1d17c10 */ /* 0x000fc6000ff9e0ff */
[----:B------:R0:W-:Y:S01]  /*18a50*/  STL [R1+0x314], R250 ;  /* 0x000314fa01007387 */ /* 0x0001e20000100800 */
[----:B------:R-:W-:-:S03]  /*18a60*/  IADD3.X R226, R226, UR42, RZ, P5, !PT ;  /* 0x0000002ae2e27c10 */ /* 0x000fc6000affe4ff */
[----:B------:R-:W-:Y:S01]  /*18a70*/  STL [R1+0x31c], R205 ;  /* 0x00031ccd01007387 */ /* 0x000fe20000100800 */
[----:B------:R-:W-:-:S03]  /*18a80*/  IADD3 R227, P5, R227, UR9, RZ ;  /* 0x00000009e3e37c10 */ /* 0x000fc6000ffbe0ff */
[----:B0-----:R-:W2:Y:S04]  /*18a90*/  LDL.LU R250, [R1+0x2cc] ;  /* 0x0002cc0001fa7983 */ /* 0x001ea80000300800 */
[----:B------:R-:W-:Y:S04]  /*18aa0*/  STL [R1+0x2f0], R207 ;  /* 0x0002f0cf01007387 */ /* 0x000fe80000100800 */
[----:B------:R-:W-:Y:S04]  /*18ab0*/  STL [R1+0x2e8], R209 ;  /* 0x0002e8d101007387 */ /* 0x000fe80000100800 */
[----:B------:R-:W-:Y:S04]  /*18ac0*/  STL [R1+0x30c], R226 ;  /* 0x00030ce201007387 */ /* 0x000fe80000100800 */
[----:B------:R-:W-:Y:S01]  /*18ad0*/  STL [R1+0x2e0], R227 ;  /* 0x0002e0e301007387 */ /* 0x000fe20000100800 */
[----:B---3--:R-:W-:-:S02]  /*18ae0*/  IADD3.X R229, R229, UR42, RZ, P6, !PT ;  /* 0x0000002ae5e57c10 */ /* 0x008fc4000b7fe4ff */
[----:B------:R-:W-:-:S03]  /*18af0*/  IADD3 R237, P6, R237, UR9, RZ ;  /* 0x00000009eded7c10 */ /* 0x000fc6000ffde0ff */
[----:B------:R-:W-:Y:S01]  /*18b00*/  STL [R1+0x304], R229 ;  /* 0x000304e501007387 */ /* 0x000fe20000100800 */
[----:B------:R-:W-:-:S03]  /*18b10*/  IADD3.X R238, R238, UR42, RZ, P1, !PT ;  /* 0x0000002aeeee7c10 */ /* 0x000fc60008ffe4ff */
[----:B------:R-:W-:Y:S01]  /*18b20*/  STL [R1+0x2d8], R237 ;  /* 0x0002d8ed01007387 */ /* 0x000fe20000100800 */
[----:B------:R-:W-:Y:S02]  /*18b30*/  IADD3 R241, P1, R241, UR9, RZ ;  /* 0x00000009f1f17c10 */ /* 0x000fe4000ff3e0ff */
[----:B------:R-:W-:Y:S01]  /*18b40*/  IADD3.X R247, R247, UR42, RZ, P2, !PT ;  /* 0x0000002af7f77c10 */ /* 0x000fe200097fe4ff */
[----:B------:R-:W-:Y:S01]  /*18b50*/  STL [R1+0x2fc], R238 ;  /* 0x0002fcee01007387 */ /* 0x000fe20000100800 */
[----:B------:R-:W-:-:S03]  /*18b60*/  IADD3 R190, P2, R190, UR9, RZ ;  /* 0x00000009bebe7c10 */ /* 0x000fc6000ff5e0ff */
[----:B------:R0:W-:Y:S04]  /*18b70*/  STL [R1+0x2f4], R247 ;  /* 0x0002f4f701007387 */ /* 0x0001e80000100800 */
[----:B------:R-:W-:Y:S01]  /*18b80*/  STL [R1+0x2d0], R241 ;  /* 0x0002d0f101007387 */ /* 0x000fe20000100800 */
[----:B------:R-:W-:-:S03]  /*18b90*/  IADD3.X R242, R242, UR42, RZ, P3, !PT ;  /* 0x0000002af2f27c10 */ /* 0x000fc60009ffe4ff */
[----:B0-----:R-:W3:Y:S04]  /*18ba0*/  LDL.LU R247, [R1+0x2a0] ;  /* 0x0002a00001f77983 */ /* 0x001ee80000300800 */
[----:B------:R0:W-:Y:S04]  /*18bb0*/  STL [R1+0x2c8], R190 ;  /* 0x0002c8be01007387 */ /* 0x0001e80000100800 */
[----:B0-----:R-:W3:Y:S01]  /*18bc0*/  LDL.LU R190, [R1+0x2c4] ;  /* 0x0002c40001be7983 */ /* 0x001ee20000300800 */
[----:B----4-:R-:W-:Y:S02]  /*18bd0*/  IADD3 R191, P3, R191, UR9, RZ ;  /* 0x00000009bfbf7c10 */ /* 0x010fe4000ff7e0ff */
[----:B------:R-:W-:-:S03]  /*18be0*/  IADD3.X R243, R243, UR42, RZ, P4, !PT ;  /* 0x0000002af3f37c10 */ /* 0x000fc6000a7fe4ff */
[----:B------:R0:W-:Y:S01]  /*18bf0*/  STL [R1+0x2c0], R191 ;  /* 0x0002c0bf01007387 */ /* 0x0001e20000100800 */
[----:B------:R-:W-:Y:S02]  /*18c00*/  IADD3 R244, P4, R244, UR9, RZ ;  /* 0x00000009f4f47c10 */ /* 0x000fe4000ff9e0ff */
[----:B------:R-:W-:Y:S01]  /*18c10*/  IADD3.X R245, R245, UR42, RZ, P5, !PT ;  /* 0x0000002af5f57c10 */ /* 0x000fe2000affe4ff */
[----:B0-----:R-:W4:Y:S04]  /*18c20*/  LDL.LU R191, [R1+0x298] ;  /* 0x0002980001bf7983 */ /* 0x001f280000300800 */
[----:B------:R-:W-:Y:S04]  /*18c30*/  STL [R1+0x2ec], R242 ;  /* 0x0002ecf201007387 */ /* 0x000fe80000100800 */
[----:B------:R-:W-:Y:S01]  /*18c40*/  STL [R1+0x2e4], R243 ;  /* 0x0002e4f301007387 */ /* 0x000fe20000100800 */
[----:B------:R-:W-:-:S03]  /*18c50*/  IADD3 R246, P5, R246, UR9, RZ ;  /* 0x00000009f6f67c10 */ /* 0x000fc6000ffbe0ff */
[----:B------:R-:W-:Y:S01]  /*18c60*/  STL [R1+0x2b8], R244 ;  /* 0x0002b8f401007387 */ /* 0x000fe20000100800 */
[----:B------:R-:W-:-:S03]  /*18c70*/  IADD3.X R248, R248, UR42, RZ, P6, !PT ;  /* 0x0000002af8f87c10 */ /* 0x000fc6000b7fe4ff */
[----:B------:R-:W-:Y:S01]  /*18c80*/  STL [R1+0x2dc], R245 ;  /* 0x0002dcf501007387 */ /* 0x000fe20000100800 */
[----:B------:R-:W-:-:S03]  /*18c90*/  IADD3 R249, P6, R249, UR9, RZ ;  /* 0x00000009f9f97c10 */ /* 0x000fc6000ffde0ff */
        /* <DEDUP_REMOVED lines=8> */
[----:B------:R-:W4:Y:S04]  /*18d20*/  LDL.LU R201, [R1+0x280] ;  /* 0x0002800001c97983 */ /* 0x000f280000300800 */
[----:B------:R-:W4:Y:S04]  /*18d30*/  LDL.LU R204, [R1+0x2a4] ;  /* 0x0002a40001cc7983 */ /* 0x000f280000300800 */
[----:B------:R-:W4:Y:S04]  /*18d40*/  LDL.LU R205, [R1+0x278] ;  /* 0x0002780001cd7983 */ /* 0x000f280000300800 */
[----:B------:R-:W4:Y:S04]  /*18d50*/  LDL.LU R207, [R1+0x29c] ;  /* 0x00029c0001cf7983 */ /* 0x000f280000300800 */
[----:B0-----:R-:W4:Y:S04]  /*18d60*/  LDL.LU R249, [R1+0x270] ;  /* 0x0002700001f97983 */ /* 0x001f280000300800 */
[----:B------:R-:W4:Y:S04]  /*18d70*/  LDL.LU R209, [R1+0x294] ;  /* 0x0002940001d17983 */ /* 0x000f280000300800 */
[----:B------:R-:W4:Y:S04]  /*18d80*/  LDL.LU R226, [R1+0x268] ;  /* 0x0002680001e27983 */ /* 0x000f280000300800 */
[----:B------:R-:W4:Y:S01]  /*18d90*/  LDL.LU R227, [R1+0x28c] ;  /* 0x00028c0001e37983 */ /* 0x000f220000300800 */
[----:B--2---:R-:W-:-:S05]  /*18da0*/  IADD3.X R250, R250, UR42, RZ, P1, !PT ;  /* 0x0000002afafa7c10 */ /* 0x004fca0008ffe4ff */
        /* <DEDUP_REMOVED lines=8> */
[----:B---3--:R-:W-:-:S02]  /*18e30*/  IADD3 R247, P1, R247, UR9, RZ ;  /* 0x00000009f7f77c10 */ /* 0x008fc4000ff3e0ff */
[----:B------:R-:W-:-:S05]  /*18e40*/  IADD3.X R190, R190, UR42, RZ, P2, !PT ;  /* 0x0000002abebe7c10 */ /* 0x000fca00097fe4ff */
[----:B------:R0:W-:Y:S04]  /*18e50*/  STL [R1+0x2c4], R190 ;  /* 0x0002c4be01007387 */ /* 0x0001e80000100800 */
[----:B------:R1:W-:Y:S04]  /*18e60*/  STL [R1+0x2a0], R247 ;  /* 0x0002a0f701007387 */ /* 0x0003e80000100800 */
[----:B0-----:R-:W3:Y:S04]  /*18e70*/  LDL.LU R190, [R1+0x26c] ;  /* 0x00026c0001be7983 */ /* 0x001ee80000300800 */
[----:B------:R-:W3:Y:S04]  /*18e80*/  LDL.LU R243, [R1+0x240] ;  /* 0x0002400001f37983 */ /* 0x000ee80000300800 */
[----:B------:R-:W3:Y:S04]  /*18e90*/  LDL.LU R244, [R1+0x264] ;  /* 0x0002640001f47983 */ /* 0x000ee80000300800 */
[----:B------:R-:W3:Y:S01]  /*18ea0*/  LDL.LU R245, [R1+0x238] ;  /* 0x0002380001f57983 */ /* 0x000ee20000300800 */
[----:B----4-:R-:W-:-:S05]  /*18eb0*/  IADD3 R191, P2, R191, UR9, RZ ;  /* 0x00000009bfbf7c10 */ /* 0x010fca000ff5e0ff */
[----:B------:R0:W-:Y:S04]  /*18ec0*/  STL [R1+0x298], R191 ;  /* 0x000298bf01007387 */ /* 0x0001e80000100800 */
[----:B------:R-:W4:Y:S04]  /*18ed0*/  LDL.LU R246, [R1+0x25c] ;  /* 0x00025c0001f67983 */ /* 0x000f280000300800 */
[----:B-1----:R-:W4:Y:S04]  /*18ee0*/  LDL.LU R247, [R1+0x230] ;  /* 0x0002300001f77983 */ /* 0x002f280000300800 */
[----:B0-----:R-:W4:Y:S01]  /*18ef0*/  LDL.LU R191, [R1+0x254] ;  /* 0x0002540001bf7983 */ /* 0x001f220000300800 */
[----:B------:R-:W-:-:S02]  /*18f00*/  IADD3.X R232, R232, UR42, RZ, P3, !PT ;  /* 0x0000002ae8e87c10 */ /* 0x000fc40009ffe4ff */
        /* <DEDUP_REMOVED lines=14> */
[----:B------:R-:W-:Y:S01]  /*18ff0*/  IADD3 R249, P1, R249, UR9, RZ ;  /* 0x00000009f9f97c10 */ /* 0x000fe2000ff3e0ff */
[----:B------:R-:W-:Y:S04]  /*19000*/  STL [R1+0x2a4], R204 ;  /* 0x0002a4cc01007387 */ /* 0x000fe80000100800 */
[----:B------:R0:W-:Y:S04]  /*19010*/  STL [R1+0x270], R249 ;  /* 0x000270f901007387 */ /* 0x0001e80000100800 */
[----:B------:R-:W-:Y:S04]  /*19020*/  STL [R1+0x278], R205 ;  /* 0x000278cd01007387 */ /* 0x000fe80000100800 */
[----:B0-----:R-:W4:Y:S01]  /*19030*/  LDL.LU R249, [R1+0x228] ;  /* 0x0002280001f97983 */ /* 0x001f220000300800 */
[----:B------:R-:W-:-:S02]  /*19040*/  IADD3.X R209, R209, UR42, RZ, P2, !PT ;  /* 0x0000002ad1d17c10 */ /* 0x000fc400097fe4ff */
[----:B------:R-:W-:Y:S02]  /*19050*/  IADD3 R226, P2, R226, UR9, RZ ;  /* 0x00000009e2e27c10 */ /* 0x000fe4000ff5e0ff */
[----:B------:R-:W-:Y:S01]  /*19060*/  IADD3.X R227, R227, UR42, RZ, P3, !PT ;  /* 0x0000002ae3e37c10 */ /* 0x000fe20009ffe4ff */
[----:B------:R-:W-:Y:S04]  /*19070*/  STL [R1+0x29c], R207 ;  /* 0x00029ccf01007387 */ /* 0x000fe80000100800 */
[----:B------:R-:W-:Y:S04]  /*19080*/  STL [R1+0x294], R209 ;  /* 0x000294d101007387 */ /* 0x000fe80000100800 */
[----:B------:R-:W-:Y:S04]  /*19090*/  STL [R1+0x268], R226 ;  /* 0x000268e201007387 */ /* 0x000fe80000100800 */
[----:B------:R-:W-:Y:S01]  /*190a0*/  STL [R1+0x28c], R227 ;  /* 0x00028ce301007387 */ /* 0x000fe20000100800 */
[----:B--2---:R-:W-:-:S02]  /*190b0*/  IADD3 R229, P3, R229, UR9, RZ ;  /* 0x00000009e5e57c10 */ /* 0x004fc4000ff7e0ff */
[----:B------:R-:W-:-:S03]  /*190c0*/  IADD3.X R237, R237, UR42, RZ, P4, !PT ;  /* 0x0000002aeded7c10 */ /* 0x000fc6000a7fe4ff */
[----:B------:R-:W-:Y:S01]  /*190d0*/  STL [R1+0x260], R229 ;  /* 0x000260e501007387 */ /* 0x000fe20000100800 */
[----:B------:R-:W-:Y:S02]  /*190e0*/  IADD3 R238, P4, R238, UR9, RZ ;  /* 0x00000009eeee7c10 */ /* 0x000fe4000ff9e0ff */
[----:B------:R-:W-:Y:S01]  /*190f0*/  IADD3.X R241, R241, UR42, RZ, P5, !PT ;  /* 0x0000002af1f17c10 */ /* 0x000fe2000affe4ff */
[----:B------:R-:W-:Y:S01]  /*19100*/  STL [R1+0x284], R237 ;  /* 0x000284ed01007387 */ /* 0x000fe20000100800 */
[----:B------:R-:W-:-:S03]  /*19110*/  IADD3 R248, P5, R248, UR9, RZ ;  /* 0x00000009f8f87c10 */ /* 0x000fc6000ffbe0ff */
[----:B------:R-:W-:Y:S01]  /*19120*/  STL [R1+0x258], R238 ;  /* 0x000258ee01007387 */ /* 0x000fe20000100800 */
[----:B------:R-:W-:-:S03]  /*19130*/  IADD3.X R250, R250, UR42, RZ, P6, !PT ;  /* 0x0000002afafa7c10 */ /* 0x000fc6000b7fe4ff */
[----:B------:R0:W-:Y:S04]  /*19140*/  STL [R1+0x250], R248 ;  /* 0x000250f801007387 */ /* 0x0001e80000100800 */
[----:B------:R-:W-:Y:S01]  /*19150*/  STL [R1+0x27c], R241 ;  /* 0x00027cf101007387 */ /* 0x000fe20000100800 */
[----:B------:R-:W-:-:S03]  /*19160*/  IADD3 R242, P6, R242, UR9, RZ ;  /* 0x00000009f2f27c10 */ /* 0x000fc6000ffde0ff */
[----:B0-----:R-:W2:Y:S04]  /*19170*/  LDL.LU R248, [R1+0x24c] ;  /* 0x00024c0001f87983 */ /* 0x001ea80000300800 */
[----:B------:R0:W-:Y:S04]  /*19180*/  STL [R1+0x274], R250 ;  /* 0x000274fa01007387 */ /* 0x0001e80000100800 */
[----:B0-----:R-:W2:Y:S01]  /*19190*/  LDL.LU R250, [R1+0x220] ;  /* 0x0002200001fa7983 */ /* 0x001ea20000300800 */
[----:B---3--:R-:W-:Y:S02]  /*191a0*/  IADD3.X R190, R190, UR42, RZ, P1, !PT ;  /* 0x0000002abebe7c10 */ /* 0x008fe40008ffe4ff */
[----:B------:R-:W-:-:S03]  /*191b0*/  IADD3 R243, P1, R243, UR9, RZ ;  /* 0x00000009f3f37c10 */ /* 0x000fc6000ff3e0ff */
[----:B------:R0:W-:Y:S01]  /*191c0*/  STL [R1+0x26c], R190 ;  /* 0x00026cbe01007387 */ /* 0x0001e20000100800 */
[----:B------:R-:W-:Y:S02]  /*191d0*/  IADD3.X R244, R244, UR42, RZ, P2, !PT ;  /* 0x0000002af4f47c10 */ /* 0x000fe400097fe4ff */
[----:B------:R-:W-:Y:S01]  /*191e0*/  IADD3 R245, P2, R245, UR9, RZ ;  /* 0x00000009f5f57c10 */ /* 0x000fe2000ff5e0ff */
[----:B0-----:R-:W3:Y:S04]  /*191f0*/  LDL.LU R190, [R1+0x244] ;  /* 0x0002440001be7983 */ /* 0x001ee80000300800 */
[----:B------:R-:W-:Y:S04]  /*19200*/  STL [R1+0x248], R242 ;  /* 0x000248f201007387 */ /* 0x000fe80000100800 */
[----:B------:R-:W-:Y:S01]  /*19210*/  STL [R1+0x240], R243 ;  /* 0x000240f301007387 */ /* 0x000fe20000100800 */
[----:B----4-:R-:W-:-:S03]  /*19220*/  IADD3.X R246, R246, UR42, RZ, P3, !PT ;  /* 0x0000002af6f67c10 */ /* 0x010fc60009ffe4ff */
[----:B------:R-:W-:Y:S01]  /*19230*/  STL [R1+0x264], R244 ;  /* 0x000264f401007387 */ /* 0x000fe20000100800 */
[----:B------:R-:W-:-:S03]  /*19240*/  IADD3 R247, P3, R247, UR9, RZ ;  /* 0x00000009f7f77c10 */ /* 0x000fc6000ff7e0ff */
[----:B------:R-:W-:Y:S01]  /*19250*/  STL [R1+0x238], R245 ;  /* 0x000238f501007387 */ /* 0x000fe20000100800 */
[----:B------:R-:W-:-:S03]  /*19260*/  IADD3.X R191, R191, UR42, RZ, P4, !PT ;  /* 0x0000002abfbf7c10 */ /* 0x000fc6000a7fe4ff */
        /* <DEDUP_REMOVED lines=25> */
[----:B--2---:R-:W-:-:S02]  /*19400*/  IADD3.X R248, R248, UR42, RZ, P5, !PT ;  /* 0x0000002af8f87c10 */ /* 0x004fc4000affe4ff */
[----:B------:R-:W-:-:S05]  /*19410*/  IADD3 R250, P5, R250, UR9, RZ ;  /* 0x00000009fafa7c10 */ /* 0x000fca000ffbe0ff */
[----:B------:R0:W-:Y:S04]  /*19420*/  STL [R1+0x220], R250 ;  /* 0x000220fa01007387 */ /* 0x0001e80000100800 */
[----:B------:R1:W-:Y:S04]  /*19430*/  STL [R1+0x24c], R248 ;  /* 0x00024cf801007387 */ /* 0x0003e80000100800 */
[----:B0-----:R-:W2:Y:S04]  /*19440*/  LDL.LU R250, [R1+0x1c8] ;  /* 0x0001c80001fa7983 */ /* 0x001ea80000300800 */
[----:B------:R-:W2:Y:S04]  /*19450*/  LDL.LU R244, [R1+0x1ec] ;  /* 0x0001ec0001f47983 */ /* 0x000ea80000300800 */
[----:B------:R-:W2:Y:S04]  /*19460*/  LDL.LU R245, [R1+0x1c0] ;  /* 0x0001c00001f57983 */ /* 0x000ea80000300800 */
[----:B------:R-:W2:Y:S01]  /*19470*/  LDL.LU R246, [R1+0x1e4] ;  /* 0x0001e40001f67983 */ /* 0x000ea20000300800 */
[----:B---3--:R-:W-:-:S05]  /*19480*/  IADD3.X R190, R190, UR42, RZ, P6, !PT ;  /* 0x0000002abebe7c10 */ /* 0x008fca000b7fe4ff */
[----:B------:R0:W-:Y:S04]  /*19490*/  STL [R1+0x244], R190 ;  /* 0x000244be01007387 */ /* 0x0001e80000100800 */
[----:B------:R-:W3:Y:S04]  /*194a0*/  LDL.LU R247, [R1+0x1b8] ;  /* 0x0001b80001f77983 */ /* 0x000ee80000300800 */
[----:B-1----:R-:W3:Y:S04]  /*194b0*/  LDL.LU R248, [R1+0x1dc] ;  /* 0x0001dc0001f87983 */ /* 0x002ee80000300800 */
[----:B0-----:R-:W3:Y:S01]  /*194c0*/  LDL.LU R190, [R1+0x1b0] ;  /* 0x0001b00001be7983 */ /* 0x001ee20000300800 */
[----:B----4-:R-:W-:-:S02]  /*194d0*/  IADD3 R232, P6, R232, UR9, RZ ;  /* 0x00000009e8e87c10 */ /* 0x010fc4000ffde0ff */
        /* <DEDUP_REMOVED lines=14> */
[----:B------:R-:W-:Y:S02]  /*195c0*/  IADD3.X R191, R191, UR42, RZ, P5, !PT ;  /* 0x0000002abfbf7c10 */ /* 0x000fe4000affe4ff */
[----:B------:R-:W-:-:S03]  /*195d0*/  IADD3 R207, P4, R207, UR9, RZ ;  /* 0x00000009cfcf7c10 */ /* 0x000fc6000ff9e0ff */
[----:B------:R0:W-:Y:S01]  /*195e0*/  STL [R1+0x21c], R191 ;  /* 0x00021cbf01007387 */ /* 0x0001e20000100800 */
[----:B------:R-:W-:-:S03]  /*195f0*/  IADD3 R209, P5, R209, UR9, RZ ;  /* 0x00000009d1d17c10 */ /* 0x000fc6000ffbe0ff */
[----:B------:R-:W-:Y:S01]  /*19600*/  STL [R1+0x224], R205 ;  /* 0x000224cd01007387 */ /* 0x000fe20000100800 */
[----:B------:R-:W-:Y:S02]  /*19610*/  IADD3.X R226, R226, UR42, RZ, P6, !PT ;  /* 0x0000002ae2e27c10 */ /* 0x000fe4000b7fe4ff */
[----:B------:R-:W-:Y:S01]  /*19620*/  IADD3 R227, P6, R227, UR9, RZ ;  /* 0x00000009e3e37c10 */ /* 0x000fe2000ffde0ff */
[----:B0-----:R-:W4:Y:S04]  /*19630*/  LDL.LU R191, [R1+0x1d4] ;  /* 0x0001d40001bf7983 */ /* 0x001f280000300800 */
[----:B------:R-:W-:Y:S04]  /*19640*/  STL [R1+0x1f8], R207 ;  /* 0x0001f8cf01007387 */ /* 0x000fe80000100800 */
        /* <DEDUP_REMOVED lines=11> */
[----:B------:R-:W-:Y:S04]  /*19700*/  STL [R1+0x204], R238 ;  /* 0x000204ee01007387 */ /* 0x000fe80000100800 */
[----:B------:R0:W-:Y:S04]  /*19710*/  STL [R1+0x1d0], R249 ;  /* 0x0001d0f901007387 */ /* 0x0001e80000100800 */
[----:B------:R-:W-:Y:S04]  /*19720*/  STL [R1+0x1d8], R241 ;  /* 0x0001d8f101007387 */ /* 0x000fe80000100800 */
[----:B0-----:R-:W4:Y:S01]  /*19730*/  LDL.LU R249, [R1+0x1a8] ;  /* 0x0001a80001f97983 */ /* 0x001f220000300800 */
[----:B------:R-:W-:-:S03]  /*19740*/  IADD3.X R243, R243, UR42, RZ, P4, !PT ;  /* 0x0000002af3f37c10 */ /* 0x000fc6000a7fe4ff */
[----:B------:R-:W-:Y:S01]  /*19750*/  STL [R1+0x1fc], R242 ;  /* 0x0001fcf201007387 */ /* 0x000fe20000100800 */
        /* <DEDUP_REMOVED lines=8> */
[----:B------:R-:W-:Y:S04]  /*197e0*/  STL [R1+0x1c0], R245 ;  /* 0x0001c0f501007387 */ /* 0x000fe80000100800 */
[----:B------:R-:W-:Y:S04]  /*197f0*/  STL [R1+0x1e4], R246 ;  /* 0x0001e4f601007387 */ /* 0x000fe80000100800 */
[----:B------:R-:W2:Y:S01]  /*19800*/  LDL.LU R230, [R1+0x1a0] ;  /* 0x0001a00001e67983 */ /* 0x000ea20000300800 */
[----:B---3--:R-:W-:-:S02]  /*19810*/  IADD3 R247, P6, R247, UR9, RZ ;  /* 0x00000009f7f77c10 */ /* 0x008fc4000ffde0ff */
[----:B------:R-:W-:-:S03]  /*19820*/  IADD3.X R248, R248, UR42, RZ, P1, !PT ;  /* 0x0000002af8f87c10 */ /* 0x000fc60008ffe4ff */
[----:B------:R-:W-:Y:S01]  /*19830*/  STL [R1+0x1b8], R247 ;  /* 0x0001b8f701007387 */ /* 0x000fe20000100800 */
[----:B------:R-:W-:-:S03]  /*19840*/  IADD3 R190, P1, R190, UR9, RZ ;  /* 0x00000009bebe7c10 */ /* 0x000fc6000ff3e0ff */
[----:B------:R-:W3:Y:S04]  /*19850*/  LDL.LU R232, [R1+0x1c4] ;  /* 0x0001c40001e87983 */ /* 0x000ee80000300800 */
[----:B------:R-:W-:Y:S04]  /*19860*/  STL [R1+0x1dc], R248 ;  /* 0x0001dcf801007387 */ /* 0x000fe80000100800 */
[----:B------:R-:W3:Y:S04]  /*19870*/  LDL.LU R234, [R1+0x198] ;  /* 0x0001980001ea7983 */ /* 0x000ee80000300800 */
[----:B------:R0:W-:Y:S04]  /*19880*/  STL [R1+0x1b0], R190 ;  /* 0x0001b0be01007387 */ /* 0x0001e80000100800 */
[----:B------:R-:W3:Y:S04]  /*19890*/  LDL.LU R235, [R1+0x1bc] ;  /* 0x0001bc0001eb7983 */ /* 0x000ee80000300800 */
[----:B------:R-:W3:Y:S04]  /*198a0*/  LDL.LU R236, [R1+0x190] ;  /* 0x0001900001ec7983 */ /* 0x000ee80000300800 */
[----:B------:R-:W3:Y:S04]  /*198b0*/  LDL.LU R200, [R1+0x1b4] ;  /* 0x0001b40001c87983 */ /* 0x000ee80000300800 */
[----:B------:R-:W3:Y:S04]  /*198c0*/  LDL.LU R201, [R1+0x188] ;  /* 0x0001880001c97983 */ /* 0x000ee80000300800 */
[----:B------:R-:W3:Y:S04]  /*198d0*/  LDL.LU R204, [R1+0x1ac] ;  /* 0x0001ac0001cc7983 */ /* 0x000ee80000300800 */
[----:B------:R-:W3:Y:S04]  /*198e0*/  LDL.LU R205, [R1+0x180] ;  /* 0x0001800001cd7983 */ /* 0x000ee80000300800 */
[----:B0-----:R-:W3:Y:S04]  /*198f0*/  LDL.LU R190, [R1+0x1a4] ;  /* 0x0001a40001be7983 */ /* 0x001ee80000300800 */
[----:B------:R-:W3:Y:S04]  /*19900*/  LDL.LU R207, [R1+0x178] ;  /* 0x0001780001cf7983 */ /* 0x000ee80000300800 */
[----:B------:R-:W3:Y:S04]  /*19910*/  LDL.LU R209, [R1+0x19c] ;  /* 0x00019c0001d17983 */ /* 0x000ee80000300800 */
[----:B------:R-:W3:Y:S01]  /*19920*/  LDL.LU R226, [R1+0x170] ;  /* 0x0001700001e27983 */ /* 0x000ee20000300800 */
[----:B----4-:R-:W-:-:S05]  /*19930*/  IADD3.X R191, R191, UR42, RZ, P2, !PT ;  /* 0x0000002abfbf7c10 */ /* 0x010fca00097fe4ff */
        /* <DEDUP_REMOVED lines=8> */
[----:B------:R-:W4:Y:S01]  /*199c0*/  LDL.LU R243, [R1+0x150] ;  /* 0x0001500001f37983 */ /* 0x000f220000300800 */
[----:B------:R-:W-:-:S05]  /*199d0*/  IADD3 R249, P2, R249, UR9, RZ ;  /* 0x00000009f9f97c10 */ /* 0x000fca000ff5e0ff */
        /* <DEDUP_REMOVED lines=9> */
[----:B0-----:R-:W2:Y:S01]  /*19a70*/  LDL.LU R250, [R1+0x15c] ;  /* 0x00015c0001fa7983 */ /* 0x001ea20000300800 */
[----:B------:R-:W-:-:S05]  /*19a80*/  IADD3 R230, P3, R230, UR9, RZ ;  /* 0x00000009e6e67c10 */ /* 0x000fca000ff7e0ff */
[----:B------:R-:W-:Y:S01]  /*19a90*/  STL [R1+0x1a0], R230 ;  /* 0x0001a0e601007387 */ /* 0x000fe20000100800 */
[----:B---3--:R-:W-:Y:S02]  /*19aa0*/  IADD3.X R232, R232, UR42, RZ, P4, !PT ;  /* 0x0000002ae8e87c10 */ /* 0x008fe4000a7fe4ff */
        /* <DEDUP_REMOVED lines=19> */
[----:B0-----:R-:W3:Y:S04]  /*19be0*/  LDL.LU R190, [R1+0x130] ;  /* 0x0001300001be7983 */ /* 0x001ee80000300800 */
[----:B------:R-:W-:Y:S04]  /*19bf0*/  STL [R1+0x180], R205 ;  /* 0x000180cd01007387 */ /* 0x000fe80000100800 */
[----:B------:R-:W-:Y:S04]  /*19c00*/  STL [R1+0x178], R207 ;  /* 0x000178cf01007387 */ /* 0x000fe80000100800 */
[----:B------:R-:W-:Y:S01]  /*19c10*/  STL [R1+0x19c], R209 ;  /* 0x00019cd101007387 */ /* 0x000fe20000100800 */
[----:B----4-:R-:W-:-:S03]  /*19c20*/  IADD3.X R227, R227, UR42, RZ, P4, !PT ;  /* 0x0000002ae3e37c10 */ /* 0x010fc6000a7fe4ff */
        /* <DEDUP_REMOVED lines=11> */
[----:B------:R0:W-:Y:S04]  /*19ce0*/  STL [R1+0x17c], R191 ;  /* 0x00017cbf01007387 */ /* 0x0001e80000100800 */
[----:B------:R-:W-:Y:S04]  /*19cf0*/  STL [R1+0x184], R241 ;  /* 0x000184f101007387 */ /* 0x000fe80000100800 */
[----:B0-----:R-:W4:Y:S04]  /*19d00*/  LDL.LU R191, [R1+0x154] ;  /* 0x0001540001bf7983 */ /* 0x001f280000300800 */
[----:B------:R-:W-:Y:S01]  /*19d10*/  STL [R1+0x158], R242 ;  /* 0x000158f201007387 */ /* 0x000fe20000100800 */
        /* <DEDUP_REMOVED lines=39> */
[----:B------:R-:W3:Y:S01]  /*19f90*/  LDL.LU R243, [R1+0xfc] ;  /* 0x0000fc0001f37983 */ /* 0x000ee20000300800 */
[----:B----4-:R-:W-:-:S05]  /*19fa0*/  IADD3.X R191, R191, UR42, RZ, P6, !PT ;  /* 0x0000002abfbf7c10 */ /* 0x010fca000b7fe4ff */
        /* <DEDUP_REMOVED lines=9> */
[----:B0-----:R-:W4:Y:S01]  /*1a040*/  LDL.LU R249, [R1+0xb8] ;  /* 0x0000b80001f97983 */ /* 0x001f220000300800 */
[----:B------:R-:W-:-:S05]  /*1a050*/  IADD3.X R230, R230, UR42, RZ, P1, !PT ;  /* 0x0000002ae6e67c10 */ /* 0x000fca0008ffe4ff */
[----:B------:R-:W-:Y:S01]  /*1a060*/  STL [R1+0x14c], R230 ;  /* 0x00014ce601007387 */ /* 0x000fe20000100800 */
[----:B--2---:R-:W-:Y:S02]  /*1a070*/  IADD3 R232, P1, R232, UR9, RZ ;  /* 0x00000009e8e87c10 */ /* 0x004fe4000ff3e0ff */
        /* <DEDUP_REMOVED lines=13> */
[----:B------:R-:W-:Y:S01]  /*1a150*/  STL [R1+0x134], R201 ;  /* 0x000134c901007387 */ /* 0x000fe20000100800 */
[----:B------:R-:W-:-:S03]  /*1a160*/  IADD3.X R207, R207, UR42, RZ, P6, !PT ;  /* 0x0000002acfcf7c10 */ /* 0x000fc6000b7fe4ff */
[----:B------:R0:W-:Y:S01]  /*1a170*/  STL [R1+0x100], R250 ;  /* 0x000100fa01007387 */ /* 0x0001e20000100800 */
[----:B------:R-:W-:-:S03]  /*1a180*/  IADD3 R209, P6, R209, UR9, RZ ;  /* 0x00000009d1d17c10 */ /* 0x000fc6000ffde0ff */
[----:B------:R-:W-:Y:S01]  /*1a190*/  STL [R1+0x108], R204 ;  /* 0x000108cc01007387 */ /* 0x000fe20000100800 */
[----:B------:R-:W-:-:S03]  /*1a1a0*/  IADD3.X R226, R226, UR42, RZ, P1, !PT ;  /* 0x0000002ae2e27c10 */ /* 0x000fc60008ffe4ff */
[----:B0-----:R-:W2:Y:S04]  /*1a1b0*/  LDL.LU R250, [R1+0xdc] ;  /* 0x0000dc0001fa7983 */ /* 0x001ea80000300800 */
[----:B------:R-:W-:Y:S04]  /*1a1c0*/  STL [R1+0x12c], R205 ;  /* 0x00012ccd01007387 */ /* 0x000fe80000100800 */
[----:B------:R-:W-:Y:S04]  /*1a1d0*/  STL [R1+0x124], R207 ;  /* 0x000124cf01007387 */ /* 0x000fe80000100800 */
[----:B------:R-:W-:Y:S04]  /*1a1e0*/  STL [R1+0xf8], R209 ;  /* 0x0000f8d101007387 */ /* 0x000fe80000100800 */
[----:B------:R-:W-:Y:S01]  /*1a1f0*/  STL [R1+0x11c], R226 ;  /* 0x00011ce201007387 */ /* 0x000fe20000100800 */
[----:B---3--:R-:W-:-:S02]  /*1a200*/  IADD3 R227, P1, R227, UR9, RZ ;  /* 0x00000009e3e37c10 */ /* 0x008fc4000ff3e0ff */
        /* <DEDUP_REMOVED lines=11> */
[----:B------:R0:W-:Y:S04]  /*1a2c0*/  STL [R1+0xd8], R190 ;  /* 0x0000d8be01007387 */ /* 0x0001e80000100800 */
[----:B------:R-:W-:Y:S04]  /*1a2d0*/  STL [R1+0xe0], R241 ;  /* 0x0000e0f101007387 */ /* 0x000fe80000100800 */
[----:B0-----:R-:W3:Y:S04]  /*1a2e0*/  LDL.LU R190, [R1+0xb0] ;  /* 0x0000b00001be7983 */ /* 0x001ee80000300800 */
[----:B------:R-:W-:Y:S01]  /*1a2f0*/  STL [R1+0x104], R242 ;  /* 0x000104f201007387 */ /* 0x000fe20000100800 */
[----:B----4-:R-:W-:-:S02]  /*1a300*/  IADD3 R191, P5, R191, UR9, RZ ;  /* 0x00000009bfbf7c10 */ /* 0x010fc4000ffbe0ff */
[----:B------:R-:W-:-:S03]  /*1a310*/  IADD3.X R244, R244, UR42, RZ, P6, !PT ;  /* 0x0000002af4f47c10 */ /* 0x000fc6000b7fe4ff */
[----:B------:R0:W-:Y:S01]  /*1a320*/  STL [R1+0xd0], R191 ;  /* 0x0000d0bf01007387 */ /* 0x0001e20000100800 */
[----:B------:R-:W-:Y:S02]  /*1a330*/  IADD3 R245, P6, R245, UR9, RZ ;  /* 0x00000009f5f57c10 */ /* 0x000fe4000ffde0ff */
[----:B------:R-:W-:Y:S01]  /*1a340*/  IADD3.X R246, R246, UR42, RZ, P1, !PT ;  /* 0x0000002af6f67c10 */ /* 0x000fe20008ffe4ff */
[----:B0-----:R-:W4:Y:S04]  /*1a350*/  LDL.LU R191, [R1+0xd4] ;  /* 0x0000d40001bf7983 */ /* 0x001f280000300800 */
[----:B------:R0:W-:Y:S01]  /*1a360*/  STL [R1+0xfc], R243 ;  /* 0x0000fcf301007387 */ /* 0x0001e20000100800 */
[----:B------:R-:W-:-:S03]  /*1a370*/  IADD3 R247, P1, R247, UR9, RZ ;  /* 0x00000009f7f77c10 */ /* 0x000fc6000ff3e0ff */
[----:B------:R1:W-:Y:S01]  /*1a380*/  STL [R1+0xf4], R244 ;  /* 0x0000f4f401007387 */ /* 0x0003e20000100800 */
[----:B------:R-:W-:-:S03]  /*1a390*/  IADD3.X R248, R248, UR42, RZ, P2, !PT ;  /* 0x0000002af8f87c10 */ /* 0x000fc600097fe4ff */
[----:B------:R1:W-:Y:S01]  /*1a3a0*/  STL [R1+0xc8], R245 ;  /* 0x0000c8f501007387 */ /* 0x0003e20000100800 */
[----:B------:R-:W-:-:S03]  /*1a3b0*/  IADD3 R249, P2, R249, UR9, RZ ;  /* 0x00000009f9f97c10 */ /* 0x000fc6000ff5e0ff */
[----:B------:R1:W-:Y:S04]  /*1a3c0*/  STL [R1+0xec], R246 ;  /* 0x0000ecf601007387 */ /* 0x0003e80000100800 */
[----:B------:R-:W4:Y:S04]  /*1a3d0*/  LDL.LU R230, [R1+0xa8] ;  /* 0x0000a80001e67983 */ /* 0x000f280000300800 */
[----:B------:R3:W-:Y:S04]  /*1a3e0*/  STL [R1+0xc0], R247 ;  /* 0x0000c0f701007387 */ /* 0x0007e80000100800 */
[----:B------:R-:W4:Y:S04]  /*1a3f0*/  LDL.LU R232, [R1+0xcc] ;  /* 0x0000cc0001e87983 */ /* 0x000f280000300800 */
[----:B------:R3:W-:Y:S04]  /*1a400*/  STL [R1+0xe4], R248 ;  /* 0x0000e4f801007387 */ /* 0x0007e80000100800 */
        /* <DEDUP_REMOVED lines=8> */
[----:B------:R-:W4:Y:S04]  /*1a490*/  LDL.LU R207, [R1+0xac] ;  /* 0x0000ac0001cf7983 */ /* 0x000f280000300800 */
        /* <DEDUP_REMOVED lines=15> */
[----:B------:R0:W-:Y:S06]  /*1a590*/  MEMBAR.ALL.CTA ;  /* 0x0000000000007992 */ /* 0x0001ec0000008000 */
[----:B0-----:R-:W0:Y:S01]  /*1a5a0*/  FENCE.VIEW.ASYNC.S ;  /* 0x00000000000073c6 */ /* 0x001e220000000000 */
[----:B------:R-:W-:-:S03]  /*1a5b0*/  UMOV UR13, 0x40000040 ;  /* 0x40000040000d7882 */ /* 0x000fc60000000000 */
[----:B------:R-:W4:Y:S04]  /*1a5c0*/  LDL.LU R209, [R1+0xa4] ;  /* 0x0000a40001d17983 */ /* 0x000f280000300800 */
[----:B------:R-:W4:Y:S04]  /*1a5d0*/  LDL.LU R226, [R1+0x78] ;  /* 0x0000780001e27983 */ /* 0x000f280000300800 */
[----:B------:R-:W4:Y:S01]  /*1a5e0*/  LDL.LU R227, [R1+0x9c] ;  /* 0x00009c0001e37983 */ /* 0x000f220000300800 */
[----:B0-----:R-:W-:Y:S06]  /*1a5f0*/  BAR.SYNC.DEFER_BLOCKING 0x0 ;  /* 0x0000000000007b1d */ /* 0x001fec0000010000 */
[----:B------:R-:W-:-:S06]  /*1a600*/  WARPGROUP.ARRIVE ;  /* 0x00000000000079c5 */ /* 0x000fcc0000000000 */
[----:B------:R-:W-:Y:S01]  /*1a610*/  QGMMA.64x128x32.F32.E5M2.E5M2 R88, gdesc[UR12], R88 ;  /* 0x01e000000c5879f3 */ /* 0x000fe20008703858 */
[----:B--2---:R-:W-:-:S05]  /*1a620*/  IADD3.X R250, R250, UR42, RZ, P3, !PT ;  /* 0x0000002afafa7c10 */ /* 0x004fca0009ffe4ff */
[----:B------:R0:W-:Y:S04]  /*1a630*/  STL [R1+0xdc], R250 ;  /* 0x0000dcfa01007387 */ /* 0x0001e80000100800 */
[----:B------:R-:W2:Y:S04]  /*1a640*/  LDL.LU R229, [R1+0x70] ;  /* 0x0000700001e57983 */ /* 0x000ea80000300800 */
[----:B------:R-:W2:Y:S04]  /*1a650*/  LDL.LU R237, [R1+0x94] ;  /* 0x0000940001ed7983 */ /* 0x000ea80000300800 */
[----:B------:R-:W2:Y:S04]  /*1a660*/  LDL.LU R238, [R1+0x68] ;  /* 0x0000680001ee7983 */ /* 0x000ea80000300800 */
[----:B------:R-:W2:Y:S04]  /*1a670*/  LDL.LU R241, [R1+0x8c] ;  /* 0x00008c0001f17983 */ /* 0x000ea80000300800 */
[----:B------:R-:W2:Y:S04]  /*1a680*/  LDL.LU R242, [R1+0x60] ;  /* 0x0000600001f27983 */ /* 0x000ea80000300800 */
[----:B------:R-:W2:Y:S04]  /*1a690*/  LDL.LU R243, [R1+0x84] ;  /* 0x0000840001f37983 */ /* 0x000ea80000300800 */
[----:B-1----:R-:W2:Y:S04]  /*1a6a0*/  LDL.LU R244, [R1+0x58] ;  /* 0x0000580001f47983 */ /* 0x002ea80000300800 */
[----:B------:R-:W2:Y:S04]  /*1a6b0*/  LDL.LU R245, [R1+0x50] ;  /* 0x0000500001f57983 */ /* 0x000ea80000300800 */
[----:B------:R-:W2:Y:S01]  /*1a6c0*/  LDL.LU R246, [R1+0x74] ;  /* 0x0000740001f67983 */ /* 0x000ea20000300800 */
[----:B---3--:R-:W-:-:S05]  /*1a6d0*/  IADD3 R190, P3, R190, UR9, RZ ;  /* 0x00000009bebe7c10 */ /* 0x008fca000ff7e0ff */
[----:B------:R1:W-:Y:S04]  /*1a6e0*/  STL [R1+0xb0], R190 ;  /* 0x0000b0be01007387 */ /* 0x0003e80000100800 */
[----:B------:R-:W3:Y:S04]  /*1a6f0*/  LDL.LU R247, [R1+0x6c] ;  /* 0x00006c0001f77983 */ /* 0x000ee80000300800 */
[----:B------:R-:W3:Y:S04]  /*1a700*/  LDL.LU R248, [R1+0x40] ;  /* 0x0000400001f87983 */ /* 0x000ee80000300800 */
[----:B------:R-:W3:Y:S01]  /*1a710*/  LDL.LU R249, [R1+0x64] ;  /* 0x0000640001f97983 */ /* 0x000ee20000300800 */
[----:B------:R-:W-:Y:S01]  /*1a720*/  QGMMA.64x128x32.F32.E5M2.E5M2 R88, gdesc[UR4], R88 ;  /* 0x01e00000045879f3 */ /* 0x000fe20008703858 */
[----:B----4-:R-:W-:-:S05]  /*1a730*/  IADD3.X R191, R191, UR42, RZ, P4, !PT ;  /* 0x0000002abfbf7c10 */ /* 0x010fca000a7fe4ff */
[----:B------:R4:W-:Y:S04]  /*1a740*/  STL [R1+0xd4], R191 ;  /* 0x0000d4bf01007387 */ /* 0x0009e80000100800 */
[----:B0-----:R-:W3:Y:S04]  /*1a750*/  LDL.LU R250, [R1+0x5c] ;  /* 0x00005c0001fa7983 */ /* 0x001ee80000300800 */
[----:B-1----:R-:W3:Y:S04]  /*1a760*/  LDL.LU R190, [R1+0x54] ;  /* 0x0000540001be7983 */ /* 0x002ee80000300800 */
[----:B----4-:R-:W4:Y:S01]  /*1a770*/  LDL.LU R191, [R1+0x4c] ;  /* 0x00004c0001bf7983 */ /* 0x010f220000300800 */
[----:B------:R-:W-:-:S02]  /*1a780*/  IADD3 R230, P4, R230, UR9, RZ ;  /* 0x00000009e6e67c10 */ /* 0x000fc4000ff9e0ff */
        /* <DEDUP_REMOVED lines=20> */
[----:B0-----:R-:W3:Y:S01]  /*1a8d0*/  LDL.LU R0, [R1+0x890] ;  /* 0x0008900001007983 */ /* 0x001ee20000300800 */
[----:B------:R-:W-:Y:S01]  /*1a8e0*/  QGMMA.64x128x32.F32.E5M2.E5M2 R88, gdesc[UR16], R88 ;  /* 0x01e00000105879f3 */ /* 0x000fe20008703858 */
[----:B------:R-:W-:Y:S01]  /*1a8f0*/  UMOV UR26, UR14 ;  /* 0x0000000e001a7c82 */ /* 0x000fe20008000000 */
[----:B------:R-:W-:Y:S01]  /*1a900*/  UMOV UR27, UR15 ;  /* 0x0000000f001b7c82 */ /* 0x000fe20008000000 */
[----:B------:R-:W-:Y:S01]  /*1a910*/  STL [R1+0xac], R207 ;  /* 0x0000accf01007387 */ /* 0x000fe20000100800 */
[----:B------:R-:W-:-:S08]  /*1a920*/  IADD3.X R252, R252, UR42, RZ, P3, !PT ;  /* 0x0000002afcfc7c10 */ /* 0x000fd00009ffe4ff */
[----:B------:R-:W-:-:S12]  /*1a930*/  QGMMA.64x128x32.F32.E5M2.E5M2 R88, gdesc[UR20], R88 ;  /* 0x01e00000145879f3 */ /* 0x000fd80008703858 */
[----:B------:R-:W-:Y:S01]  /*1a940*/  QGMMA.64x128x32.F32.E5M2.E5M2 R24, gdesc[UR24], R24 ;  /* 0x01e00000181879f3 */ /* 0x000fe20008703818 */
[----:B------:R-:W-:Y:S02]  /*1a950*/  IADD3.X R209, R209, UR42, RZ, P4, !PT ;  /* 0x0000002ad1d17c10 */ /* 0x000fe4000a7fe4ff */
[----:B------:R-:W-:Y:S02]  /*1a960*/  IADD3 R226, P4, R226, UR9, RZ ;  /* 0x00000009e2e27c10 */ /* 0x000fe4000ff9e0ff */
[----:B------:R-:W-:Y:S02]  /*1a970*/  IADD3.X R227, R227, UR42, RZ, P5, !PT ;  /* 0x0000002ae3e37c10 */ /* 0x000fe4000affe4ff */
[----:B--2---:R-:W-:Y:S01]  /*1a980*/  IADD3 R229, P5, R229, UR9, RZ ;  /* 0x00000009e5e57c10 */ /* 0x004fe2000ffbe0ff */
[----:B------:R-:W-:Y:S01]  /*1a990*/  STL [R1+0xa4], R209 ;  /* 0x0000a4d101007387 */ /* 0x000fe20000100800 */
[----:B------:R-:W-:Y:S02]  /*1a9a0*/  IADD3.X R237, R237, UR42, RZ, P6, !PT ;  /* 0x0000002aeded7c10 */ /* 0x000fe4000b7fe4ff */
[----:B------:R-:W-:Y:S01]  /*1a9b0*/  IADD3 R238, P6, R238, UR9, RZ ;  /* 0x00000009eeee7c10 */ /* 0x000fe2000ffde0ff */
[----:B------:R-:W-:Y:S01]  /*1a9c0*/  STL [R1+0x78], R226 ;  /* 0x000078e201007387 */ /* 0x000fe20000100800 */
[----:B------:R-:W-:-:S02]  /*1a9d0*/  IADD3.X R241, R241, UR42, RZ, P1, !PT ;  /* 0x0000002af1f17c10 */ /* 0x000fc40008ffe4ff */
[----:B------:R-:W-:Y:S01]  /*1a9e0*/  IADD3 R242, P1, R242, UR9, RZ ;  /* 0x00000009f2f27c10 */ /* 0x000fe2000ff3e0ff */
        /* <DEDUP_REMOVED lines=9> */
[----:B------:R-:W-:Y:S04]  /*1aa80*/  STL [R1+0x60], R242 ;  /* 0x000060f201007387 */ /* 0x000fe80000100800 */
[----:B------:R0:W-:Y:S04]  /*1aa90*/  STL [R1+0x7c], R252 ;  /* 0x00007cfc01007387 */ /* 0x0001e80000100800 */
[----:B------:R-:W-:Y:S01]  /*1aaa0*/  STL [R1+0x84], R243 ;  /* 0x000084f301007387 */ /* 0x000fe20000100800 */
[----:B------:R-:W-:Y:S01]  /*1aab0*/  UMOV UR30, UR6 ;  /* 0x00000006001e7c82 */ /* 0x000fe20008000000 */
[----:B------:R-:W-:-:S02]  /*1aac0*/  UMOV UR31, UR7 ;  /* 0x00000007001f7c82 */ /* 0x000fc40008000000 */
[----:B0-----:R-:W2:Y:S04]  /*1aad0*/  LDL.LU R252, [R1+0x88c] ;  /* 0x00088c0001fc7983 */ /* 0x001ea80000300800 */
[----:B------:R-:W-:Y:S01]  /*1aae0*/  STL [R1+0x58], R244 ;  /* 0x000058f401007387 */ /* 0x000fe20000100800 */
[----:B------:R-:W-:Y:S01]  /*1aaf0*/  QGMMA.64x128x32.F32.E5M2.E5M2 R24, gdesc[UR28], R24 ;  /* 0x01e000001c1879f3 */ /* 0x000fe20008703818 */
[----:B---3--:R-:W-:-:S05]  /*1ab00*/  IADD3 R0, P4, R0, UR9, RZ ;  /* 0x0000000900007c10 */ /* 0x008fca000ff9e0ff */
[----:B------:R0:W-:Y:S04]  /*1ab10*/  STL [R1+0x48], R0 ;  /* 0x0000480001007387 */ /* 0x0001e80000100800 */
[----:B------:R-:W-:Y:S04]  /*1ab20*/  STL [R1+0x50], R245 ;  /* 0x000050f501007387 */ /* 0x000fe80000100800 */
[----:B0-----:R-:W3:Y:S01]  /*1ab30*/  LDL.LU R0, [R1+0x888] ;  /* 0x0008880001007983 */ /* 0x001ee20000300800 */
[----:B------:R-:W-:Y:S01]  /*1ab40*/  UMOV UR34, UR18 ;  /* 0x0000001200227c82 */ /* 0x000fe20008000000 */
[----:B------:R-:W-:-:S02]  /*1ab50*/  UMOV UR35, UR19 ;  /* 0x0000001300237c82 */ /* 0x000fc40008000000 */
[----:B------:R-:W-:Y:S01]  /*1ab60*/  QGMMA.64x128x32.F32.E5M2.E5M2 R24, gdesc[UR32], R24 ;  /* 0x01e00000201879f3 */ /* 0x000fe20008703818 */
[----:B------:R-:W-:Y:S01]  /*1ab70*/  UMOV UR38, UR22 ;  /* 0x0000001600267c82 */ /* 0x000fe20008000000 */
[----:B------:R-:W-:Y:S01]  /*1ab80*/  UMOV UR39, UR23 ;  /* 0x0000001700277c82 */ /* 0x000fe20008000000 */
[----:B------:R-:W-:Y:S02]  /*1ab90*/  IADD3.X R247, R247, UR42, RZ, P5, !PT ;  /* 0x0000002af7f77c10 */ /* 0x000fe4000affe4ff */
[----:B------:R-:W-:Y:S02]  /*1aba0*/  IADD3 R248, P5, R248, UR9, RZ ;  /* 0x00000009f8f87c10 */ /* 0x000fe4000ffbe0ff */
[----:B------:R-:W-:Y:S01]  /*1abb0*/  IADD3.X R249, R249, UR42, RZ, P6, !PT ;  /* 0x0000002af9f97c10 */ /* 0x000fe2000b7fe4ff */
[----:B------:R-:W-:Y:S01]  /*1abc0*/  STL [R1+0x74], R246 ;  /* 0x000074f601007387 */ /* 0x000fe20000100800 */
[----:B------:R-:W-:Y:S02]  /*1abd0*/  IADD3.X R250, R250, UR42, RZ, P1, !PT ;  /* 0x0000002afafa7c10 */ /* 0x000fe40008ffe4ff */
[----:B------:R-:W-:Y:S01]  /*1abe0*/  IADD3.X R190, R190, UR42, RZ, P2, !PT ;  /* 0x0000002abebe7c10 */ /* 0x000fe200097fe4ff */
[----:B------:R-:W-:Y:S01]  /*1abf0*/  STL [R1+0x6c], R247 ;  /* 0x00006cf701007387 */ /* 0x000fe20000100800 */
[----:B----4-:R-:W-:-:S03]  /*1ac00*/  IADD3.X R191, R191, UR42, RZ, P3, !PT ;  /* 0x0000002abfbf7c10 */ /* 0x010fc60009ffe4ff */
[----:B------:R-:W-:Y:S04]  /*1ac10*/  STL [R1+0x40], R248 ;  /* 0x000040f801007387 */ /* 0x000fe80000100800 */
[----:B------:R-:W-:Y:S01]  /*1ac20*/  STL [R1+0x64], R249 ;  /* 0x000064f901007387 */ /* 0x000fe20000100800 */
[----:B------:R-:W-:Y:S03]  /*1ac30*/  QGMMA.64x128x32.F32.E5M2.E5M2 R24, gdesc[UR36], R24, gsb0 ;  /* 0x01e00000241879f3 */ /* 0x000fe60008003818 */
[----:B------:R-:W-:Y:S04]  /*1ac40*/  STL [R1+0x5c], R250 ;  /* 0x00005cfa01007387 */ /* 0x000fe80000100800 */
[----:B------:R-:W-:Y:S01]  /*1ac50*/  STL [R1+0x54], R190 ;  /* 0x000054be01007387 */ /* 0x000fe20000100800 */
[----:B--2---:R-:W-:-:S02]  /*1ac60*/  IADD3.X R252, R252, UR42, RZ, P4, !PT ;  /* 0x0000002afcfc7c10 */ /* 0x004fc4000a7fe4ff */
[----:B---3--:R-:W-:-:S05]  /*1ac70*/  IADD3.X R0, R0, UR42, RZ, P5, !PT ;  /* 0x0000002a00007c10 */ /* 0x008fca000affe4ff */
[----:B------:R0:W-:Y:S04]  /*1ac80*/  STL [R1+0x3c], R0 ;  /* 0x00003c0001007387 */ /* 0x0001e80000100800 */
[----:B------:R1:W-:Y:S04]  /*1ac90*/  STL [R1+0x4c], R191 ;  /* 0x00004cbf01007387 */ /* 0x0003e80000100800 */
[----:B0-----:R1:W5:Y:S04]  /*1aca0*/  LDL.LU R0, [R1+0x884] ;  /* 0x0008840001007983 */ /* 0x0013680000300800 */
[----:B------:R1:W-:Y:S01]  /*1acb0*/  STL [R1+0x44], R252 ;  /* 0x000044fc01007387 */ /* 0x0003e20000100800 */
[----:B------:R-:W-:-:S02]  /*1acc0*/  WARPGROUP.DEPBAR.LE gsb0, 0x0 ;  /* 0x00008000000079c5 */ /* 0x000fc40000010000 */
[----:B------:R-:W-:Y:S05]  /*1acd0*/  @P0 BRA `(.L_x_2) ;  /* 0xffffff1400f40947 */ /* 0x000fea000383ffff */
.L_x_1:
[----:B------:R-:W2:Y:S01]  /*1ace0*/  LDL.LU R9, [R1+0x880] ;  /* 0x0008800001097983 */ /* 0x000ea20000300800 */
[----:B------:R-:W0:Y:S01]  /*1acf0*/  S2R R8, SR_TID.X ;  /* 0x0000000000087919 */ /* 0x000e220000002100 */
[----:B------:R-:W-:Y:S01]  /*1ad00*/  F2FP.SATFINITE.E5M2.F32.PACK_AB_MERGE_C R4, R89, R88, RZ ;  /* 0x000000585904723e */ /* 0x000fe200048060ff */
[----:B------:R-:W-:Y:S01]  /*1ad10*/  ULDC.64 UR6, c[0x0][0x228] ;  /* 0x00008a0000067ab9 */ /* 0x000fe20000000a00 */
[----:B------:R-:W-:Y:S01]  /*1ad20*/  F2FP.SATFINITE.E5M2.F32.PACK_AB_MERGE_C R5, R91, R90, RZ ;  /* 0x0000005a5b05723e */ /* 0x000fe200048060ff */
[----:B------:R-:W3:Y:S01]  /*1ad30*/  LDL.LU R16, [R1+0x87c] ;  /* 0x00087c0001107983 */ /* 0x000ee20000300800 */
[----:B------:R-:W-:Y:S01]  /*1ad40*/  F2FP.SATFINITE.E5M2.F32.PACK_AB_MERGE_C R93, R93, R92, RZ ;  /* 0x0000005c5d5d723e */ /* 0x000fe200048060ff */
[----:B-----5:R-:W-:Y:S01]  /*1ad50*/  VIADD R10, R0, 0x7f ;  /* 0x0000007f000a7836 */ /* 0x020fe20000000000 */
[----:B------:R-:W-:Y:S01]  /*1ad60*/  F2FP.SATFINITE.E5M2.F32.PACK_AB_MERGE_C R94, R95, R94, RZ ;  /* 0x0000005e5f5e723e */ /* 0x000fe200048060ff */
[----:B------:R-:W4:Y:S01]  /*1ad70*/  S2R R11, SR_TID.X ;  /* 0x00000000000b7919 */ /* 0x000f220000002100 */
[----:B------:R-:W-:Y:S01]  /*1ad80*/  F2FP.SATFINITE.E5M2.F32.PACK_AB_MERGE_C R6, R25, R24, RZ ;  /* 0x000000181906723e */ /* 0x000fe200048060ff */
[----:B------:R-:W-:Y:S01]  /*1ad90*/  ULDC UR4, c[0x0][0x22c] ;  /* 0x00008b0000047ab9 */ /* 0x000fe20000000800 */
[----:B------:R-:W-:Y:S01]  /*1ada0*/  F2FP.SATFINITE.E5M2.F32.PACK_AB_MERGE_C R7, R27, R26, RZ ;  /* 0x0000001a1b07723e */ /* 0x000fe200048060ff */
[----:B------:R-:W-:Y:S01]  /*1adb0*/  ULDC UR5, c[0x0][0x22c] ;  /* 0x00008b0000057ab9 */ /* 0x000fe20000000800 */
[----:B------:R-:W-:-:S02]  /*1adc0*/  F2FP.SATFINITE.E5M2.F32.PACK_AB_MERGE_C R29, R29, R28, RZ ;  /* 0x0000001c1d1d723e */ /* 0x000fc400048060ff */
[----:B------:R-:W-:Y:S02]  /*1add0*/  F2FP.SATFINITE.E5M2.F32.PACK_AB_MERGE_C R30, R31, R30, RZ ;  /* 0x0000001e1f1e723e */ /* 0x000fe400048060ff */
[----:B------:R-:W-:Y:S02]  /*1ade0*/  F2FP.SATFINITE.E5M2.F32.PACK_AB_MERGE_C R40, R41, R40, RZ ;  /* 0x000000282928723e */ /* 0x000fe400048060ff */
[----:B------:R-:W-:Y:S02]  /*1adf0*/  PRMT R4, R4, 0x5410, R93 ;  /* 0x0000541004047816 */ /* 0x000fe4000000005d */
[----:B------:R-:W-:Y:S02]  /*1ae00*/  PRMT R5, R5, 0x5410, R94 ;  /* 0x0000541005057816 */ /* 0x000fe4000000005e */
[----:B------:R-:W-:Y:S02]  /*1ae10*/  PRMT R6, R6, 0x5410, R29 ;  /* 0x0000541006067816 */ /* 0x000fe4000000001d */
[----:B------:R-:W-:-:S02]  /*1ae20*/  PRMT R7, R7, 0x5410, R30 ;  /* 0x0000541007077816 */ /* 0x000fc4000000001e */
[----:B------:R-:W-:Y:S02]  /*1ae30*/  F2FP.SATFINITE.E5M2.F32.PACK_AB_MERGE_C R98, R99, R98, RZ ;  /* 0x000000626362723e */ /* 0x000fe400048060ff */
[----:B------:R-:W-:Y:S02]  /*1ae40*/  F2FP.SATFINITE.E5M2.F32.PACK_AB_MERGE_C R103, R103, R102, RZ ;  /* 0x000000666767723e */ /* 0x000fe400048060ff */
[----:B------:R-:W-:Y:S01]  /*1ae50*/  F2FP.SATFINITE.E5M2.F32.PACK_AB_MERGE_C R32, R33, R32, RZ ;  /* 0x000000202120723e */ /* 0x000fe200048060ff */
[----:B0-----:R-:W-:Y:S01]  /*1ae60*/  IMAD.SHL.U32 R3, R8, 0x40, RZ ;  /* 0x0000004008037824 */ /* 0x001fe200078e00ff */
[----:B------:R-:W-:Y:S02]  /*1ae70*/  F2FP.SATFINITE.E5M2.F32.PACK_AB_MERGE_C R34, R35, R34, RZ ;  /* 0x000000222322723e */ /* 0x000fe400048060ff */
[----:B------:R-:W-:Y:S02]  /*1ae80*/  F2FP.SATFINITE.E5M2.F32.PACK_AB_MERGE_C R37, R37, R36, RZ ;  /* 0x000000242525723e */ /* 0x000fe400048060ff */
[----:B------:R-:W-:-:S02]  /*1ae90*/  LOP3.LUT R3, R3, 0x400, RZ, 0xc0, !PT ;  /* 0x0000040003037812 */ /* 0x000fc400078ec0ff */
[----:B------:R-:W-:Y:S02]  /*1aea0*/  F2FP.SATFINITE.E5M2.F32.PACK_AB_MERGE_C R39, R39, R38, RZ ;  /* 0x000000262727723e */ /* 0x000fe400048060ff */
[----:B----4-:R-:W-:Y:S02]  /*1aeb0*/  LOP3.LUT R11, R11, 0x7f, RZ, 0xc0, !PT ;  /* 0x0000007f0b0b7812 */ /* 0x010fe400078ec0ff */
[----:B------:R-:W-:Y:S02]  /*1aec0*/  F2FP.SATFINITE.E5M2.F32.PACK_AB_MERGE_C R96, R97, R96, RZ ;  /* 0x000000606160723e */ /* 0x000fe400048060ff */
[----:B------:R-:W-:Y:S01]  /*1aed0*/  LEA R20, R11, UR8, 0x4 ;  /* 0x000000080b147c11 */ /* 0x000fe2000f8e20ff */
[----:B------:R-:W-:Y:S01]  /*1aee0*/  BAR.SYNC.DEFER_BLOCKING 0x0 ;  /* 0x0000000000007b1d */ /* 0x000fe20000010000 */
[----:B------:R-:W-:Y:S02]  /*1aef0*/  PRMT R97, R98, 0x5410, R103 ;  /* 0x0000541062617816 */ /* 0x000fe40000000067 */
[----:B------:R-:W-:-:S02]  /*1af00*/  PRMT R98, R32, 0x5410, R37 ;  /* 0x0000541020627816 */ /* 0x000fc40000000025 */
[----:B------:R-:W-:Y:S01]  /*1af10*/  PRMT R99, R34, 0x5410, R39 ;  /* 0x0000541022637816 */ /* 0x000fe20000000027 */
[----:B------:R-:W-:Y:S01]  /*1af20*/  VIADD R39, R0, 0x5 ;  /* 0x0000000500277836 */ /* 0x000fe20000000000 */
[----:B------:R-:W-:Y:S02]  /*1af30*/  F2FP.SATFINITE.E5M2.F32.PACK_AB_MERGE_C R101, R101, R100, RZ ;  /* 0x000000646565723e */ /* 0x000fe400048060ff */
[----:B------:R-:W-:Y:S02]  /*1af40*/  F2FP.SATFINITE.E5M2.F32.PACK_AB_MERGE_C R106, R107, R106, RZ ;  /* 0x0000006a6b6a723e */ /* 0x000fe400048060ff */
[----:B------:R-:W-:Y:S02]  /*1af50*/  PRMT R96, R96, 0x5410, R101 ;  /* 0x0000541060607816 */ /* 0x000fe40000000065 */
[----:B------:R-:W-:Y:S02]  /*1af60*/  F2FP.SATFINITE.E5M2.F32.PACK_AB_MERGE_C R111, R111, R110, RZ ;  /* 0x0000006e6f6f723e */ /* 0x000fe400048060ff */
[----:B------:R-:W-:-:S02]  /*1af70*/  F2FP.SATFINITE.E5M2.F32.PACK_AB_MERGE_C R104, R105, R104, RZ ;  /* 0x000000686968723e */ /* 0x000fc400048060ff */
[----:B------:R-:W-:Y:S02]  /*1af80*/  F2FP.SATFINITE.E5M2.F32.PACK_AB_MERGE_C R109, R109, R108, RZ ;  /* 0x0000006c6d6d723e */ /* 0x000fe400048060ff */
[----:B------:R-:W-:Y:S02]  /*1af90*/  F2FP.SATFINITE.E5M2.F32.PACK_AB_MERGE_C R42, R43, R42, RZ ;  /* 0x0000002a2b2a723e */ /* 0x000fe400048060ff */
[----:B------:R-:W-:Y:S02]  /*1afa0*/  F2FP.SATFINITE.E5M2.F32.PACK_AB_MERGE_C R45, R45, R44, RZ ;  /* 0x0000002c2d2d723e */ /* 0x000fe400048060ff */
[----:B------:R-:W-:Y:S02]  /*1afb0*/  F2FP.SATFINITE.E5M2.F32.PACK_AB_MERGE_C R47, R47, R46, RZ ;  /* 0x0000002e2f2f723e */ /* 0x000fe400048060ff */
[----:B------:R-:W-:Y:S02]  /*1afc0*/  PRMT R105, R106, 0x5410, R111 ;  /* 0x000054106a697816 */ /* 0x000fe4000000006f */
[----:B------:R-:W-:-:S02]  /*1afd0*/  PRMT R104, R104, 0x5410, R109 ;  /* 0x0000541068687816 */ /* 0x000fc4000000006d */
[----:B------:R-:W-:Y:S02]  /*1afe0*/  PRMT R106, R40, 0x5410, R45 ;  /* 0x00005410286a7816 */ /* 0x000fe4000000002d */
[----:B------:R-:W-:Y:S02]  /*1aff0*/  PRMT R107, R42, 0x5410, R47 ;  /* 0x000054102a6b7816 */ /* 0x000fe4000000002f */
[----:B------:R-:W-:Y:S02]  /*1b000*/  F2FP.SATFINITE.E5M2.F32.PACK_AB_MERGE_C R114, R115, R114, RZ ;  /* 0x000000727372723e */ /* 0x000fe400048060ff */
[----:B------:R-:W-:Y:S02]  /*1b010*/  F2FP.SATFINITE.E5M2.F32.PACK_AB_MERGE_C R119, R119, R118, RZ ;  /* 0x000000767777723e */ /* 0x000fe400048060ff */
        /* <DEDUP_REMOVED lines=58> */
[----:B--2---:R-:W-:Y:S01]  /*1b3c0*/  LOP3.LUT R2, R9, 0xf0, RZ, 0xc0, !PT ;  /* 0x000000f009027812 */ /* 0x004fe200078ec0ff */
[----:B------:R-:W-:-:S03]  /*1b3d0*/  VIADD R9, R0, 0x1 ;  /* 0x0000000100097836 */ /* 0x000fc60000000000 */
[----:B------:R-:W-:Y:S01]  /*1b3e0*/  IADD3 R3, R3, UR8, R2 ;  /* 0x0000000803037c10 */ /* 0x000fe2000fffe002 */
[----:B------:R-:W-:Y:S02]  /*1b3f0*/  IMAD.SHL.U32 R2, R8, 0x8, RZ ;  /* 0x0000000808027824 */ /* 0x000fe400078e00ff */
[----:B------:R-:W-:Y:S01]  /*1b400*/  VIADD R8, R0, 0x2 ;  /* 0x0000000200087836 */ /* 0x000fe20000000000 */
[----:B---3--:R-:W-:Y:S02]  /*1b410*/  ISETP.GE.AND P0, PT, R16, UR6, PT ;  /* 0x0000000610007c0c */ /* 0x008fe4000bf06270 */
[----:B------:R-:W-:Y:S02]  /*1b420*/  LOP3.LUT R2, R2, 0x300, RZ, 0xc0, !PT ;  /* 0x0000030002027812 */ /* 0x000fe400078ec0ff */
[----:B------:R-:W-:Y:S01]  /*1b430*/  ISETP.LT.AND P2, PT, R9, UR4, !P0 ;  /* 0x0000000409007c0c */ /* 0x000fe2000c741270 */
[----:B------:R-:W-:Y:S01]  /*1b440*/  VIADD R9, R0, 0x3 ;  /* 0x0000000300097836 */ /* 0x000fe20000000000 */
[----:B------:R-:W-:Y:S01]  /*1b450*/  ISETP.LT.AND P1, PT, R10, UR5, !P0 ;  /* 0x000000050a007c0c */ /* 0x000fe2000c721270 */
[----:B------:R-:W-:Y:S01]  /*1b460*/  IMAD.IADD R41, R2, 0x1, R3 ;  /* 0x0000000102297824 */ /* 0x000fe200078e0203 */
[----:B------:R-:W-:Y:S01]  /*1b470*/  ULDC UR4, c[0x0][0x22c] ;  /* 0x00008b0000047ab9 */ /* 0x000fe20000000800 */
[----:B------:R-:W-:Y:S01]  /*1b480*/  ULDC UR5, c[0x0][0x22c] ;  /* 0x00008b0000057ab9 */ /* 0x000fe20000000800 */
[----:B------:R-:W-:Y:S01]  /*1b490*/  ISETP.LT.AND P4, PT, R8, UR4, !P0 ;  /* 0x0000000408007c0c */ /* 0x000fe2000c781270 */
[----:B------:R-:W-:Y:S01]  /*1b4a0*/  ULDC UR4, c[0x0][0x244] ;  /* 0x0000910000047ab9 */ /* 0x000fe20000000800 */
[----:B------:R-:W-:Y:S01]  /*1b4b0*/  STSM.16.M88.4 [R41], R4 ;  /* 0x0000000429007844 */ /* 0x000fe20000000200 */
[----:B------:R-:W-:Y:S01]  /*1b4c0*/  BAR.SYNC.DEFER_BLOCKING 0x0 ;  /* 0x0000000000007b1d */ /* 0x000fe20000010000 */
[----:B------:R-:W-:Y:S01]  /*1b4d0*/  ISETP.LT.AND P3, PT, R9, UR5, !P0 ;  /* 0x0000000509007c0c */ /* 0x000fe2000c761270 */
[----:B------:R-:W-:Y:S01]  /*1b4e0*/  IMAD R2, R16, UR4, RZ ;  /* 0x0000000410027c24 */ /* 0x000fe2000f8e02ff */
[----:B------:R-:W-:-:S03]  /*1b4f0*/  ISETP.LT.AND P5, PT, R0, UR7, !P0 ;  /* 0x0000000700007c0c */ /* 0x000fc6000c7a1270 */
[----:B------:R-:W-:Y:S02]  /*1b500*/  ULDC.64 UR4, c[0x0][0x220] ;  /* 0x0000880000047ab9 */ /* 0x000fe40000000a00 */
[----:B------:R-:W-:Y:S01]  /*1b510*/  IADD3 R3, P6, R2, UR4, RZ ;  /* 0x0000000402037c10 */ /* 0x000fe2000ffde0ff */
[----:B------:R-:W-:Y:S02]  /*1b520*/  ULDC UR4, c[0x0][0x248] ;  /* 0x0000920000047ab9 */ /* 0x000fe40000000800 */
[----:B------:R-:W-:Y:S01]  /*1b530*/  IMAD R21, R0, UR4, RZ ;  /* 0x0000000400157c24 */ /* 0x000fe2000f8e02ff */
[----:B------:R-:W-:Y:S01]  /*1b540*/  LEA.HI.X.SX32 R2, R2, UR5, 0x1, P6 ;  /* 0x0000000502027c11 */ /* 0x000fe2000b0f0eff */
[----:B------:R-:W-:Y:S02]  /*1b550*/  ULDC UR5, c[0x0][0x22c] ;  /* 0x00008b0000057ab9 */ /* 0x000fe40000000800 */
[C---:B------:R-:W-:Y:S01]  /*1b560*/  VIADD R38, R21.reuse, UR4 ;  /* 0x0000000415267c36 */ /* 0x040fe20008000000 */
[----:B------:R-:W-:-:S04]  /*1b570*/  IADD3 R22, P6, R21, R3, RZ ;  /* 0x0000000315167210 */ /* 0x000fc80007fde0ff */
[-C--:B------:R-:W-:Y:S01]  /*1b580*/  LEA.HI.X.SX32 R23, R21, R2.reuse, 0x1, P6 ;  /* 0x0000000215177211 */ /* 0x080fe200030f0eff */
[----:B------:R-:W-:Y:S01]  /*1b590*/  VIADD R21, R0, 0x4 ;  /* 0x0000000400157836 */ /* 0x000fe20000000000 */
[C---:B------:R-:W-:Y:S01]  /*1b5a0*/  IADD3 R36, P6, R38.reuse, R3, RZ ;  /* 0x0000000326247210 */ /* 0x040fe20007fde0ff */
[----:B------:R-:W0:Y:S03]  /*1b5b0*/  LDS.128 R32, [R20] ;  /* 0x0000000014207984 */ /* 0x000e260000000c00 */
[----:B------:R-:W-:Y:S01]  /*1b5c0*/  LEA.HI.X.SX32 R37, R38, R2, 0x1, P6 ;  /* 0x0000000226257211 */ /* 0x000fe200030f0eff */
[----:B------:R-:W-:Y:S06]  /*1b5d0*/  BAR.SYNC.DEFER_BLOCKING 0x0 ;  /* 0x0000000000007b1d */ /* 0x000fec0000010000 */
[----:B------:R-:W-:Y:S02]  /*1b5e0*/  STSM.16.M88.4 [R41], R96 ;  /* 0x0000006029007844 */ /* 0x000fe40000000200 */
[----:B------:R-:W-:Y:S01]  /*1b5f0*/  BAR.SYNC.DEFER_BLOCKING 0x0 ;  /* 0x0000000000007b1d */ /* 0x000fe20000010000 */
[----:B0-----:R-:W-:-:S02]  /*1b600*/  PRMT R45, R32, 0x7770, RZ ;  /* 0x00007770202d7816 */ /* 0x001fc400000000ff */
[----:B------:R-:W-:-:S03]  /*1b610*/  PRMT R43, R32, 0x7771, RZ ;  /* 0x00007771202b7816 */ /* 0x000fc600000000ff */
[----:B------:R-:W0:Y:S02]  /*1b620*/  LDS.128 R28, [R20] ;  /* 0x00000000141c7984 */ /* 0x000e240000000c00 */
[----:B------:R-:W-:Y:S06]  /*1b630*/  BAR.SYNC.DEFER_BLOCKING 0x0 ;  /* 0x0000000000007b1d */ /* 0x000fec0000010000 */
[----:B------:R-:W-:Y:S02]  /*1b640*/  STSM.16.M88.4 [R41], R104 ;  /* 0x0000006829007844 */ /* 0x000fe40000000200 */
[----:B------:R-:W-:Y:S06]  /*1b650*/  BAR.SYNC.DEFER_BLOCKING 0x0 ;  /* 0x0000000000007b1d */ /* 0x000fec0000010000 */
[----:B------:R-:W2:Y:S02]  /*1b660*/  LDS.128 R24, [R20] ;  /* 0x0000000014187984 */ /* 0x000ea40000000c00 */
[----:B------:R-:W-:Y:S06]  /*1b670*/  BAR.SYNC.DEFER_BLOCKING 0x0 ;  /* 0x0000000000007b1d */ /* 0x000fec0000010000 */
[----:B------:R-:W-:Y:S02]  /*1b680*/  STSM.16.M88.4 [R41], R112 ;  /* 0x0000007029007844 */ /* 0x000fe40000000200 */
[----:B------:R-:W-:Y:S06]  /*1b690*/  BAR.SYNC.DEFER_BLOCKING 0x0 ;  /* 0x0000000000007b1d */ /* 0x000fec0000010000 */
[----:B------:R-:W3:Y:S02]  /*1b6a0*/  LDS.128 R12, [R20] ;  /* 0x00000000140c7984 */ /* 0x000ee40000000c00 */
[----:B------:R-:W-:Y:S06]  /*1b6b0*/  BAR.SYNC.DEFER_BLOCKING 0x0 ;  /* 0x0000000000007b1d */ /* 0x000fec0000010000 */
[----:B------:R-:W-:Y:S02]  /*1b6c0*/  STSM.16.M88.4 [R41], R120 ;  /* 0x0000007829007844 */ /* 0x000fe40000000200 */
[----:B------:R-:W-:Y:S06]  /*1b6d0*/  BAR.SYNC.DEFER_BLOCKING 0x0 ;  /* 0x0000000000007b1d */ /* 0x000fec0000010000 */
[----:B------:R-:W4:Y:S02]  /*1b6e0*/  LDS.128 R8, [R20] ;  /* 0x0000000014087984 */ /* 0x000f240000000c00 */
[----:B------:R-:W-:Y:S06]  /*1b6f0*/  BAR.SYNC.DEFER_BLOCKING 0x0 ;  /* 0x0000000000007b1d */ /* 0x000fec0000010000 */
[----:B------:R-:W-:Y:S02]  /*1b700*/  STSM.16.M88.4 [R41], R128 ;  /* 0x0000008029007844 */ /* 0x000fe40000000200 */
[----:B------:R-:W-:Y:S06]  /*1b710*/  BAR.SYNC.DEFER_BLOCKING 0x0 ;  /* 0x0000000000007b1d */ /* 0x000fec0000010000 */
[----:B------:R-:W1:Y:S02]  /*1b720*/  LDS.128 R16, [R20] ;  /* 0x0000000014107984 */ /* 0x000e640000000c00 */
[----:B------:R-:W-:Y:S06]  /*1b730*/  BAR.SYNC.DEFER_BLOCKING 0x0 ;  /* 0x0000000000007b1d */ /* 0x000fec0000010000 */
[----:B------:R-:W-:Y:S02]  /*1b740*/  STSM.16.M88.4 [R41], R136 ;  /* 0x0000008829007844 */ /* 0x000fe40000000200 */
[----:B------:R-:W-:Y:S06]  /*1b750*/  BAR.SYNC.DEFER_BLOCKING 0x0 ;  /* 0x0000000000007b1d */ /* 0x000fec0000010000 */
[----:B------:R-:W1:Y:S02]  /*1b760*/  LDS.128 R4, [R20] ;  /* 0x0000000014047984 */ /* 0x000e640000000c00 */
[----:B------:R-:W-:Y:S06]  /*1b770*/  BAR.SYNC.DEFER_BLOCKING 0x0 ;  /* 0x0000000000007b1d */ /* 0x000fec0000010000 */
[----:B------:R0:W-:Y:S02]  /*1b780*/  STSM.16.M88.4 [R41], R144 ;  /* 0x0000009029007844 */ /* 0x0001e40000000200 */
[----:B------:R-:W-:Y:S01]  /*1b790*/  BAR.SYNC.DEFER_BLOCKING 0x0 ;  /* 0x0000000000007b1d */ /* 0x000fe20000010000 */
[----:B0-----:R-:W-:-:S05]  /*1b7a0*/  PRMT R41, R33, 0x7770, RZ ;  /* 0x0000777021297816 */ /* 0x001fca00000000ff */
[----:B------:R0:W-:Y:S01]  /*1b7b0*/  @P5 STG.E.U8 desc[UR40][R22.64], R45 ;  /* 0x0000002d16005986 */ /* 0x0001e2000c101128 */
[----:B------:R-:W-:Y:S01]  /*1b7c0*/  ISETP.LT.AND P5, PT, R21, UR5, !P0 ;  /* 0x0000000515007c0c */ /* 0x000fe2000c7a1270 */
[----:B------:R-:W-:Y:S01]  /*1b7d0*/  VIADD R21, R38, UR4 ;  /* 0x0000000426157c36 */ /* 0x000fe20008000000 */
[----:B------:R-:W-:Y:S01]  /*1b7e0*/  ULDC UR5, c[0x0][0x22c] ;  /* 0x00008b0000057ab9 */ /* 0x000fe20000000800 */
[----:B------:R2:W-:Y:S01]  /*1b7f0*/  @P2 STG.E.U8 desc[UR40][R36.64], R43 ;  /* 0x0000002b24002986 */ /* 0x0005e2000c101128 */
[----:B------:R-:W-:Y:S01]  /*1b800*/  ISETP.LT.AND P2, PT, R39, UR5, !P0 ;  /* 0x0000000527007c0c */ /* 0x000fe2000c741270 */
[C---:B------:R-:W-:Y:S01]  /*1b810*/  VIADD R40, R21.reuse, UR4 ;  /* 0x0000000415287c36 */ /* 0x040fe20008000000 */
[----:B------:R-:W-:Y:S01]  /*1b820*/  IADD3 R38, P6, R21, R3, RZ ;  /* 0x0000000315267210 */ /* 0x000fe20007fde0ff */
[----:B------:R-:W-:-:S03]  /*1b830*/  ULDC UR5, c[0x0][0x22c] ;  /* 0x00008b0000057ab9 */ /* 0x000fc60000000800 */
[-C--:B------:R-:W-:Y:S01]  /*1b840*/  LEA.HI.X.SX32 R39, R21, R2.reuse, 0x1, P6 ;  /* 0x0000000215277211 */ /* 0x080fe200030f0eff */
[----:B------:R-:W-:Y:S01]  /*1b850*/  VIADD R21, R0, 0x6 ;  /* 0x0000000600157836 */ /* 0x000fe20000000000 */
[CC--:B0-----:R-:W-:Y:S02]  /*1b860*/  IADD3 R22, P6, R40.reuse, R3.reuse, RZ ;  /* 0x0000000328167210 */ /* 0x0c1fe40007fde0ff */
[----:B--2---:R-:W-:Y:S01]  /*1b870*/  PRMT R43, R33, 0x7771, RZ ;  /* 0x00007771212b7816 */ /* 0x004fe200000000ff */
[----:B------:R0:W-:Y:S01]  /*1b880*/  @P4 STG.E.U8 desc[UR40][R38.64], R41 ;  /* 0x0000002926004986 */ /* 0x0001e2000c101128 */
[CC--:B------:R-:W-:Y:S01]  /*1b890*/  LEA.HI.X.SX32 R23, R40.reuse, R2.reuse, 0x1, P6 ;  /* 0x0000000228177211 */ /* 0x0c0fe200030f0eff */
[----:B------:R-:W-:Y:S01]  /*1b8a0*/  VIADD R40, R40, UR4 ;  /* 0x0000000428287c36 */ /* 0x000fe20008000000 */
[----:B------:R-:W-:Y:S01]  /*1b8b0*/  ISETP.LT.AND P4, PT, R21, UR5, !P0 ;  /* 0x0000000515007c0c */ /* 0x000fe2000c781270 */
[----:B------:R-:W-:Y:S01]  /*1b8c0*/  VIADD R37, R0, 0x7 ;  /* 0x0000000700257836 */ /* 0x000fe20000000000 */
[----:B------:R-:W-:Y:S01]  /*1b8d0*/  ULDC UR5, c[0x0][0x22c] ;  /* 0x00008b0000057ab9 */ /* 0x000fe20000000800 */
[C---:B------:R-:W-:Y:S01]  /*1b8e0*/  VIADD R21, R40.reuse, UR4 ;  /* 0x0000000428157c36 */ /* 0x040fe20008000000 */
[CC--:B------:R-:W-:Y:S01]  /*1b8f0*/  IADD3 R36, P6, R40.reuse, R3.reuse, RZ ;  /* 0x0000000328247210 */ /* 0x0c0fe20007fde0ff */
[----:B------:R2:W-:Y:S01]  /*1b900*/  @P3 STG.E.U8 desc[UR40][R22.64], R43 ;  /* 0x0000002b16003986 */ /* 0x0005e2000c101128 */
[----:B------:R-:W-:Y:S01]  /*1b910*/  ISETP.LT.AND P3, PT, R37, UR5, !P0 ;  /* 0x0000000525007c0c */ /* 0x000fe2000c761270 */
[----:B------:R-:W-:Y:S01]  /*1b920*/  ULDC UR5, c[0x0][0x22c] ;  /* 0x00008b0000057ab9 */ /* 0x000fe20000000800 */
[----:B------:R-:W-:Y:S01]  /*1b930*/  LEA.HI.X.SX32 R37, R40, R2, 0x1, P6 ;  /* 0x0000000228257211 */ /* 0x000fe200030f0eff */
[----:B------:R-:W-:Y:S01]  /*1b940*/  VIADD R40, R0, 0x8 ;  /* 0x0000000800287836 */ /* 0x000fe20000000000 */
[----:B0-----:R-:W-:-:S02]  /*1b950*/  IADD3 R38, P6, R21, R3, RZ ;  /* 0x0000000315267210 */ /* 0x001fc40007fde0ff */
[C---:B------:R-:W-:Y:S02]  /*1b960*/  PRMT R41, R34.reuse, 0x7770, RZ ;  /* 0x0000777022297816 */ /* 0x040fe400000000ff */
[CC--:B------:R-:W-:Y:S01]  /*1b970*/  LEA.HI.X.SX32 R39, R21.reuse, R2.reuse, 0x1, P6 ;  /* 0x0000000215277211 */ /* 0x0c0fe200030f0eff */
[----:B------:R-:W-:Y:S01]  /*1b980*/  VIADD R21, R21, UR4 ;  /* 0x0000000415157c36 */ /* 0x000fe20008000000 */
[----:B--2---:R-:W-:Y:S01]  /*1b990*/  PRMT R43, R34, 0x7771, RZ ;  /* 0x00007771222b7816 */ /* 0x004fe200000000ff */
[----:B------:R0:W-:Y:S01]  /*1b9a0*/  @P5 STG.E.U8 desc[UR40][R36.64], R41 ;  /* 0x0000002924005986 */ /* 0x0001e2000c101128 */
[----:B------:R-:W-:Y:S01]  /*1b9b0*/  VIADD R23, R0, 0x9 ;  /* 0x0000000900177836 */ /* 0x000fe20000000000 */
[----:B------:R-:W-:Y:S01]  /*1b9c0*/  ISETP.LT.AND P5, PT, R40, UR5, !P0 ;  /* 0x0000000528007c0c */ /* 0x000fe2000c7a1270 */
[C---:B------:R-:W-:Y:S01]  /*1b9d0*/  VIADD R40, R21.reuse, UR4 ;  /* 0x0000000415287c36 */ /* 0x040fe20008000000 */
[-C--:B------:R-:W-:Y:S01]  /*1b9e0*/  IADD3 R22, P6, R21, R3.reuse, RZ ;  /* 0x0000000315167210 */ /* 0x080fe20007fde0ff */
[----:B------:R-:W-:Y:S01]  /*1b9f0*/  ULDC UR5, c[0x0][0x22c] ;  /* 0x00008b0000057ab9 */ /* 0x000fe20000000800 */
        /* <DEDUP_REMOVED lines=14> */
[CC--:B------:R-:W-:Y:S01]  /*1bae0*/  IADD3 R38, P6, R40.reuse, R3.reuse, RZ ;  /* 0x0000000328267210 */ /* 0x0c0fe20007fde0ff */
        /* <DEDUP_REMOVED lines=12> */
[----:B------:R-:W-:Y:S01]  /*1bbb0*/  ISETP.LT.AND P5, PT, R40, UR5, !P0 ;  /* 0x0000000528007c0c */ /* 0x000fe2000c7a1270 */
[----:B------:R-:W-:Y:S01]  /*1bbc0*/  VIADD R32, R0, 0xd ;  /* 0x0000000d00207836 */ /* 0x000fe20000000000 */
[CC--:B------:R-:W-:Y:S01]  /*1bbd0*/  IADD3 R36, P6, R21.reuse, R3.reuse, RZ ;  /* 0x0000000315247210 */ /* 0x0c0fe20007fde0ff */
[C---:B------:R-:W-:Y:S01]  /*1bbe0*/  VIADD R40, R21.reuse, UR4 ;  /* 0x0000000415287c36 */ /* 0x040fe20008000000 */
[----:B------:R-:W-:Y:S01]  /*1bbf0*/  ULDC UR5, c[0x0][0x22c] ;  /* 0x00008b0000057ab9 */ /* 0x000fe20000000800 */
[----:B------:R2:W-:Y:S01]  /*1bc00*/  @P2 STG.E.U8 desc[UR40][R22.64], R43 ;  /* 0x0000002b16002986 */ /* 0x0005e2000c101128 */
[----:B------:R-:W-:Y:S01]  /*1bc10*/  ISETP.LT.AND P2, PT, R32, UR5, !P0 ;  /* 0x0000000520007c0c */ /* 0x000fe2000c741270 */
[----:B------:R-:W-:Y:S01]  /*1bc20*/  ULDC UR5, c[0x0][0x22c] ;  /* 0x00008b0000057ab9 */ /* 0x000fe20000000800 */
[----:B------:R-:W-:Y:S01]  /*1bc30*/  LEA.HI.X.SX32 R37, R21, R2, 0x1, P6 ;  /* 0x0000000215257211 */ /* 0x000fe200030f0eff */
[----:B------:R-:W-:Y:S01]  /*1bc40*/  VIADD R21, R0, 0xe ;  /* 0x0000000e00157836 */ /* 0x000fe20000000000 */
[----:B------:R-:W-:Y:S01]  /*1bc50*/  IADD3 R32, P6, R40, R3, RZ ;  /* 0x0000000328207210 */ /* 0x000fe20007fde0ff */
[----:B0-----:R-:W-:Y:S01]  /*1bc60*/  VIADD R38, R0, 0x10 ;  /* 0x0000001000267836 */ /* 0x001fe20000000000 */
[----:B------:R-:W-:-:S02]  /*1bc70*/  PRMT R41, R33, 0x7772, RZ ;  /* 0x0000777221297816 */ /* 0x000fc400000000ff */
[----:B------:R-:W-:Y:S02]  /*1bc80*/  PRMT R39, R33, 0x7773, RZ ;  /* 0x0000777321277816 */ /* 0x000fe400000000ff */
[CC--:B------:R-:W-:Y:S01]  /*1bc90*/  LEA.HI.X.SX32 R33, R40.reuse, R2.reuse, 0x1, P6 ;  /* 0x0000000228217211 */ /* 0x0c0fe200030f0eff */
[----:B------:R-:W-:Y:S01]  /*1bca0*/  VIADD R40, R40, UR4 ;  /* 0x0000000428287c36 */ /* 0x000fe20008000000 */
[----:B------:R0:W-:Y:S01]  /*1bcb0*/  @P4 STG.E.U8 desc[UR40][R36.64], R41 ;  /* 0x0000002924004986 */ /* 0x0001e2000c101128 */
[----:B--2---:R-:W-:Y:S01]  /*1bcc0*/  VIADD R23, R0, 0xf ;  /* 0x0000000f00177836 */ /* 0x004fe20000000000 */
[----:B------:R-:W-:Y:S01]  /*1bcd0*/  ISETP.LT.AND P4, PT, R21, UR5, !P0 ;  /* 0x0000000515007c0c */ /* 0x000fe2000c781270 */
[C---:B------:R-:W-:Y:S01]  /*1bce0*/  VIADD R21, R40.reuse, UR4 ;  /* 0x0000000428157c36 */ /* 0x040fe20008000000 */
[C---:B------:R-:W-:Y:S01]  /*1bcf0*/  IADD3 R22, P6, R40.reuse, R3, RZ ;  /* 0x0000000328167210 */ /* 0x040fe20007fde0ff */
[----:B------:R-:W-:Y:S01]  /*1bd00*/  ULDC UR5, c[0x0][0x22c] ;  /* 0x00008b0000057ab9 */ /* 0x000fe20000000800 */
[----:B------:R2:W-:Y:S01]  /*1bd10*/  @P3 STG.E.U8 desc[UR40][R32.64], R39 ;  /* 0x0000002720003986 */ /* 0x0005e2000c101128 */
[----:B------:R-:W-:Y:S01]  /*1bd20*/  ISETP.LT.AND P3, PT, R23, UR5, !P0 ;  /* 0x0000000517007c0c */ /* 0x000fe2000c761270 */
[----:B------:R-:W-:Y:S01]  /*1bd30*/  ULDC UR5, c[0x0][0x22c] ;  /* 0x00008b0000057ab9 */ /* 0x000fe20000000800 */
[----:B------:R-:W-:-:S02]  /*1bd40*/  LEA.HI.X.SX32 R23, R40, R2, 0x1, P6 ;  /* 0x0000000228177211 */ /* 0x000fc400030f0eff */
[C---:B------:R-:W-:Y:S02]  /*1bd50*/  PRMT R43, R34.reuse, 0x7773, RZ ;  /* 0x00007773222b7816 */ /* 0x040fe400000000ff */
[CC--:B0-----:R-:W-:Y:S02]  /*1bd60*/  IADD3 R36, P6, R21.reuse, R3.reuse, RZ ;  /* 0x0000000315247210 */ /* 0x0c1fe40007fde0ff */
[----:B------:R-:W-:Y:S02]  /*1bd70*/  PRMT R41, R34, 0x7772, RZ ;  /* 0x0000777222297816 */ /* 0x000fe400000000ff */
[CC--:B------:R-:W-:Y:S01]  /*1bd80*/  LEA.HI.X.SX32 R37, R21.reuse, R2.reuse, 0x1, P6 ;  /* 0x0000000215257211 */ /* 0x0c0fe200030f0eff */
[----:B------:R-:W-:Y:S01]  /*1bd90*/  VIADD R21, R21, UR4 ;  /* 0x0000000415157c36 */ /* 0x000fe20008000000 */
[----:B--2---:R-:W-:Y:S01]  /*1bda0*/  PRMT R39, R35, 0x7773, RZ ;  /* 0x0000777323277816 */ /* 0x004fe200000000ff */
[----:B------:R-:W-:Y:S01]  /*1bdb0*/  VIADD R33, R0, 0x11 ;  /* 0x0000001100217836 */ /* 0x000fe20000000000 */
[----:B------:R0:W-:Y:S01]  /*1bdc0*/  @P5 STG.E.U8 desc[UR40][R22.64], R41 ;  /* 0x0000002916005986 */ /* 0x0001e2000c101128 */
[----:B------:R-:W-:Y:S01]  /*1bdd0*/  ISETP.LT.AND P5, PT, R38, UR5, !P0 ;  /* 0x0000000526007c0c */ /* 0x000fe2000c7a1270 */
[----:B------:R-:W-:Y:S01]  /*1bde0*/  ULDC UR5, c[0x0][0x22c] ;  /* 0x00008b0000057ab9 */ /* 0x000fe20000000800 */
[-C--:B------:R-:W-:Y:S01]  /*1bdf0*/  IADD3 R32, P6, R21, R3.reuse, RZ ;  /* 0x0000000315207210 */ /* 0x080fe20007fde0ff */
[----:B------:R2:W-:Y:S01]  /*1be00*/  @P2 STG.E.U8 desc[UR40][R36.64], R43 ;  /* 0x0000002b24002986 */ /* 0x0005e2000c101128 */
[----:B------:R-:W-:Y:S01]  /*1be10*/  ISETP.LT.AND P2, PT, R33, UR5, !P0 ;  /* 0x0000000521007c0c */ /* 0x000fe2000c741270 */
[C---:B------:R-:W-:Y:S01]  /*1be20*/  VIADD R34, R21.reuse, UR4 ;  /* 0x0000000415227c36 */ /* 0x040fe20008000000 */
[----:B------:R-:W-:Y:S01]  /*1be30*/  LEA.HI.X.SX32 R33, R21, R2, 0x1, P6 ;  /* 0x0000000215217211 */ /* 0x000fe200030f0eff */
[C---:B------:R-:W-:Y:S01]  /*1be40*/  VIADD R21, R0.reuse, 0x12 ;  /* 0x0000001200157836 */ /* 0x040fe20000000000 */
[----:B------:R-:W-:Y:S01]  /*1be50*/  ULDC UR5, c[0x0][0x22c] ;  /* 0x00008b0000057ab9 */ /* 0x000fe20000000800 */
[----:B0-----:R-:W-:Y:S01]  /*1be60*/  PRMT R41, R35, 0x7772, RZ ;  /* 0x0000777223297816 */ /* 0x001fe200000000ff */
[----:B------:R-:W-:Y:S01]  /*1be70*/  VIADD R35, R0, 0x13 ;  /* 0x0000001300237836 */ /* 0x000fe20000000000 */
[----:B------:R-:W-:-:S02]  /*1be80*/  IADD3 R22, P6, R34, R3, RZ ;  /* 0x0000000322167210 */ /* 0x000fc40007fde0ff */
[----:B--2---:R-:W-:Y:S01]  /*1be90*/  PRMT R37, R28, 0x7770, RZ ;  /* 0x000077701c257816 */ /* 0x004fe200000000ff */
[----:B------:R0:W-:Y:S01]  /*1bea0*/  @P4 STG.E.U8 desc[UR40][R32.64], R41 ;  /* 0x0000002920004986 */ /* 0x0001e2000c101128 */
[----:B------:R-:W-:Y:S01]  /*1beb0*/  ISETP.LT.AND P4, PT, R21, UR5, !P0 ;  /* 0x0000000515007c0c */ /* 0x000fe2000c781270 */
[C---:B------:R-:W-:Y:S01]  /*1bec0*/  VIADD R21, R34.reuse, UR4 ;  /* 0x0000000422157c36 */ /* 0x040fe20008000000 */
[-C--:B------:R-:W-:Y:S01]  /*1bed0*/  LEA.HI.X.SX32 R23, R34, R2.reuse, 0x1, P6 ;  /* 0x0000000222177211 */ /* 0x080fe200030f0eff */
[----:B------:R-:W-:Y:S02]  /*1bee0*/  ULDC UR5, c[0x0][0x22c] ;  /* 0x00008b0000057ab9 */ /* 0x000fe40000000800 */
[C---:B------:R-:W-:Y:S01]  /*1bef0*/  VIADD R36, R21.reuse, UR4 ;  /* 0x0000000415247c36 */ /* 0x040fe20008000000 */
[-C--:B------:R-:W-:Y:S01]  /*1bf00*/  IADD3 R34, P6, R21, R3.reuse, RZ ;  /* 0x0000000315227210 */ /* 0x080fe20007fde0ff */
[----:B------:R2:W-:Y:S01]  /*1bf10*/  @P3 STG.E.U8 desc[UR40][R22.64], R39 ;  /* 0x0000002716003986 */ /* 0x0005e2000c101128 */
[----:B------:R-:W-:Y:S01]  /*1bf20*/  ISETP.LT.AND P3, PT, R35, UR5, !P0 ;  /* 0x0000000523007c0c */ /* 0x000fe2000c761270 */
[----:B------:R-:W-:Y:S01]  /*1bf30*/  ULDC UR5, c[0x0][0x22c] ;  /* 0x00008b0000057ab9 */ /* 0x000fe20000000800 */
[----:B------:R-:W-:Y:S01]  /*1bf40*/  LEA.HI.X.SX32 R35, R21, R2, 0x1, P6 ;  /* 0x0000000215237211 */ /* 0x000fe200030f0eff */
[----:B------:R-:W-:Y:S01]  /*1bf50*/  VIADD R21, R0, 0x14 ;  /* 0x0000001400157836 */ /* 0x000fe20000000000 */
[----:B0-----:R-:W-:-:S03]  /*1bf60*/  IADD3 R32, P6, R36, R3, RZ ;  /* 0x0000000324207210 */ /* 0x001fc60007fde0ff */
[----:B------:R0:W-:Y:S01]  /*1bf70*/  @P5 STG.E.U8 desc[UR40][R34.64], R37 ;  /* 0x0000002522005986 */ /* 0x0001e2000c101128 */
[CC--:B------:R-:W-:Y:S01]  /*1bf80*/  LEA.HI.X.SX32 R33, R36.reuse, R2.reuse, 0x1, P6 ;  /* 0x0000000224217211 */ /* 0x0c0fe200030f0eff */
[----:B------:R-:W-:Y:S01]  /*1bf90*/  VIADD R36, R36, UR4 ;  /* 0x0000000424247c36 */ /* 0x000fe20008000000 */
[----:B------:R-:W-:Y:S01]  /*1bfa0*/  ISETP.LT.AND P5, PT, R21, UR5, !P0 ;  /* 0x0000000515007c0c */ /* 0x000fe2000c7a1270 */
[----:B--2---:R-:W-:Y:S01]  /*1bfb0*/  VIADD R23, R0, 0x15 ;  /* 0x0000001500177836 */ /* 0x004fe20000000000 */
[----:B------:R-:W-:Y:S01]  /*1bfc0*/  PRMT R39, R28, 0x7771, RZ ;  /* 0x000077711c277816 */ /* 0x000fe200000000ff */
[C---:B------:R-:W-:Y:S01]  /*1bfd0*/  VIADD R21, R36.reuse, UR4 ;  /* 0x0000000424157c36 */ /* 0x040fe20008000000 */
[CC--:B------:R-:W-:Y:S01]  /*1bfe0*/  IADD3 R22, P6, R36.reuse, R3.reuse, RZ ;  /* 0x0000000324167210 */ /* 0x0c0fe20007fde0ff */
[----:B------:R-:W-:Y:S02]  /*1bff0*/  ULDC UR5, c[0x0][0x22c] ;  /* 0x00008b0000057ab9 */ /* 0x000fe40000000800 */
[----:B------:R2:W-:Y:S01]  /*1c000*/  @P2 STG.E.U8 desc[UR40][R32.64], R39 ;  /* 0x0000002720002986 */ /* 0x0005e2000c101128 */
[----:B------:R-:W-:Y:S01]  /*1c010*/  ISETP.LT.AND P2, PT, R23, UR5, !P0 ;  /* 0x0000000517007c0c */ /* 0x000fe2000c741270 */
[----:B------:R-:W-:Y:S01]  /*1c020*/  ULDC UR5, c[0x0][0x22c] ;  /* 0x00008b0000057ab9 */ /* 0x000fe20000000800 */
[----:B------:R-:W-:Y:S01]  /*1c030*/  LEA.HI.X.SX32 R23, R36, R2, 0x1, P6 ;  /* 0x0000000224177211 */ /* 0x000fe200030f0eff */
[----:B------:R-:W-:Y:S01]  /*1c040*/  VIADD R36, R0, 0x16 ;  /* 0x0000001600247836 */ /* 0x000fe20000000000 */
[----:B0-----:R-:W-:-:S02]  /*1c050*/  IADD3 R34, P6, R21, R3, RZ ;  /* 0x0000000315227210 */ /* 0x001fc40007fde0ff */
[----:B------:R-:W-:Y:S02]  /*1c060*/  PRMT R37, R29, 0x7770, RZ ;  /* 0x000077701d257816 */ /* 0x000fe400000000ff */
        /* <DEDUP_REMOVED lines=52> */
[----:B------:R-:W-:Y:S01]  /*1c3b0*/  ISETP.LT.AND P5, PT, R21, UR5, !P0 ;  /* 0x0000000515007c0c */ /* 0x000fe2000c7a1270 */
[C---:B------:R-:W-:Y:S01]  /*1c3c0*/  VIADD R21, R36.reuse, UR4 ;  /* 0x0000000424157c36 */ /* 0x040fe20008000000 */
[----:B------:R-:W-:Y:S01]  /*1c3d0*/  IADD3 R32, P6, R36, R3, RZ ;  /* 0x0000000324207210 */ /* 0x000fe20007fde0ff */
[----:B------:R-:W-:Y:S01]  /*1c3e0*/  VIADD R28, R0, 0x1d ;  /* 0x0000001d001c7836 */ /* 0x000fe20000000000 */
[----:B------:R-:W-:Y:S01]  /*1c3f0*/  ULDC UR5, c[0x0][0x22c] ;  /* 0x00008b0000057ab9 */ /* 0x000fe20000000800 */
[----:B------:R2:W-:Y:S01]  /*1c400*/  @P2 STG.E.U8 desc[UR40][R34.64], R39 ;  /* 0x0000002722002986 */ /* 0x0005e2000c101128 */
[----:B------:R-:W-:-:S02]  /*1c410*/  LEA.HI.X.SX32 R33, R36, R2, 0x1, P6 ;  /* 0x0000000224217211 */ /* 0x000fc400030f0eff */
[----:B------:R-:W-:Y:S01]  /*1c420*/  ISETP.LT.AND P2, PT, R28, UR5, !P0 ;  /* 0x000000051c007c0c */ /* 0x000fe2000c741270 */
[C---:B------:R-:W-:Y:S01]  /*1c430*/  VIADD R28, R0.reuse, 0x1e ;  /* 0x0000001e001c7836 */ /* 0x040fe20000000000 */
[----:B------:R-:W-:Y:S01]  /*1c440*/  ULDC UR5, c[0x0][0x22c] ;  /* 0x00008b0000057ab9 */ /* 0x000fe20000000800 */
[-C--:B0-----:R-:W-:Y:S02]  /*1c450*/  IADD3 R22, P6, R21, R3.reuse, RZ ;  /* 0x0000000315167210 */ /* 0x081fe40007fde0ff */
        /* <DEDUP_REMOVED lines=8> */
[----:B------:R-:W-:Y:S01]  /*1c4e0*/  IADD3 R28, P6, R21, R3, RZ ;  /* 0x00000003151c7210 */ /* 0x000fe20007fde0ff */
[----:B------:R-:W-:Y:S01]  /*1c4f0*/  ULDC UR5, c[0x0][0x22c] ;  /* 0x00008b0000057ab9 */ /* 0x000fe20000000800 */
[----:B------:R2:W-:Y:S01]  /*1c500*/  @P3 STG.E.U8 desc[UR40][R22.64], R35 ;  /* 0x0000002316003986 */ /* 0x0005e2000c101128 */
[----:B------:R-:W-:Y:S01]  /*1c510*/  ISETP.LT.AND P3, PT, R29, UR5, !P0 ;  /* 0x000000051d007c0c */ /* 0x000fe2000c761270 */
[----:B------:R-:W-:Y:S01]  /*1c520*/  ULDC UR5, c[0x0][0x22c] ;  /* 0x00008b0000057ab9 */ /* 0x000fe20000000800 */
[----:B------:R-:W-:Y:S01]  /*1c530*/  LEA.HI.X.SX32 R29, R21, R2, 0x1, P6 ;  /* 0x00000002151d7211 */ /* 0x000fe200030f0eff */
[----:B------:R-:W-:Y:S01]  /*1c540*/  VIADD R21, R0, 0x20 ;  /* 0x0000002000157836 */ /* 0x000fe20000000000 */
[----:B------:R-:W-:-:S02]  /*1c550*/  PRMT R39, R30, 0x7773, RZ ;  /* 0x000077731e277816 */ /* 0x000fc400000000ff */
[-C--:B0-----:R-:W-:Y:S02]  /*1c560*/  IADD3 R32, P6, R34, R3.reuse, RZ ;  /* 0x0000000322207210 */ /* 0x081fe40007fde0ff */
[----:B------:R-:W-:Y:S01]  /*1c570*/  PRMT R37, R30, 0x7772, RZ ;  /* 0x000077721e257816 */ /* 0x000fe200000000ff */
[----:B------:R-:W-:Y:S01]  /*1c580*/  VIADD R30, R0, 0x22 ;  /* 0x00000022001e7836 */ /* 0x000fe20000000000 */
[CC--:B------:R-:W-:Y:S01]  /*1c590*/  LEA.HI.X.SX32 R33, R34.reuse, R2.reuse, 0x1, P6 ;  /* 0x0000000222217211 */ /* 0x0c0fe200030f0eff */
[----:B------:R-:W-:Y:S01]  /*1c5a0*/  VIADD R34, R34, UR4 ;  /* 0x0000000422227c36 */ /* 0x000fe20008000000 */
[----:B--2---:R-:W-:Y:S01]  /*1c5b0*/  PRMT R35, R31, 0x7773, RZ ;  /* 0x000077731f237816 */ /* 0x004fe200000000ff */
[----:B------:R0:W-:Y:S01]  /*1c5c0*/  @P5 STG.E.U8 desc[UR40][R28.64], R37 ;  /* 0x000000251c005986 */ /* 0x0001e2000c101128 */
[----:B------:R-:W-:Y:S01]  /*1c5d0*/  VIADD R23, R0, 0x21 ;  /* 0x0000002100177836 */ /* 0x000fe20000000000 */
        /* <DEDUP_REMOVED lines=8> */
[-C--:B0-----:R-:W-:Y:S02]  /*1c660*/  IADD3 R28, P6, R21, R3.reuse, RZ ;  /* 0x00000003151c7210 */ /* 0x081fe40007fde0ff */
[----:B------:R-:W-:Y:S01]  /*1c670*/  PRMT R37, R31, 0x7772, RZ ;  /* 0x000077721f257816 */ /* 0x000fe200000000ff */
[----:B------:R-:W-:Y:S01]  /*1c680*/  VIADD R31, R0, 0x23 ;  /* 0x00000023001f7836 */ /* 0x000fe20000000000 */
[CC--:B------:R-:W-:Y:S01]  /*1c690*/  LEA.HI.X.SX32 R29, R21.reuse, R2.reuse, 0x1, P6 ;  /* 0x00000002151d7211 */ /* 0x0c0fe200030f0eff */
[----:B------:R-:W-:Y:S01]  /*1c6a0*/  VIADD R21, R21, UR4 ;  /* 0x0000000415157c36 */ /* 0x000fe20008000000 */
[----:B--2---:R-:W-:Y:S01]  /*1c6b0*/  PRMT R33, R24, 0x7770, RZ ;  /* 0x0000777018217816 */ /* 0x004fe200000000ff */
[----:B------:R0:W-:Y:S01]  /*1c6c0*/  @P4 STG.E.U8 desc[UR40][R22.64], R37 ;  /* 0x0000002516004986 */ /* 0x0001e2000c101128 */
        /* <DEDUP_REMOVED lines=9> */
[----:B0-----:R-:W-:-:S03]  /*1c760*/  IADD3 R22, P6, R32, R3, RZ ;  /* 0x0000000320167210 */ /* 0x001fc60007fde0ff */
[----:B------:R0:W-:Y:S01]  /*1c770*/  @P5 STG.E.U8 desc[UR40][R30.64], R33 ;  /* 0x000000211e005986 */ /* 0x0001e2000c101128 */
[----:B------:R-:W-:Y:S01]  /*1c780*/  ISETP.LT.AND P5, PT, R21, UR5, !P0 ;  /* 0x0000000515007c0c */ /* 0x000fe2000c7a1270 */
[----:B------:R-:W-:Y:S01]  /*1c790*/  ULDC UR5, c[0x0][0x22c] ;  /* 0x00008b0000057ab9 */ /* 0x000fe20000000800 */
[CC--:B------:R-:W-:Y:S01]  /*1c7a0*/  LEA.HI.X.SX32 R23, R32.reuse, R2.reuse, 0x1, P6 ;  /* 0x0000000220177211 */ /* 0x0c0fe200030f0eff */
[----:B------:R-:W-:Y:S01]  /*1c7b0*/  VIADD R32, R32, UR4 ;  /* 0x0000000420207c36 */ /* 0x000fe20008000000 */
[----:B--2---:R-:W-:Y:S01]  /*1c7c0*/  PRMT R35, R24, 0x7771, RZ ;  /* 0x0000777118237816 */ /* 0x004fe200000000ff */
[----:B------:R-:W-:Y:S02]  /*1c7d0*/  VIADD R29, R0, 0x25 ;  /* 0x00000025001d7836 */ /* 0x000fe40000000000 */
        /* <DEDUP_REMOVED lines=70> */
[----:B------:R-:W-:Y:S01]  /*1cc40*/  IADD3 R24, P6, R21, R3, RZ ;  /* 0x0000000315187210 */ /* 0x000fe20007fde0ff */
[C---:B0-----:R-:W-:Y:S01]  /*1cc50*/  VIADD R28, R0.reuse, 0x2e ;  /* 0x0000002e001c7836 */ /* 0x041fe20000000000 */
[C---:B------:R-:W-:Y:S01]  /*1cc60*/  PRMT R33, R25.reuse, 0x7772, RZ ;  /* 0x0000777219217816 */ /* 0x040fe200000000ff */
[----:B------:R-:W-:Y:S01]  /*1cc70*/  VIADD R29, R0, 0x2f ;  /* 0x0000002f001d7836 */ /* 0x000fe20000000000 */
[----:B--2---:R-:W-:-:S03]  /*1cc80*/  PRMT R31, R25, 0x7773, RZ ;  /* 0x00007773191f7816 */ /* 0x004fc600000000ff */
[----:B------:R0:W-:Y:S01]  /*1cc90*/  @P4 STG.E.U8 desc[UR40][R22.64], R33 ;  /* 0x0000002116004986 */ /* 0x0001e2000c101128 */
[CC--:B------:R-:W-:Y:S01]  /*1cca0*/  LEA.HI.X.SX32 R25, R21.reuse, R2.reuse, 0x1, P6 ;  /* 0x0000000215197211 */ /* 0x0c0fe200030f0eff */
[----:B------:R-:W-:Y:S01]  /*1ccb0*/  VIADD R21, R21, UR4 ;  /* 0x0000000415157c36 */ /* 0x000fe20008000000 */
[----:B------:R-:W-:Y:S01]  /*1ccc0*/  ISETP.LT.AND P4, PT, R28, UR5, !P0 ;  /* 0x000000051c007c0c */ /* 0x000fe2000c781270 */
[----:B------:R-:W-:Y:S01]  /*1ccd0*/  ULDC UR5, c[0x0][0x22c] ;  /* 0x00008b0000057ab9 */ /* 0x000fe20000000800 */
[----:B------:R-:W-:Y:S01]  /*1cce0*/  PRMT R35, R26, 0x7772, RZ ;  /* 0x000077721a237816 */ /* 0x000fe200000000ff */
[C---:B------:R-:W-:Y:S01]  /*1ccf0*/  VIADD R30, R21.reuse, UR4 ;  /* 0x00000004151e7c36 */ /* 0x040fe20008000000 */
[-C--:B------:R-:W-:Y:S01]  /*1cd00*/  IADD3 R28, P6, R21, R3.reuse, RZ ;  /* 0x00000003151c7210 */ /* 0x080fe20007fde0ff */
[----:B------:R2:W-:Y:S01]  /*1cd10*/  @P3 STG.E.U8 desc[UR40][R24.64], R31 ;  /* 0x0000001f18003986 */ /* 0x0005e2000c101128 */
[----:B------:R-:W-:Y:S01]  /*1cd20*/  ISETP.LT.AND P3, PT, R29, UR5, !P0 ;  /* 0x000000051d007c0c */ /* 0x000fe2000c761270 */
[----:B------:R-:W-:Y:S01]  /*1cd30*/  ULDC UR5, c[0x0][0x22c] ;  /* 0x00008b0000057ab9 */ /* 0x000fe20000000800 */
[----:B------:R-:W-:Y:S01]  /*1cd40*/  LEA.HI.X.SX32 R29, R21, R2, 0x1, P6 ;  /* 0x00000002151d7211 */ /* 0x000fe200030f0eff */
[----:B------:R-:W-:Y:S01]  /*1cd50*/  VIADD R21, R0, 0x30 ;  /* 0x0000003000157836 */ /* 0x000fe20000000000 */
[----:B0-----:R-:W-:-:S02]  /*1cd60*/  IADD3 R22, P6, R30, R3, RZ ;  /* 0x000000031e167210 */ /* 0x001fc40007fde0ff */
[----:B------:R-:W-:Y:S01]  /*1cd70*/  PRMT R33, R26, 0x7773, RZ ;  /* 0x000077731a217816 */ /* 0x000fe200000000ff */
[----:B------:R0:W-:Y:S01]  /*1cd80*/  @P5 STG.E.U8 desc[UR40][R28.64], R35 ;  /* 0x000000231c005986 */ /* 0x0001e2000c101128 */
[CC--:B------:R-:W-:Y:S01]  /*1cd90*/  LEA.HI.X.SX32 R23, R30.reuse, R2.reuse, 0x1, P6 ;  /* 0x000000021e177211 */ /* 0x0c0fe200030f0eff */
[----:B------:R-:W-:Y:S01]  /*1cda0*/  VIADD R30, R30, UR4 ;  /* 0x000000041e1e7c36 */ /* 0x000fe20008000000 */
[----:B------:R-:W-:Y:S01]  /*1cdb0*/  ISETP.LT.AND P5, PT, R21, UR5, !P0 ;  /* 0x0000000515007c0c */ /* 0x000fe2000c7a1270 */
[----:B--2---:R-:W-:Y:S01]  /*1cdc0*/  VIADD R25, R0, 0x31 ;  /* 0x0000003100197836 */ /* 0x004fe20000000000 */
[----:B------:R-:W-:Y:S01]  /*1cdd0*/  ULDC UR5, c[0x0][0x22c] ;  /* 0x00008b0000057ab9 */ /* 0x000fe20000000800 */
[C---:B------:R-:W-:Y:S01]  /*1cde0*/  VIADD R21, R30.reuse, UR4 ;  /* 0x000000041e157c36 */ /* 0x040fe20008000000 */
[C---:B------:R-:W-:Y:S01]  /*1cdf0*/  IADD3 R24, P6, R30.reuse, R3, RZ ;  /* 0x000000031e187210 */ /* 0x040fe20007fde0ff */
[----:B------:R2:W-:Y:S01]  /*1ce00*/  @P2 STG.E.U8 desc[UR40][R22.64], R33 ;  /* 0x0000002116002986 */ /* 0x0005e2000c101128 */
[----:B------:R-:W-:Y:S01]  /*1ce10*/  ISETP.LT.AND P2, PT, R25, UR5, !P0 ;  /* 0x0000000519007c0c */ /* 0x000fe2000c741270 */
[----:B------:R-:W-:Y:S01]  /*1ce20*/  ULDC UR5, c[0x0][0x22c] ;  /* 0x00008b0000057ab9 */ /* 0x000fe20000000800 */
[----:B------:R-:W-:-:S02]  /*1ce30*/  LEA.HI.X.SX32 R25, R30, R2, 0x1, P6 ;  /* 0x000000021e197211 */ /* 0x000fc400030f0eff */
[-C--:B------:R-:W-:Y:S02]  /*1ce40*/  IADD3 R26, P6, R21, R3.reuse, RZ ;  /* 0x00000003151a7210 */ /* 0x080fe40007fde0ff */
[C---:B------:R-:W-:Y:S02]  /*1ce50*/  PRMT R31, R27.reuse, 0x7773, RZ ;  /* 0x000077731b1f7816 */ /* 0x040fe400000000ff */
[----:B0-----:R-:W-:Y:S02]  /*1ce60*/  PRMT R29, R27, 0x7772, RZ ;  /* 0x000077721b1d7816 */ /* 0x001fe400000000ff */
[CC--:B------:R-:W-:Y:S01]  /*1ce70*/  LEA.HI.X.SX32 R27, R21.reuse, R2.reuse, 0x1, P6 ;  /* 0x00000002151b7211 */ /* 0x0c0fe200030f0eff */
[C---:B--2---:R-:W-:Y:S02]  /*1ce80*/  VIADD R22, R0.reuse, 0x32 ;  /* 0x0000003200167836 */ /* 0x044fe40000000000 */
[----:B------:R-:W-:Y:S01]  /*1ce90*/  VIADD R21, R21, UR4 ;  /* 0x0000000415157c36 */ /* 0x000fe20008000000 */
        /* <DEDUP_REMOVED lines=12> */
[----:B---3--:R-:W-:Y:S02]  /*1cf60*/  PRMT R29, R12, 0x7770, RZ ;  /* 0x000077700c1d7816 */ /* 0x008fe400000000ff */
        /* <DEDUP_REMOVED lines=69> */
[----:B------:R-:W-:Y:S01]  /*1d3c0*/  VIADD R12, R0, 0x3d ;  /* 0x0000003d000c7836 */ /* 0x000fe20000000000 */
[C---:B------:R-:W-:Y:S01]  /*1d3d0*/  IADD3 R24, P6, R28.reuse, R3, RZ ;  /* 0x000000031c187210 */ /* 0x040fe20007fde0ff */
[----:B------:R-:W-:Y:S01]  /*1d3e0*/  VIADD R21, R28, UR4 ;  /* 0x000000041c157c36 */ /* 0x000fe20008000000 */
[----:B------:R-:W-:Y:S01]  /*1d3f0*/  ULDC UR5, c[0x0][0x22c] ;  /* 0x00008b0000057ab9 */ /* 0x000fe20000000800 */
[----:B------:R2:W-:Y:S01]  /*1d400*/  @P2 STG.E.U8 desc[UR40][R22.64], R31 ;  /* 0x0000001f16002986 */ /* 0x0005e2000c101128 */
[----:B------:R-:W-:Y:S01]  /*1d410*/  ISETP.LT.AND P2, PT, R12, UR5, !P0 ;  /* 0x000000050c007c0c */ /* 0x000fe2000c741270 */
[----:B------:R-:W-:Y:S01]  /*1d420*/  ULDC UR5, c[0x0][0x22c] ;  /* 0x00008b0000057ab9 */ /* 0x000fe20000000800 */
[----:B------:R-:W-:-:S02]  /*1d430*/  LEA.HI.X.SX32 R25, R28, R2, 0x1, P6 ;  /* 0x000000021c197211 */ /* 0x000fc400030f0eff */
[-C--:B------:R-:W-:Y:S01]  /*1d440*/  IADD3 R12, P6, R21, R3.reuse, RZ ;  /* 0x00000003150c7210 */ /* 0x080fe20007fde0ff */
[C---:B0-----:R-:W-:Y:S01]  /*1d450*/  VIADD R26, R0.reuse, 0x3e ;  /* 0x0000003e001a7836 */ /* 0x041fe20000000000 */
[C---:B------:R-:W-:Y:S02]  /*1d460*/  PRMT R29, R13.reuse, 0x7772, RZ ;  /* 0x000077720d1d7816 */ /* 0x040fe400000000ff */
[----:B------:R-:W-:Y:S02]  /*1d470*/  PRMT R27, R13, 0x7773, RZ ;  /* 0x000077730d1b7816 */ /* 0x000fe400000000ff */
[CC--:B------:R-:W-:Y:S01]  /*1d480*/  LEA.HI.X.SX32 R13, R21.reuse, R2.reuse, 0x1, P6 ;  /* 0x00000002150d7211 */ /* 0x0c0fe200030f0eff */
[----:B------:R-:W-:Y:S01]  /*1d490*/  VIADD R21, R21, UR4 ;  /* 0x0000000415157c36 */ /* 0x000fe20008000000 */
[----:B------:R0:W-:Y:S01]  /*1d4a0*/  @P4 STG.E.U8 desc[UR40][R24.64], R29 ;  /* 0x0000001d18004986 */ /* 0x0001e2000c101128 */
[----:B--2---:R-:W-:Y:S01]  /*1d4b0*/  VIADD R23, R0, 0x3f ;  /* 0x0000003f00177836 */ /* 0x004fe20000000000 */
        /* <DEDUP_REMOVED lines=25> */
[-C--:B------:R-:W-:Y:S01]  /*1d650*/  IADD3 R14, P6, R21, R3.reuse, RZ ;  /* 0x00000003150e7210 */ /* 0x080fe20007fde0ff */
[C---:B0-----:R-:W-:Y:S01]  /*1d660*/  VIADD R22, R0.reuse, 0x42 ;  /* 0x0000004200167836 */ /* 0x041fe20000000000 */
[----:B------:R-:W-:Y:S01]  /*1d670*/  PRMT R29, R15, 0x7772, RZ ;  /* 0x000077720f1d7816 */ /* 0x000fe200000000ff */
[----:B------:R-:W-:Y:S01]  /*1d680*/  VIADD R23, R0, 0x43 ;  /* 0x0000004300177836 */ /* 0x000fe20000000000 */
[CC--:B------:R-:W-:Y:S01]  /*1d690*/  LEA.HI.X.SX32 R15, R21.reuse, R2.reuse, 0x1, P6 ;  /* 0x00000002150f7211 */ /* 0x0c0fe200030f0eff */
[----:B------:R-:W-:Y:S02]  /*1d6a0*/  VIADD R21, R21, UR4 ;  /* 0x0000000415157c36 */ /* 0x000fe40008000000 */
[----:B------:R0:W-:Y:S01]  /*1d6b0*/  @P4 STG.E.U8 desc[UR40][R12.64], R29 ;  /* 0x0000001d0c004986 */ /* 0x0001e2000c101128 */
[----:B------:R-:W-:Y:S01]  /*1d6c0*/  ISETP.LT.AND P4, PT, R22, UR5, !P0 ;  /* 0x0000000516007c0c */ /* 0x000fe2000c781270 */
[C---:B--2---:R-:W-:Y:S01]  /*1d6d0*/  VIADD R24, R21.reuse, UR4 ;  /* 0x0000000415187c36 */ /* 0x044fe20008000000 */
[----:B------:R-:W-:Y:S01]  /*1d6e0*/  IADD3 R22, P6, R21, R3, RZ ;  /* 0x0000000315167210 */ /* 0x000fe20007fde0ff */
[----:B------:R-:W-:Y:S01]  /*1d6f0*/  ULDC UR5, c[0x0][0x22c] ;  /* 0x00008b0000057ab9 */ /* 0x000fe20000000800 */
[----:B------:R2:W-:Y:S01]  /*1d700*/  @P3 STG.E.U8 desc[UR40][R14.64], R27 ;  /* 0x0000001b0e003986 */ /* 0x0005e2000c101128 */
[----:B------:R-:W-:Y:S01]  /*1d710*/  ISETP.LT.AND P3, PT, R23, UR5, !P0 ;  /* 0x0000000517007c0c */ /* 0x000fe2000c761270 */
[----:B------:R-:W-:Y:S01]  /*1d720*/  ULDC UR5, c[0x0][0x22c] ;  /* 0x00008b0000057ab9 */ /* 0x000fe20000000800 */
[----:B------:R-:W-:Y:S01]  /*1d730*/  LEA.HI.X.SX32 R23, R21, R2, 0x1, P6 ;  /* 0x0000000215177211 */ /* 0x000fe200030f0eff */
[----:B------:R-:W-:Y:S01]  /*1d740*/  VIADD R21, R0, 0x44 ;  /* 0x0000004400157836 */ /* 0x000fe20000000000 */
[----:B----4-:R-:W-:-:S02]  /*1d750*/  PRMT R25, R8, 0x7770, RZ ;  /* 0x0000777008197816 */ /* 0x010fc400000000ff */
[----:B0-----:R-:W-:-:S03]  /*1d760*/  IADD3 R12, P6, R24, R3, RZ ;  /* 0x00000003180c7210 */ /* 0x001fc60007fde0ff */
[----:B------:R0:W-:Y:S01]  /*1d770*/  @P5 STG.E.U8 desc[UR40][R22.64], R25 ;  /* 0x0000001916005986 */ /* 0x0001e2000c101128 */
[CC--:B------:R-:W-:Y:S01]  /*1d780*/  LEA.HI.X.SX32 R13, R24.reuse, R2.reuse, 0x1, P6 ;  /* 0x00000002180d7211 */ /* 0x0c0fe200030f0eff */
[----:B------:R-:W-:Y:S01]  /*1d790*/  VIADD R24, R24, UR4 ;  /* 0x0000000418187c36 */ /* 0x000fe20008000000 */
[----:B--2---:R-:W-:Y:S01]  /*1d7a0*/  PRMT R27, R8, 0x7771, RZ ;  /* 0x00007771081b7816 */ /* 0x004fe200000000ff */
        /* <DEDUP_REMOVED lines=120> */
[----:B------:R-:W-:-:S02]  /*1df30*/  LEA.HI.X.SX32 R13, R21, R2, 0x1, P6 ;  /* 0x00000002150d7211 */ /* 0x000fc400030f0eff */
[----:B-1----:R-:W-:Y:S01]  /*1df40*/  PRMT R21, R16, 0x7770, RZ ;  /* 0x0000777010157816 */ /* 0x002fe200000000ff */
[----:B0-----:R-:W-:Y:S01]  /*1df50*/  VIADD R15, R0, 0x54 ;  /* 0x00000054000f7836 */ /* 0x001fe20000000000 */
[----:B------:R-:W-:-:S03]  /*1df60*/  IADD3 R8, P6, R14, R3, RZ ;  /* 0x000000030e087210 */ /* 0x000fc60007fde0ff */
        /* <DEDUP_REMOVED lines=18> */
[----:B-1----:R-:W-:Y:S01]  /*1e090*/  PRMT R23, R17, 0x7771, RZ ;  /* 0x0000777111177816 */ /* 0x002fe200000000ff */
        /* <DEDUP_REMOVED lines=63> */
[----:B------:R-:W-:Y:S01]  /*1e490*/  PRMT R17, R17, 0x7773, RZ ;  /* 0x0000777311117816 */ /* 0x000fe200000000ff */
[----:B------:R0:W-:Y:S01]  /*1e4a0*/  @P4 STG.E.U8 desc[UR40][R8.64], R21 ;  /* 0x0000001508004986 */ /* 0x0001e2000c101128 */
[----:B-1----:R-:W-:Y:S01]  /*1e4b0*/  VIADD R13, R0, 0x5f ;  /* 0x0000005f000d7836 */ /* 0x002fe20000000000 */
        /* <DEDUP_REMOVED lines=12> */
[----:B------:R0:W-:Y:S01]  /*1e580*/  @P5 STG.E.U8 desc[UR40][R12.64], R23 ;  /* 0x000000170c005986 */ /* 0x0001e2000c101128 */
[CC--:B------:R-:W-:Y:S01]  /*1e590*/  LEA.HI.X.SX32 R9, R14.reuse, R2.reuse, 0x1, P6 ;  /* 0x000000020e097211 */ /* 0x0c0fe200030f0eff */
[----:B------:R-:W-:Y:S01]  /*1e5a0*/  VIADD R14, R14, UR4 ;  /* 0x000000040e0e7c36 */ /* 0x000fe20008000000 */
[----:B------:R-:W-:Y:S01]  /*1e5b0*/  ISETP.LT.AND P5, PT, R15, UR5, !P0 ;  /* 0x000000050f007c0c */ /* 0x000fe2000c7a1270 */
[----:B-1----:R-:W-:Y:S01]  /*1e5c0*/  VIADD R11, R0, 0x61 ;  /* 0x00000061000b7836 */ /* 0x002fe20000000000 */
        /* <DEDUP_REMOVED lines=10> */
[----:B------:R-:W-:Y:S02]  /*1e670*/  PRMT R19, R19, 0x7772, RZ ;  /* 0x0000777213137816 */ /* 0x000fe400000000ff */
[CC--:B------:R-:W-:Y:S01]  /*1e680*/  LEA.HI.X.SX32 R13, R15.reuse, R2.reuse, 0x1, P6 ;  /* 0x000000020f0d7211 */ /* 0x0c0fe200030f0eff */
[----:B-1----:R-:W-:Y:S01]  /*1e690*/  VIADD R8, R0, 0x62 ;  /* 0x0000006200087836 */ /* 0x002fe20000000000 */
[----:B------:R-:W-:Y:S01]  /*1e6a0*/  PRMT R21, R4, 0x7770, RZ ;  /* 0x0000777004157816 */ /* 0x000fe200000000ff */
        /* <DEDUP_REMOVED lines=27> */
[----:B0-----:R-:W-:Y:S01]  /*1e860*/  IADD3 R8, P6, R15, R3, RZ ;  /* 0x000000030f087210 */ /* 0x001fe20007fde0ff */
[----:B------:R-:W0:Y:S01]  /*1e870*/  LDS.128 R20, [R20] ;  /* 0x0000000014147984 */ /* 0x000e220000000c00 */
[----:B------:R-:W-:-:S02]  /*1e880*/  PRMT R17, R5, 0x7770, RZ ;  /* 0x0000777005117816 */ /* 0x000fc400000000ff */
        /* <DEDUP_REMOVED lines=14> */
[----:B-1----:R-:W-:-:S02]  /*1e970*/  IADD3 R12, P6, R14, R3, RZ ;  /* 0x000000030e0c7210 */ /* 0x002fc40007fde0ff */
        /* <DEDUP_REMOVED lines=31> */
[----:B0-----:R-:W-:-:S02]  /*1eb70*/  PRMT R25, R21, 0x7773, RZ ;  /* 0x0000777315197816 */ /* 0x001fc400000000ff */
[-C--:B-1----:R-:W-:Y:S02]  /*1eb80*/  IADD3 R8, P6, R14, R3.reuse, RZ ;  /* 0x000000030e087210 */ /* 0x082fe40007fde0ff */
[----:B------:R-:W-:Y:S02]  /*1eb90*/  PRMT R17, R4, 0x7772, RZ ;  /* 0x0000777204117816 */ /* 0x000fe400000000ff */
[CC--:B------:R-:W-:Y:S01]  /*1eba0*/  LEA.HI.X.SX32 R9, R14.reuse, R2.reuse, 0x1, P6 ;  /* 0x000000020e097211 */ /* 0x0c0fe200030f0eff */
[----:B------:R-:W-:Y:S01]  /*1ebb0*/  VIADD R14, R14, UR4 ;  /* 0x000000040e0e7c36 */ /* 0x000fe20008000000 */
[----:B--2---:R-:W-:Y:S01]  /*1ebc0*/  PRMT R19, R4, 0x7773, RZ ;  /* 0x0000777304137816 */ /* 0x004fe200000000ff */
[----:B------:R0:W-:Y:S01]  /*1ebd0*/  @P5 STG.E.U8 desc[UR40][R12.64], R17 ;  /* 0x000000110c005986 */ /* 0x0001e2000c101128 */
[----:B------:R-:W-:Y:S01]  /*1ebe0*/  ISETP.LT.AND P6, PT, R15, UR5, !P0 ;  /* 0x000000050f007c0c */ /* 0x000fe2000c7c1270 */
[----:B------:R-:W-:Y:S01]  /*1ebf0*/  VIADD R4, R0, 0x6d ;  /* 0x0000006d00047836 */ /* 0x000fe20000000000 */
[CC--:B------:R-:W-:Y:S01]  /*1ec00*/  IADD3 R10, P5, R14.reuse, R3.reuse, RZ ;  /* 0x000000030e0a7210 */ /* 0x0c0fe20007fbe0ff */
[----:B------:R-:W-:Y:S01]  /*1ec10*/  VIADD R15, R14, UR4 ;  /* 0x000000040e0f7c36 */ /* 0x000fe20008000000 */
[----:B------:R-:W-:Y:S01]  /*1ec20*/  ULDC UR5, c[0x0][0x22c] ;  /* 0x00008b0000057ab9 */ /* 0x000fe20000000800 */
[----:B------:R1:W-:Y:S01]  /*1ec30*/  @P2 STG.E.U8 desc[UR40][R8.64], R19 ;  /* 0x0000001308002986 */ /* 0x0003e2000c101128 */
[----:B------:R-:W-:Y:S01]  /*1ec40*/  ISETP.LT.AND P2, PT, R4, UR5, !P0 ;  /* 0x0000000504007c0c */ /* 0x000fe2000c741270 */
[----:B------:R-:W-:Y:S01]  /*1ec50*/  ULDC UR5, c[0x0][0x22c] ;  /* 0x00008b0000057ab9 */ /* 0x000fe20000000800 */
[----:B------:R-:W-:Y:S01]  /*1ec60*/  LEA.HI.X.SX32 R11, R14, R2, 0x1, P5 ;  /* 0x000000020e0b7211 */ /* 0x000fe200028f0eff */
[C---:B------:R-:W-:Y:S01]  /*1ec70*/  VIADD R14, R0.reuse, 0x7c ;  /* 0x0000007c000e7836 */ /* 0x040fe20000000000 */
[----:B------:R-:W-:Y:S01]  /*1ec80*/  IADD3 R4, P5, R15, R3, RZ ;  /* 0x000000030f047210 */ /* 0x000fe20007fbe0ff */
[----:B0-----:R-:W-:Y:S01]  /*1ec90*/  VIADD R12, R0, 0x6e ;  /* 0x0000006e000c7836 */ /* 0x001fe20000000000 */
[----:B------:R-:W-:-:S02]  /*1eca0*/  PRMT R17, R5, 0x7772, RZ ;  /* 0x0000777205117816 */ /* 0x000fc400000000ff */
[----:B------:R-:W-:Y:S02]  /*1ecb0*/  PRMT R13, R5, 0x7773, RZ ;  /* 0x00007773050d7816 */ /* 0x000fe400000000ff */
[CC--:B------:R-:W-:Y:S01]  /*1ecc0*/  LEA.HI.X.SX32 R5, R15.reuse, R2.reuse, 0x1, P5 ;  /* 0x000000020f057211 */ /* 0x0c0fe200028f0eff */
[----:B------:R-:W-:Y:S01]  /*1ecd0*/  VIADD R15, R15, UR4 ;  /* 0x000000040f0f7c36 */ /* 0x000fe20008000000 */
        /* <DEDUP_REMOVED lines=10> */
[----:B------:R-:W-:Y:S01]  /*1ed80*/  PRMT R15, R6, 0x7772, RZ ;  /* 0x00007772060f7816 */ /* 0x000fe200000000ff */
[----:B0-----:R-:W-:Y:S01]  /*1ed90*/  VIADD R10, R0, 0x70 ;  /* 0x00000070000a7836 */ /* 0x001fe20000000000 */
[----:B------:R-:W-:Y:S01]  /*1eda0*/  PRMT R19, R20, 0x7772, RZ ;  /* 0x0000777214137816 */ /* 0x000fe200000000ff */
[----:B------:R-:W-:Y:S01]  /*1edb0*/  VIADD R11, R12, UR4 ;  /* 0x000000040c0b7c36 */ /* 0x000fe20008000000 */
[----:B------:R-:W-:Y:S01]  /*1edc0*/  PRMT R17, R20, 0x7773, RZ ;  /* 0x0000777314117816 */ /* 0x000fe200000000ff */
[----:B------:R0:W-:Y:S01]  /*1edd0*/  @P6 STG.E.U8 desc[UR40][R8.64], R15 ;  /* 0x0000000f08006986 */ /* 0x0001e2000c101128 */
[----:B------:R-:W-:Y:S01]  /*1ede0*/  ISETP.LT.AND P6, PT, R10, UR5, !P0 ;  /* 0x000000050a007c0c */ /* 0x000fe2000c7c1270 */
[----:B------:R-:W-:Y:S01]  /*1edf0*/  ULDC UR5, c[0x0][0x22c] ;  /* 0x00008b0000057ab9 */ /* 0x000fe20000000800 */
[----:B-1----:R-:W-:Y:S02]  /*1ee00*/  IADD3 R4, P4, R12, R3, RZ ;  /* 0x000000030c047210 */ /* 0x002fe40007f9e0ff */
[----:B------:R-:W-:Y:S01]  /*1ee10*/  PRMT R13, R6, 0x7773, RZ ;  /* 0x00007773060d7816 */ /* 0x000fe200000000ff */
[----:B------:R-:W-:Y:S01]  /*1ee20*/  VIADD R6, R0, 0x71 ;  /* 0x0000007100067836 */ /* 0x000fe20000000000 */
[----:B------:R-:W-:-:S02]  /*1ee30*/  LEA.HI.X.SX32 R5, R12, R2, 0x1, P4 ;  /* 0x000000020c057211 */ /* 0x000fc400020f0eff */
[----:B------:R-:W-:-:S03]  /*1ee40*/  IADD3 R10, P4, R11, R3, RZ ;  /* 0x000000030b0a7210 */ /* 0x000fc60007f9e0ff */
[----:B------:R1:W-:Y:S01]  /*1ee50*/  @P2 STG.E.U8 desc[UR40][R4.64], R13 ;  /* 0x0000000d04002986 */ /* 0x0003e2000c101128 */
[----:B------:R-:W-:Y:S01]  /*1ee60*/  ISETP.LT.AND P2, PT, R6, UR5, !P0 ;  /* 0x0000000506007c0c */ /* 0x000fe2000c741270 */
[C---:B------:R-:W-:Y:S01]  /*1ee70*/  VIADD R6, R11.reuse, UR4 ;  /* 0x000000040b067c36 */ /* 0x040fe20008000000 */
[-C--:B------:R-:W-:Y:S01]  /*1ee80*/  LEA.HI.X.SX32 R11, R11, R2.reuse, 0x1, P4 ;  /* 0x000000020b0b7211 */ /* 0x080fe200020f0eff */
[----:B0-----:R-:W-:Y:S01]  /*1ee90*/  VIADD R9, R0, 0x72 ;  /* 0x0000007200097836 */ /* 0x001fe20000000000 */
[----:B------:R-:W-:Y:S01]  /*1eea0*/  PRMT R15, R7, 0x7772, RZ ;  /* 0x00007772070f7816 */ /* 0x000fe200000000ff */
[----:B------:R-:W-:Y:S01]  /*1eeb0*/  ULDC UR5, c[0x0][0x22c] ;  /* 0x00008b0000057ab9 */ /* 0x000fe20000000800 */
[CC--:B------:R-:W-:Y:S01]  /*1eec0*/  IADD3 R8, P4, R6.reuse, R3.reuse, RZ ;  /* 0x0000000306087210 */ /* 0x0c0fe20007f9e0ff */
[----:B------:R-:W-:Y:S02]  /*1eed0*/  VIADD R12, R6, UR4 ;  /* 0x00000004060c7c36 */ /* 0x000fe40008000000 */
[----:B------:R0:W-:Y:S01]  /*1eee0*/  @P5 STG.E.U8 desc[UR40][R10.64], R15 ;  /* 0x0000000f0a005986 */ /* 0x0001e2000c101128 */
[----:B------:R-:W-:Y:S01]  /*1eef0*/  ISETP.LT.AND P5, PT, R9, UR5, !P0 ;  /* 0x0000000509007c0c */ /* 0x000fe2000c7a1270 */
[----:B-1----:R-:W-:Y:S01]  /*1ef00*/  VIADD R5, R0, 0x73 ;  /* 0x0000007300057836 */ /* 0x002fe20000000000 */
[----:B------:R-:W-:Y:S01]  /*1ef10*/  LEA.HI.X.SX32 R9, R6, R2, 0x1, P4 ;  /* 0x0000000206097211 */ /* 0x000fe200020f0eff */
[----:B------:R-:W-:Y:S01]  /*1ef20*/  ULDC UR5, c[0x0][0x22c] ;  /* 0x00008b0000057ab9 */ /* 0x000fe20000000800 */
[----:B------:R-:W-:Y:S01]  /*1ef30*/  PRMT R13, R7, 0x7773, RZ ;  /* 0x00007773070d7816 */ /* 0x000fe200000000ff */
[C---:B------:R-:W-:Y:S01]  /*1ef40*/  VIADD R7, R12.reuse, UR4 ;  /* 0x000000040c077c36 */ /* 0x040fe20008000000 */
[----:B------:R-:W-:-:S03]  /*1ef50*/  IADD3 R4, P4, R12, R3, RZ ;  /* 0x000000030c047210 */ /* 0x000fc60007f9e0ff */
[----:B------:R1:W-:Y:S01]  /*1ef60*/  @P3 STG.E.U8 desc[UR40][R8.64], R13 ;  /* 0x0000000d08003986 */ /* 0x0003e2000c101128 */
[----:B------:R-:W-:Y:S01]  /*1ef70*/  ISETP.LT.AND P3, PT, R5, UR5, !P0 ;  /* 0x0000000505007c0c */ /* 0x000fe2000c761270 */
[----:B0-----:R-:W-:Y:S01]  /*1ef80*/  VIADD R10, R0, 0x74 ;  /* 0x00000074000a7836 */ /* 0x001fe20000000000 */
[----:B------:R-:W-:Y:S01]  /*1ef90*/  LEA.HI.X.SX32 R5, R12, R2, 0x1, P4 ;  /* 0x000000020c057211 */ /* 0x000fe200020f0eff */
[----:B------:R-:W-:Y:S01]  /*1efa0*/  ULDC UR5, c[0x0][0x22c] ;  /* 0x00008b0000057ab9 */ /* 0x000fe20000000800 */
[----:B------:R-:W-:Y:S02]  /*1efb0*/  PRMT R15, R20, 0x7770, RZ ;  /* 0x00007770140f7816 */ /* 0x000fe400000000ff */
[----:B------:R-:W-:-:S03]  /*1efc0*/  IADD3 R6, P4, R7, R3, RZ ;  /* 0x0000000307067210 */ /* 0x000fc60007f9e0ff */
[----:B------:R0:W-:Y:S01]  /*1efd0*/  @P6 STG.E.U8 desc[UR40][R4.64], R15 ;  /* 0x0000000f04006986 */ /* 0x0001e2000c101128 */
[----:B------:R-:W-:Y:S01]  /*1efe0*/  ISETP.LT.AND P6, PT, R10, UR5, !P0 ;  /* 0x000000050a007c0c */ /* 0x000fe2000c7c1270 */
[C---:B------:R-:W-:Y:S01]  /*1eff0*/  VIADD R10, R7.reuse, UR4 ;  /* 0x00000004070a7c36 */ /* 0x040fe20008000000 */
[-C--:B------:R-:W-:Y:S01]  /*1f000*/  LEA.HI.X.SX32 R7, R7, R2.reuse, 0x1, P4 ;  /* 0x0000000207077211 */ /* 0x080fe200020f0eff */
[----:B-1----:R-:W-:Y:S01]  /*1f010*/  VIADD R9, R0, 0x75 ;  /* 0x0000007500097836 */ /* 0x002fe20000000000 */
[----:B------:R-:W-:Y:S01]  /*1f020*/  PRMT R13, R20, 0x7771, RZ ;  /* 0x00007771140d7816 */ /* 0x000fe200000000ff */
[----:B------:R-:W-:Y:S01]  /*1f030*/  ULDC UR5, c[0x0][0x22c] ;  /* 0x00008b0000057ab9 */ /* 0x000fe20000000800 */
[CC--:B------:R-:W-:Y:S01]  /*1f040*/  IADD3 R8, P4, R10.reuse, R3.reuse, RZ ;  /* 0x000000030a087210 */ /* 0x0c0fe20007f9e0ff */
[----:B------:R-:W-:Y:S02]  /*1f050*/  VIADD R11, R10, UR4 ;  /* 0x000000040a0b7c36 */ /* 0x000fe40008000000 */
[----:B------:R1:W-:Y:S01]  /*1f060*/  @P2 STG.E.U8 desc[UR40][R6.64], R13 ;  /* 0x0000000d06002986 */ /* 0x0003e2000c101128 */
[----:B------:R-:W-:Y:S01]  /*1f070*/  ISETP.LT.AND P2, PT, R9, UR5, !P0 ;  /* 0x0000000509007c0c */ /* 0x000fe2000c741270 */
[----:B0-----:R-:W-:Y:S01]  /*1f080*/  VIADD R5, R0, 0x76 ;  /* 0x0000007600057836 */ /* 0x001fe20000000000 */
[----:B------:R-:W-:Y:S01]  /*1f090*/  LEA.HI.X.SX32 R9, R10, R2, 0x1, P4 ;  /* 0x000000020a097211 */ /* 0x000fe200020f0eff */
[----:B------:R-:W-:Y:S01]  /*1f0a0*/  ULDC UR5, c[0x0][0x22c] ;  /* 0x00008b0000057ab9 */ /* 0x000fe20000000800 */
[----:B------:R-:W-:Y:S01]  /*1f0b0*/  PRMT R15, R21, 0x7770, RZ ;  /* 0x00007770150f7816 */ /* 0x000fe200000000ff */
[C---:B------:R-:W-:Y:S01]  /*1f0c0*/  VIADD R10, R11.reuse, UR4 ;  /* 0x000000040b0a7c36 */ /* 0x040fe20008000000 */
[----:B------:R-:W-:Y:S01]  /*1f0d0*/  IADD3 R4, P4, R11, R3, RZ ;  /* 0x000000030b047210 */ /* 0x000fe20007f9e0ff */
[----:B------:R-:W-:-:S02]  /*1f0e0*/  VIADD R20, R0, 0x7e ;  /* 0x0000007e00147836 */ /* 0x000fc40000000000 */
[----:B------:R0:W-:Y:S01]  /*1f0f0*/  @P5 STG.E.U8 desc[UR40][R8.64], R15 ;  /* 0x0000000f08005986 */ /* 0x0001e2000c101128 */
[----:B------:R-:W-:Y:S01]  /*1f100*/  ISETP.LT.AND P5, PT, R5, UR5, !P0 ;  /* 0x0000000505007c0c */ /* 0x000fe2000c7a1270 */
[----:B-1----:R-:W-:Y:S01]  /*1f110*/  VIADD R7, R0, 0x77 ;  /* 0x0000007700077836 */ /* 0x002fe20000000000 */
[-C--:B------:R-:W-:Y:S01]  /*1f120*/  LEA.HI.X.SX32 R5, R11, R2.reuse, 0x1, P4 ;  /* 0x000000020b057211 */ /* 0x080fe200020f0eff */
[----:B------:R-:W-:Y:S01]  /*1f130*/  ULDC UR5, c[0x0][0x22c] ;  /* 0x00008b0000057ab9 */ /* 0x000fe20000000800 */
[C---:B------:R-:W-:Y:S01]  /*1f140*/  PRMT R13, R21.reuse, 0x7771, RZ ;  /* 0x00007771150d7816 */ /* 0x040fe200000000ff */
[C---:B------:R-:W-:Y:S01]  /*1f150*/  VIADD R11, R10.reuse, UR4 ;  /* 0x000000040a0b7c36 */ /* 0x040fe20008000000 */
[-C--:B------:R-:W-:Y:S02]  /*1f160*/  IADD3 R6, P4, R10, R3.reuse, RZ ;  /* 0x000000030a067210 */ /* 0x080fe40007f9e0ff */
[----:B------:R-:W-:Y:S01]  /*1f170*/  PRMT R21, R21, 0x7772, RZ ;  /* 0x0000777215157816 */ /* 0x000fe200000000ff */
[----:B------:R1:W-:Y:S01]  /*1f180*/  @P3 STG.E.U8 desc[UR40][R4.64], R13 ;  /* 0x0000000d04003986 */ /* 0x0003e2000c101128 */
[----:B------:R-:W-:Y:S01]  /*1f190*/  ISETP.LT.AND P3, PT, R7, UR5, !P0 ;  /* 0x0000000507007c0c */ /* 0x000fe2000c761270 */
[----:B0-----:R-:W-:Y:S01]  /*1f1a0*/  VIADD R9, R0, 0x78 ;  /* 0x0000007800097836 */ /* 0x001fe20000000000 */
[----:B------:R-:W-:Y:S01]  /*1f1b0*/  LEA.HI.X.SX32 R7, R10, R2, 0x1, P4 ;  /* 0x000000020a077211 */ /* 0x000fe200020f0eff */
[----:B------:R-:W-:Y:S01]  /*1f1c0*/  ULDC UR5, c[0x0][0x22c] ;  /* 0x00008b0000057ab9 */ /* 0x000fe20000000800 */
[----:B------:R-:W-:Y:S01]  /*1f1d0*/  PRMT R15, R22, 0x7770, RZ ;  /* 0x00007770160f7816 */ /* 0x000fe200000000ff */
[C---:B------:R-:W-:Y:S01]  /*1f1e0*/  VIADD R10, R11.reuse, UR4 ;  /* 0x000000040b0a7c36 */ /* 0x040fe20008000000 */
[----:B------:R-:W-:-:S03]  /*1f1f0*/  IADD3 R8, P4, R11, R3, RZ ;  /* 0x000000030b087210 */ /* 0x000fc60007f9e0ff */
        /* <DEDUP_REMOVED lines=13> */
[----:B------:R-:W-:Y:S01]  /*1f2d0*/  PRMT R15, R23, 0x7770, RZ ;  /* 0x00007770170f7816 */ /* 0x000fe200000000ff */
[----:B------:R-:W-:Y:S01]  /*1f2e0*/  VIADD R10, R0, 0x7b ;  /* 0x0000007b000a7836 */ /* 0x000fe20000000000 */
[----:B------:R-:W-:-:S03]  /*1f2f0*/  IADD3 R6, P4, R11, R3, RZ ;  /* 0x000000030b067210 */ /* 0x000fc60007f9e0ff */
[----:B------:R0:W-:Y:S01]  /*1f300*/  @P5 STG.E.U8 desc[UR40][R4.64], R15 ;  /* 0x0000000f04005986 */ /* 0x0001e2000c101128 */
[----:B------:R-:W-:Y:S01]  /*1f310*/  ISETP.LT.AND P5, PT, R7, UR5, !P0 ;  /* 0x0000000507007c0c */ /* 0x000fe2000c7a1270 */
[----:B------:R-:W-:Y:S01]  /*1f320*/  ULDC UR5, c[0x0][0x22c] ;  /* 0x00008b0000057ab9 */ /* 0x000fe20000000800 */
[C---:B------:R-:W-:Y:S01]  /*1f330*/  LEA.HI.X.SX32 R7, R11.reuse, R2, 0x1, P4 ;  /* 0x000000020b077211 */ /* 0x040fe200020f0eff */
[----:B------:R-:W-:Y:S01]  /*1f340*/  VIADD R11, R11, UR4 ;  /* 0x000000040b0b7c36 */ /* 0x000fe20008000000 */
[----:B-1----:R-:W-:Y:S02]  /*1f350*/  PRMT R13, R23, 0x7771, RZ ;  /* 0x00007771170d7816 */ /* 0x002fe400000000ff */
[----:B------:R-:W-:Y:S01]  /*1f360*/  ISETP.LT.AND P4, PT, R10, UR5, !P0 ;  /* 0x000000050a007c0c */ /* 0x000fe2000c781270 */
[C---:B------:R-:W-:Y:S01]  /*1f370*/  VIADD R10, R11.reuse, UR4 ;  /* 0x000000040b0a7c36 */ /* 0x040fe20008000000 */
[----:B------:R-:W-:Y:S01]  /*1f380*/  ULDC UR5, c[0x0][0x22c] ;  /* 0x00008b0000057ab9 */ /* 0x000fe20000000800 */
[----:B------:R1:W-:Y:S01]  /*1f390*/  @P3 STG.E.U8 desc[UR40][R6.64], R13 ;  /* 0x0000000d06003986 */ /* 0x0003e2000c101128 */
[----:B------:R-:W-:-:S04]  /*1f3a0*/  IADD3 R8, P3, R11, R3, RZ ;  /* 0x000000030b087210 */ /* 0x000fc80007f7e0ff */
[----:B------:R-:W-:Y:S01]  /*1f3b0*/  LEA.HI.X.SX32 R9, R11, R2, 0x1, P3 ;  /* 0x000000020b097211 */ /* 0x000fe200018f0eff */
[C---:B------:R-:W-:Y:S01]  /*1f3c0*/  VIADD R11, R10.reuse, UR4 ;  /* 0x000000040a0b7c36 */ /* 0x040fe20008000000 */
[----:B0-----:R-:W-:-:S03]  /*1f3d0*/  IADD3 R4, P3, R10, R3, RZ ;  /* 0x000000030a047210 */ /* 0x001fc60007f7e0ff */
[C---:B------:R-:W-:Y:S01]  /*1f3e0*/  VIADD R12, R11.reuse, UR4 ;  /* 0x000000040b0c7c36 */ /* 0x040fe20008000000 */
[-C--:B------:R-:W-:Y:S01]  /*1f3f0*/  LEA.HI.X.SX32 R5, R10, R2.reuse, 0x1, P3 ;  /* 0x000000020a057211 */ /* 0x080fe200018f0eff */
[----:B------:R0:W-:Y:S01]  /*1f400*/  @P6 STG.E.U8 desc[UR40][R8.64], R19 ;  /* 0x0000001308006986 */ /* 0x0001e2000c101128 */
[----:B------:R-:W-:Y:S01]  /*1f410*/  ISETP.LT.AND P3, PT, R14, UR5, !P0 ;  /* 0x000000050e007c0c */ /* 0x000fe2000c761270 */
[C---:B-1----:R-:W-:Y:S01]  /*1f420*/  VIADD R13, R12.reuse, UR4 ;  /* 0x000000040c0d7c36 */ /* 0x042fe20008000000 */
[CC--:B------:R-:W-:Y:S01]  /*1f430*/  IADD3 R10, P6, R12.reuse, R3.reuse, RZ ;  /* 0x000000030c0a7210 */ /* 0x0c0fe20007fde0ff */
[----:B------:R1:W-:Y:S01]  /*1f440*/  @P2 STG.E.U8 desc[UR40][R4.64], R17 ;  /* 0x0000001104002986 */ /* 0x0003e2000c101128 */
[----:B------:R-:W-:Y:S01]  /*1f450*/  IADD3 R6, P2, R11, R3, RZ ;  /* 0x000000030b067210 */ /* 0x000fe20007f5e0ff */
[----:B------:R-:W-:Y:S01]  /*1f460*/  VIADD R15, R13, UR4 ;  /* 0x000000040d0f7c36 */ /* 0x000fe20008000000 */
[----:B------:R-:W-:Y:S02]  /*1f470*/  ULDC UR5, c[0x0][0x22c] ;  /* 0x00008b0000057ab9 */ /* 0x000fe40000000800 */
[-C--:B------:R-:W-:Y:S01]  /*1f480*/  LEA.HI.X.SX32 R7, R11, R2.reuse, 0x1, P2 ;  /* 0x000000020b077211 */ /* 0x080fe200010f0eff */
[----:B------:R-:W-:Y:S01]  /*1f490*/  VIADD R0, R15, UR4 ;  /* 0x000000040f007c36 */ /* 0x000fe20008000000 */
[----:B------:R-:W-:-:S02]  /*1f4a0*/  LEA.HI.X.SX32 R11, R12, R2, 0x1, P6 ;  /* 0x000000020c0b7211 */ /* 0x000fc400030f0eff */
[-C--:B0-----:R-:W-:Y:S01]  /*1f4b0*/  IADD3 R8, P2, R13, R3.reuse, RZ ;  /* 0x000000030d087210 */ /* 0x081fe20007f5e0ff */
[----:B------:R-:W-:Y:S01]  /*1f4c0*/  VIADD R16, R0, UR4 ;  /* 0x0000000400107c36 */ /* 0x000fe20008000000 */
[----:B------:R-:W-:Y:S01]  /*1f4d0*/  ULDC UR4, c[0x0][0x22c] ;  /* 0x00008b0000047ab9 */ /* 0x000fe20000000800 */
[-C--:B-1----:R-:W-:Y:S01]  /*1f4e0*/  IADD3 R4, P6, R15, R3.reuse, RZ ;  /* 0x000000030f047210 */ /* 0x082fe20007fde0ff */
[----:B------:R0:W-:Y:S01]  /*1f4f0*/  @P5 STG.E.U8 desc[UR40][R6.64], R21 ;  /* 0x0000001506005986 */ /* 0x0001e2000c101128 */
[-C--:B------:R-:W-:Y:S02]  /*1f500*/  LEA.HI.X.SX32 R9, R13, R2.reuse, 0x1, P2 ;  /* 0x000000020d097211 */ /* 0x080fe400010f0eff */
[C---:B------:R-:W-:Y:S01]  /*1f510*/  IADD3 R14, P2, R16.reuse, R3, RZ ;  /* 0x00000003100e7210 */ /* 0x040fe20007f5e0ff */
[----:B------:R0:W-:Y:S01]  /*1f520*/  @P4 STG.E.U8 desc[UR40][R10.64], R25 ;  /* 0x000000190a004986 */ /* 0x0001e2000c101128 */
[-C--:B------:R-:W-:Y:S02]  /*1f530*/  LEA.HI.X.SX32 R5, R15, R2.reuse, 0x1, P6 ;  /* 0x000000020f057211 */ /* 0x080fe400030f0eff */
[----:B------:R-:W-:-:S02]  /*1f540*/  LEA.HI.X.SX32 R15, R16, R2, 0x1, P2 ;  /* 0x00000002100f7211 */ /* 0x000fc400010f0eff */
[----:B------:R-:W-:Y:S02]  /*1f550*/  ISETP.LT.AND P2, PT, R18, UR5, !P0 ;  /* 0x0000000512007c0c */ /* 0x000fe4000c741270 */
[----:B------:R-:W-:Y:S02]  /*1f560*/  ISETP.LT.AND P0, PT, R20, UR4, !P0 ;  /* 0x0000000414007c0c */ /* 0x000fe4000c701270 */
[----:B------:R-:W-:Y:S02]  /*1f570*/  IADD3 R12, P6, R0, R3, RZ ;  /* 0x00000003000c7210 */ /* 0x000fe40007fde0ff */
[C---:B------:R-:W-:Y:S02]  /*1f580*/  PRMT R19, R22.reuse, 0x7772, RZ ;  /* 0x0000777216137816 */ /* 0x040fe400000000ff */
[----:B------:R-:W-:Y:S02]  /*1f590*/  PRMT R17, R22, 0x7773, RZ ;  /* 0x0000777316117816 */ /* 0x000fe400000000ff */
[----:B------:R-:W-:Y:S01]  /*1f5a0*/  PRMT R3, R23, 0x7773, RZ ;  /* 0x0000777317037816 */ /* 0x000fe200000000ff */
[----:B------:R0:W-:Y:S01]  /*1f5b0*/  @P3 STG.E.U8 desc[UR40][R8.64], R19 ;  /* 0x0000001308003986 */ /* 0x0001e2000c101128 */
[----:B------:R-:W-:-:S02]  /*1f5c0*/  LEA.HI.X.SX32 R13, R0, R2, 0x1, P6 ;  /* 0x00000002000d7211 */ /* 0x000fc400030f0eff */
[----:B------:R-:W-:Y:S01]  /*1f5d0*/  PRMT R23, R23, 0x7772, RZ ;  /* 0x0000777217177816 */ /* 0x000fe200000000ff */
[----:B------:R0:W-:Y:S04]  /*1f5e0*/  @P2 STG.E.U8 desc[UR40][R4.64], R17 ;  /* 0x0000001104002986 */ /* 0x0001e8000c101128 */
[----:B------:R0:W-:Y:S01]  /*1f5f0*/  @P0 STG.E.U8 desc[UR40][R12.64], R23 ;  /* 0x000000170c000986 */ /* 0x0001e2000c101128 */
[----:B------:R-:W-:Y:S05]  /*1f600*/  @!P1 EXIT ;  /* 0x000000000000994d */ /* 0x000fea0003800000 */
[----:B------:R-:W-:Y:S01]  /*1f610*/  STG.E.U8 desc[UR40][R14.64], R3 ;  /* 0x000000030e007986 */ /* 0x000fe2000c101128 */
[----:B------:R-:W-:Y:S05]  /*1f620*/  EXIT ;  /* 0x000000000000794d */ /* 0x000fea0003800000 */
.L_x_3:
[----:B------:R-:W-:-:S00]  /*1f630*/  BRA `(.L_x_3) ;  /* 0xfffffffc00fc7947 */ /* 0x000fc0000383ffff */
[----:B------:R-:W-:-:S00]  /*1f640*/  NOP ;  /* 0x0000000000007918 */ /* 0x000fc00000000000 */
        /* <DEDUP_REMOVED lines=11> */
.L_x_4:


//--------------------- .nv.shared.matmul_kernel  --------------------------
	.section	.nv.shared.matmul_kernel,"aw",@nobits
	.sectionflags	@""
	.align	16
	.zero		1024


//--------------------- .nv.shared.reserved.0     --------------------------
	.section	.nv.shared.reserved.0,"aw",@nobits
	.weak		__nv_reservedSMEM_offset_0_alias
	.size		__nv_reservedSMEM_offset_0_alias, 0, 0
	.other		__nv_reservedSMEM_offset_0_alias,@"STO_CUDA_RESERVED_SHARED STV_DEFAULT"
__nv_reservedSMEM_offset_0_alias:
	.zero		0


//--------------------- .nv.constant0.matmul_kernel --------------------------
	.section	.nv.constant0.matmul_kernel,"a",@progbits
	.sectionflags	@""
	.align	4
.nv.constant0.matmul_kernel:
	.zero		608


//--------------------- SYMBOLS --------------------------

	.type		.nv.reservedSmem.offset0,@object
	.size		.nv.reservedSmem.offset0,0x4
